	.target	sm_103a

	.elftype	@"ET_EXEC"


//--------------------- .note.nv.tkinfo           --------------------------
	.section	.note.nv.tkinfo,"",@"SHT_NOTE"
	.sectionflags	@"SHF_NOTE_NV_TKINFO"
	.tkinfo
        /*0018*/ 	.word	0x00000002
        /*0030*/ 	.string	""
        /*0030*/ 	.string	"ptxas"
        /*0030*/ 	.string	"Cuda compilation tools, release 13.0, V13.0.88"
        /*0030*/ 	.string	"Build cuda_13.0.r13.0/compiler.36424714_0"
        /*0030*/ 	.string	"-arch sm_103a -m 64 "



//--------------------- .note.nv.cuinfo           --------------------------
	.section	.note.nv.cuinfo,"",@"SHT_NOTE"
	.sectionflags	@"SHF_NOTE_NV_CUINFO"
        /*0018*/ 	.short	0x0002
        /*001a*/ 	.short	0x0067
        /*001c*/ 	.short	0x0082
	.zero		2


//--------------------- .nv.info                  --------------------------
	.section	.nv.info,"",@"SHT_CUDA_INFO"
	.align	4


	//----- nvinfo : EIATTR_REGCOUNT
	.align		4
        /*0000*/ 	.byte	0x04, 0x2f
        /*0002*/ 	.short	(.L_15 - .L_14)
	.align		4
.L_14:
        /*0004*/ 	.word	index@(_ZN7cutlass13device_kernelIN5flash19FlashAttnFwdCombineIN4cute5tupleIJNS3_1CILi16EEENS5_ILi64EEEEEELi4ELi256ELi1ELb0ELb1EffNS_4arch4Sm80EEEEEvNT_6ParamsE)
        /*0008*/ 	.word	0x00000034


	//----- nvinfo : EIATTR_FRAME_SIZE
	.align		4
.L_15:
        /*000c*/ 	.byte	0x04, 0x11
        /*000e*/ 	.short	(.L_17 - .L_16)
	.align		4
.L_16:
        /*0010*/ 	.word	index@($__internal_53_$__cuda_sm20_div_u64)
        /*0014*/ 	.word	0x00000000


	//----- nvinfo : EIATTR_FRAME_SIZE
	.align		4
.L_17:
        /*0018*/ 	.byte	0x04, 0x11
        /*001a*/ 	.short	(.L_19 - .L_18)
	.align		4
.L_18:
        /*001c*/ 	.word	index@(_ZN7cutlass13device_kernelIN5flash19FlashAttnFwdCombineIN4cute5tupleIJNS3_1CILi16EEENS5_ILi64EEEEEELi4ELi256ELi1ELb0ELb1EffNS_4arch4Sm80EEEEEvNT_6ParamsE)
        /*0020*/ 	.word	0x00000000


	//----- nvinfo : EIATTR_REGCOUNT
	.align		4
.L_19:
        /*0024*/ 	.byte	0x04, 0x2f
        /*0026*/ 	.short	(.L_21 - .L_20)
	.align		4
.L_20:
        /*0028*/ 	.word	index@(_ZN7cutlass13device_kernelIN5flash19FlashAttnFwdCombineIN4cute5tupleIJNS3_1CILi16EEENS5_ILi64EEEEEELi5ELi256ELi1ELb0ELb1EffNS_4arch4Sm80EEEEEvNT_6ParamsE)
        /*002c*/ 	.word	0x00000034


	//----- nvinfo : EIATTR_FRAME_SIZE
	.align		4
.L_21:
        /*0030*/ 	.byte	0x04, 0x11
        /*0032*/ 	.short	(.L_23 - .L_22)
	.align		4
.L_22:
        /*0034*/ 	.word	index@($__internal_52_$__cuda_sm20_div_u64)
        /*0038*/ 	.word	0x00000000


	//----- nvinfo : EIATTR_FRAME_SIZE
	.align		4
.L_23:
        /*003c*/ 	.byte	0x04, 0x11
        /*003e*/ 	.short	(.L_25 - .L_24)
	.align		4
.L_24:
        /*0040*/ 	.word	index@(_ZN7cutlass13device_kernelIN5flash19FlashAttnFwdCombineIN4cute5tupleIJNS3_1CILi16EEENS5_ILi64EEEEEELi5ELi256ELi1ELb0ELb1EffNS_4arch4Sm80EEEEEvNT_6ParamsE)
        /*0044*/ 	.word	0x00000000


	//----- nvinfo : EIATTR_REGCOUNT
	.align		4
.L_25:
        /*0048*/ 	.byte	0x04, 0x2f
        /*004a*/ 	.short	(.L_27 - .L_26)
	.align		4
.L_26:
        /*004c*/ 	.word	index@(_ZN7cutlass13device_kernelIN5flash19FlashAttnFwdCombineIN4cute5tupleIJNS3_1CILi16EEENS5_ILi64EEEEEELi6ELi256ELi1ELb0ELb1EffNS_4arch4Sm80EEEEEvNT_6ParamsE)
        /*0050*/ 	.word	0x00000034


	//----- nvinfo : EIATTR_FRAME_SIZE
	.align		4
.L_27:
        /*0054*/ 	.byte	0x04, 0x11
        /*0056*/ 	.short	(.L_29 - .L_28)
	.align		4
.L_28:
        /*0058*/ 	.word	index@($__internal_51_$__cuda_sm20_div_u64)
        /*005c*/ 	.word	0x00000000


	//----- nvinfo : EIATTR_FRAME_SIZE
	.align		4
.L_29:
        /*0060*/ 	.byte	0x04, 0x11
        /*0062*/ 	.short	(.L_31 - .L_30)
	.align		4
.L_30:
        /*0064*/ 	.word	index@(_ZN7cutlass13device_kernelIN5flash19FlashAttnFwdCombineIN4cute5tupleIJNS3_1CILi16EEENS5_ILi64EEEEEELi6ELi256ELi1ELb0ELb1EffNS_4arch4Sm80EEEEEvNT_6ParamsE)
        /*0068*/ 	.word	0x00000000


	//----- nvinfo : EIATTR_REGCOUNT
	.align		4
.L_31:
        /*006c*/ 	.byte	0x04, 0x2f
        /*006e*/ 	.short	(.L_33 - .L_32)
	.align		4
.L_32:
        /*0070*/ 	.word	index@(_ZN7cutlass13device_kernelIN5flash19FlashAttnFwdCombineIN4cute5tupleIJNS3_1CILi16EEENS5_ILi64EEEEEELi7ELi256ELi1ELb0ELb1EffNS_4arch4Sm80EEEEEvNT_6ParamsE)
        /*0074*/ 	.word	0x00000034


	//----- nvinfo : EIATTR_FRAME_SIZE
	.align		4
.L_33:
        /*0078*/ 	.byte	0x04, 0x11
        /*007a*/ 	.short	(.L_35 - .L_34)
	.align		4
.L_34:
        /*007c*/ 	.word	index@($__internal_50_$__cuda_sm20_div_u64)
        /*0080*/ 	.word	0x00000000


	//----- nvinfo : EIATTR_FRAME_SIZE
	.align		4
.L_35:
        /*0084*/ 	.byte	0x04, 0x11
        /*0086*/ 	.short	(.L_37 - .L_36)
	.align		4
.L_36:
        /*0088*/ 	.word	index@(_ZN7cutlass13device_kernelIN5flash19FlashAttnFwdCombineIN4cute5tupleIJNS3_1CILi16EEENS5_ILi64EEEEEELi7ELi256ELi1ELb0ELb1EffNS_4arch4Sm80EEEEEvNT_6ParamsE)
        /*008c*/ 	.word	0x00000000


	//----- nvinfo : EIATTR_REGCOUNT
	.align		4
.L_37:
        /*0090*/ 	.byte	0x04, 0x2f
        /*0092*/ 	.short	(.L_39 - .L_38)
	.align		4
.L_38:
        /*0094*/ 	.word	index@(_ZN7cutlass13device_kernelIN5flash19FlashAttnFwdCombineIN4cute5tupleIJNS3_1CILi16EEENS5_ILi64EEEEEELi8ELi256ELi1ELb0ELb1EffNS_4arch4Sm80EEEEEvNT_6ParamsE)
        /*0098*/ 	.word	0x00000036


	//----- nvinfo : EIATTR_FRAME_SIZE
	.align		4
.L_39:
        /*009c*/ 	.byte	0x04, 0x11
        /*009e*/ 	.short	(.L_41 - .L_40)
	.align		4
.L_40:
        /*00a0*/ 	.word	index@($__internal_49_$__cuda_sm20_div_u64)
        /*00a4*/ 	.word	0x00000000


	//----- nvinfo : EIATTR_FRAME_SIZE
	.align		4
.L_41:
        /*00a8*/ 	.byte	0x04, 0x11
        /*00aa*/ 	.short	(.L_43 - .L_42)
	.align		4
.L_42:
        /*00ac*/ 	.word	index@(_ZN7cutlass13device_kernelIN5flash19FlashAttnFwdCombineIN4cute5tupleIJNS3_1CILi16EEENS5_ILi64EEEEEELi8ELi256ELi1ELb0ELb1EffNS_4arch4Sm80EEEEEvNT_6ParamsE)
        /*00b0*/ 	.word	0x00000000


	//----- nvinfo : EIATTR_REGCOUNT
	.align		4
.L_43:
        /*00b4*/ 	.byte	0x04, 0x2f
        /*00b6*/ 	.short	(.L_45 - .L_44)
	.align		4
.L_44:
        /*00b8*/ 	.word	index@(_ZN7cutlass13device_kernelIN5flash19FlashAttnFwdCombineIN4cute5tupleIJNS3_1CILi16EEENS5_ILi64EEEEEELi4ELi256ELi1ELb0ELb0EffNS_4arch4Sm80EEEEEvNT_6ParamsE)
        /*00bc*/ 	.word	0x00000038


	//----- nvinfo : EIATTR_FRAME_SIZE
	.align		4
.L_45:
        /*00c0*/ 	.byte	0x04, 0x11
        /*00c2*/ 	.short	(.L_47 - .L_46)
	.align		4
.L_46:
        /*00c4*/ 	.word	index@(_ZN7cutlass13device_kernelIN5flash19FlashAttnFwdCombineIN4cute5tupleIJNS3_1CILi16EEENS5_ILi64EEEEEELi4ELi256ELi1ELb0ELb0EffNS_4arch4Sm80EEEEEvNT_6ParamsE)
        /*00c8*/ 	.word	0x00000000


	//----- nvinfo : EIATTR_REGCOUNT
	.align		4
.L_47:
        /*00cc*/ 	.byte	0x04, 0x2f
        /*00ce*/ 	.short	(.L_49 - .L_48)
	.align		4
.L_48:
        /*00d0*/ 	.word	index@(_ZN7cutlass13device_kernelIN5flash19FlashAttnFwdCombineIN4cute5tupleIJNS3_1CILi16EEENS5_ILi64EEEEEELi5ELi256ELi1ELb0ELb0EffNS_4arch4Sm80EEEEEvNT_6ParamsE)
        /*00d4*/ 	.word	0x00000038


	//----- nvinfo : EIATTR_FRAME_SIZE
	.align		4
.L_49:
        /*00d8*/ 	.byte	0x04, 0x11
        /*00da*/ 	.short	(.L_51 - .L_50)
	.align		4
.L_50:
        /*00dc*/ 	.word	index@(_ZN7cutlass13device_kernelIN5flash19FlashAttnFwdCombineIN4cute5tupleIJNS3_1CILi16EEENS5_ILi64EEEEEELi5ELi256ELi1ELb0ELb0EffNS_4arch4Sm80EEEEEvNT_6ParamsE)
        /*00e0*/ 	.word	0x00000000


	//----- nvinfo : EIATTR_REGCOUNT
	.align		4
.L_51:
        /*00e4*/ 	.byte	0x04, 0x2f
        /*00e6*/ 	.short	(.L_53 - .L_52)
	.align		4
.L_52:
        /*00e8*/ 	.word	index@(_ZN7cutlass13device_kernelIN5flash19FlashAttnFwdCombineIN4cute5tupleIJNS3_1CILi16EEENS5_ILi64EEEEEELi6ELi256ELi1ELb0ELb0EffNS_4arch4Sm80EEEEEvNT_6ParamsE)
        /*00ec*/ 	.word	0x00000038


	//----- nvinfo : EIATTR_FRAME_SIZE
	.align		4
.L_53:
        /*00f0*/ 	.byte	0x04, 0x11
        /*00f2*/ 	.short	(.L_55 - .L_54)
	.align		4
.L_54:
        /*00f4*/ 	.word	index@(_ZN7cutlass13device_kernelIN5flash19FlashAttnFwdCombineIN4cute5tupleIJNS3_1CILi16EEENS5_ILi64EEEEEELi6ELi256ELi1ELb0ELb0EffNS_4arch4Sm80EEEEEvNT_6ParamsE)
        /*00f8*/ 	.word	0x00000000


	//----- nvinfo : EIATTR_REGCOUNT
	.align		4
.L_55:
        /*00fc*/ 	.byte	0x04, 0x2f
        /*00fe*/ 	.short	(.L_57 - .L_56)
	.align		4
.L_56:
        /*0100*/ 	.word	index@(_ZN7cutlass13device_kernelIN5flash19FlashAttnFwdCombineIN4cute5tupleIJNS3_1CILi16EEENS5_ILi64EEEEEELi7ELi256ELi1ELb0ELb0EffNS_4arch4Sm80EEEEEvNT_6ParamsE)
        /*0104*/ 	.word	0x00000038


	//----- nvinfo : EIATTR_FRAME_SIZE
	.align		4
.L_57:
        /*0108*/ 	.byte	0x04, 0x11
        /*010a*/ 	.short	(.L_59 - .L_58)
	.align		4
.L_58:
        /*010c*/ 	.word	index@(_ZN7cutlass13device_kernelIN5flash19FlashAttnFwdCombineIN4cute5tupleIJNS3_1CILi16EEENS5_ILi64EEEEEELi7ELi256ELi1ELb0ELb0EffNS_4arch4Sm80EEEEEvNT_6ParamsE)
        /*0110*/ 	.word	0x00000000


	//----- nvinfo : EIATTR_REGCOUNT
	.align		4
.L_59:
        /*0114*/ 	.byte	0x04, 0x2f
        /*0116*/ 	.short	(.L_61 - .L_60)
	.align		4
.L_60:
        /*0118*/ 	.word	index@(_ZN7cutlass13device_kernelIN5flash19FlashAttnFwdCombineIN4cute5tupleIJNS3_1CILi16EEENS5_ILi64EEEEEELi8ELi256ELi1ELb0ELb0EffNS_4arch4Sm80EEEEEvNT_6ParamsE)
        /*011c*/ 	.word	0x00000040


	//----- nvinfo : EIATTR_FRAME_SIZE
	.align		4
.L_61:
        /*0120*/ 	.byte	0x04, 0x11
        /*0122*/ 	.short	(.L_63 - .L_62)
	.align		4
.L_62:
        /*0124*/ 	.word	index@(_ZN7cutlass13device_kernelIN5flash19FlashAttnFwdCombineIN4cute5tupleIJNS3_1CILi16EEENS5_ILi64EEEEEELi8ELi256ELi1ELb0ELb0EffNS_4arch4Sm80EEEEEvNT_6ParamsE)
        /*0128*/ 	.word	0x00000000


	//----- nvinfo : EIATTR_REGCOUNT
	.align		4
.L_63:
        /*012c*/ 	.byte	0x04, 0x2f
        /*012e*/ 	.short	(.L_65 - .L_64)
	.align		4
.L_64:
        /*0130*/ 	.word	index@(_ZN7cutlass13device_kernelIN5flash19FlashAttnFwdCombineIN4cute5tupleIJNS3_1CILi16EEENS5_ILi64EEEEEELi4ELi256ELi1ELb0ELb1EffNS_4arch4Sm90EEEEEvNT_6ParamsE)
        /*0134*/ 	.word	0x00000034


	//----- nvinfo : EIATTR_FRAME_SIZE
	.align		4
.L_65:
        /*0138*/ 	.byte	0x04, 0x11
        /*013a*/ 	.short	(.L_67 - .L_66)
	.align		4
.L_66:
        /*013c*/ 	.word	index@($__internal_48_$__cuda_sm20_div_u64)
        /*0140*/ 	.word	0x00000000


	//----- nvinfo : EIATTR_FRAME_SIZE
	.align		4
.L_67:
        /*0144*/ 	.byte	0x04, 0x11
        /*0146*/ 	.short	(.L_69 - .L_68)
	.align		4
.L_68:
        /*0148*/ 	.word	index@(_ZN7cutlass13device_kernelIN5flash19FlashAttnFwdCombineIN4cute5tupleIJNS3_1CILi16EEENS5_ILi64EEEEEELi4ELi256ELi1ELb0ELb1EffNS_4arch4Sm90EEEEEvNT_6ParamsE)
        /*014c*/ 	.word	0x00000000


	//----- nvinfo : EIATTR_REGCOUNT
	.align		4
.L_69:
        /*0150*/ 	.byte	0x04, 0x2f
        /*0152*/ 	.short	(.L_71 - .L_70)
	.align		4
.L_70:
        /*0154*/ 	.word	index@(_ZN7cutlass13device_kernelIN5flash19FlashAttnFwdCombineIN4cute5tupleIJNS3_1CILi16EEENS5_ILi64EEEEEELi5ELi256ELi1ELb0ELb1EffNS_4arch4Sm90EEEEEvNT_6ParamsE)
        /*0158*/ 	.word	0x00000034


	//----- nvinfo : EIATTR_FRAME_SIZE
	.align		4
.L_71:
        /*015c*/ 	.byte	0x04, 0x11
        /*015e*/ 	.short	(.L_73 - .L_72)
	.align		4
.L_72:
        /*0160*/ 	.word	index@($__internal_47_$__cuda_sm20_div_u64)
        /*0164*/ 	.word	0x00000000


	//----- nvinfo : EIATTR_FRAME_SIZE
	.align		4
.L_73:
        /*0168*/ 	.byte	0x04, 0x11
        /*016a*/ 	.short	(.L_75 - .L_74)
	.align		4
.L_74:
        /*016c*/ 	.word	index@(_ZN7cutlass13device_kernelIN5flash19FlashAttnFwdCombineIN4cute5tupleIJNS3_1CILi16EEENS5_ILi64EEEEEELi5ELi256ELi1ELb0ELb1EffNS_4arch4Sm90EEEEEvNT_6ParamsE)
        /*0170*/ 	.word	0x00000000


	//----- nvinfo : EIATTR_REGCOUNT
	.align		4
.L_75:
        /*0174*/ 	.byte	0x04, 0x2f
        /*0176*/ 	.short	(.L_77 - .L_76)
	.align		4
.L_76:
        /*0178*/ 	.word	index@(_ZN7cutlass13device_kernelIN5flash19FlashAttnFwdCombineIN4cute5tupleIJNS3_1CILi16EEENS5_ILi64EEEEEELi6ELi256ELi1ELb0ELb1EffNS_4arch4Sm90EEEEEvNT_6ParamsE)
        /*017c*/ 	.word	0x00000034


	//----- nvinfo : EIATTR_FRAME_SIZE
	.align		4
.L_77:
        /*0180*/ 	.byte	0x04, 0x11
        /*0182*/ 	.short	(.L_79 - .L_78)
	.align		4
.L_78:
        /*0184*/ 	.word	index@($__internal_46_$__cuda_sm20_div_u64)
        /*0188*/ 	.word	0x00000000


	//----- nvinfo : EIATTR_FRAME_SIZE
	.align		4
.L_79:
        /*018c*/ 	.byte	0x04, 0x11
        /*018e*/ 	.short	(.L_81 - .L_80)
	.align		4
.L_80:
        /*0190*/ 	.word	index@(_ZN7cutlass13device_kernelIN5flash19FlashAttnFwdCombineIN4cute5tupleIJNS3_1CILi16EEENS5_ILi64EEEEEELi6ELi256ELi1ELb0ELb1EffNS_4arch4Sm90EEEEEvNT_6ParamsE)
        /*0194*/ 	.word	0x00000000


	//----- nvinfo : EIATTR_REGCOUNT
	.align		4
.L_81:
        /*0198*/ 	.byte	0x04, 0x2f
        /*019a*/ 	.short	(.L_83 - .L_82)
	.align		4
.L_82:
        /*019c*/ 	.word	index@(_ZN7cutlass13device_kernelIN5flash19FlashAttnFwdCombineIN4cute5tupleIJNS3_1CILi16EEENS5_ILi64EEEEEELi7ELi256ELi1ELb0ELb1EffNS_4arch4Sm90EEEEEvNT_6ParamsE)
        /*01a0*/ 	.word	0x00000034


	//----- nvinfo : EIATTR_FRAME_SIZE
	.align		4
.L_83:
        /*01a4*/ 	.byte	0x04, 0x11
        /*01a6*/ 	.short	(.L_85 - .L_84)
	.align		4
.L_84:
        /*01a8*/ 	.word	index@($__internal_45_$__cuda_sm20_div_u64)
        /*01ac*/ 	.word	0x00000000


	//----- nvinfo : EIATTR_FRAME_SIZE
	.align		4
.L_85:
        /*01b0*/ 	.byte	0x04, 0x11
        /*01b2*/ 	.short	(.L_87 - .L_86)
	.align		4
.L_86:
        /*01b4*/ 	.word	index@(_ZN7cutlass13device_kernelIN5flash19FlashAttnFwdCombineIN4cute5tupleIJNS3_1CILi16EEENS5_ILi64EEEEEELi7ELi256ELi1ELb0ELb1EffNS_4arch4Sm90EEEEEvNT_6ParamsE)
        /*01b8*/ 	.word	0x00000000


	//----- nvinfo : EIATTR_REGCOUNT
	.align		4
.L_87:
        /*01bc*/ 	.byte	0x04, 0x2f
        /*01be*/ 	.short	(.L_89 - .L_88)
	.align		4
.L_88:
        /*01c0*/ 	.word	index@(_ZN7cutlass13device_kernelIN5flash19FlashAttnFwdCombineIN4cute5tupleIJNS3_1CILi16EEENS5_ILi64EEEEEELi8ELi256ELi1ELb0ELb1EffNS_4arch4Sm90EEEEEvNT_6ParamsE)
        /*01c4*/ 	.word	0x00000036


	//----- nvinfo : EIATTR_FRAME_SIZE
	.align		4
.L_89:
        /*01c8*/ 	.byte	0x04, 0x11
        /*01ca*/ 	.short	(.L_91 - .L_90)
	.align		4
.L_90:
        /*01cc*/ 	.word	index@($__internal_44_$__cuda_sm20_div_u64)
        /*01d0*/ 	.word	0x00000000


	//----- nvinfo : EIATTR_FRAME_SIZE
	.align		4
.L_91:
        /*01d4*/ 	.byte	0x04, 0x11
        /*01d6*/ 	.short	(.L_93 - .L_92)
	.align		4
.L_92:
        /*01d8*/ 	.word	index@(_ZN7cutlass13device_kernelIN5flash19FlashAttnFwdCombineIN4cute5tupleIJNS3_1CILi16EEENS5_ILi64EEEEEELi8ELi256ELi1ELb0ELb1EffNS_4arch4Sm90EEEEEvNT_6ParamsE)
        /*01dc*/ 	.word	0x00000000


	//----- nvinfo : EIATTR_REGCOUNT
	.align		4
.L_93:
        /*01e0*/ 	.byte	0x04, 0x2f
        /*01e2*/ 	.short	(.L_95 - .L_94)
	.align		4
.L_94:
        /*01e4*/ 	.word	index@(_ZN7cutlass13device_kernelIN5flash19FlashAttnFwdCombineIN4cute5tupleIJNS3_1CILi16EEENS5_ILi64EEEEEELi4ELi256ELi1ELb0ELb0EffNS_4arch4Sm90EEEEEvNT_6ParamsE)
        /*01e8*/ 	.word	0x00000038


	//----- nvinfo : EIATTR_FRAME_SIZE
	.align		4
.L_95:
        /*01ec*/ 	.byte	0x04, 0x11
        /*01ee*/ 	.short	(.L_97 - .L_96)
	.align		4
.L_96:
        /*01f0*/ 	.word	index@(_ZN7cutlass13device_kernelIN5flash19FlashAttnFwdCombineIN4cute5tupleIJNS3_1CILi16EEENS5_ILi64EEEEEELi4ELi256ELi1ELb0ELb0EffNS_4arch4Sm90EEEEEvNT_6ParamsE)
        /*01f4*/ 	.word	0x00000000


	//----- nvinfo : EIATTR_REGCOUNT
	.align		4
.L_97:
        /*01f8*/ 	.byte	0x04, 0x2f
        /*01fa*/ 	.short	(.L_99 - .L_98)
	.align		4
.L_98:
        /*01fc*/ 	.word	index@(_ZN7cutlass13device_kernelIN5flash19FlashAttnFwdCombineIN4cute5tupleIJNS3_1CILi16EEENS5_ILi64EEEEEELi5ELi256ELi1ELb0ELb0EffNS_4arch4Sm90EEEEEvNT_6ParamsE)
        /*0200*/ 	.word	0x00000038


	//----- nvinfo : EIATTR_FRAME_SIZE
	.align		4
.L_99:
        /*0204*/ 	.byte	0x04, 0x11
        /*0206*/ 	.short	(.L_101 - .L_100)
	.align		4
.L_100:
        /*0208*/ 	.word	index@(_ZN7cutlass13device_kernelIN5flash19FlashAttnFwdCombineIN4cute5tupleIJNS3_1CILi16EEENS5_ILi64EEEEEELi5ELi256ELi1ELb0ELb0EffNS_4arch4Sm90EEEEEvNT_6ParamsE)
        /*020c*/ 	.word	0x00000000


	//----- nvinfo : EIATTR_REGCOUNT
	.align		4
.L_101:
        /*0210*/ 	.byte	0x04, 0x2f
        /*0212*/ 	.short	(.L_103 - .L_102)
	.align		4
.L_102:
        /*0214*/ 	.word	index@(_ZN7cutlass13device_kernelIN5flash19FlashAttnFwdCombineIN4cute5tupleIJNS3_1CILi16EEENS5_ILi64EEEEEELi6ELi256ELi1ELb0ELb0EffNS_4arch4Sm90EEEEEvNT_6ParamsE)
        /*0218*/ 	.word	0x00000038


	//----- nvinfo : EIATTR_FRAME_SIZE
	.align		4
.L_103:
        /*021c*/ 	.byte	0x04, 0x11
        /*021e*/ 	.short	(.L_105 - .L_104)
	.align		4
.L_104:
        /*0220*/ 	.word	index@(_ZN7cutlass13device_kernelIN5flash19FlashAttnFwdCombineIN4cute5tupleIJNS3_1CILi16EEENS5_ILi64EEEEEELi6ELi256ELi1ELb0ELb0EffNS_4arch4Sm90EEEEEvNT_6ParamsE)
        /*0224*/ 	.word	0x00000000


	//----- nvinfo : EIATTR_REGCOUNT
	.align		4
.L_105:
        /*0228*/ 	.byte	0x04, 0x2f
        /*022a*/ 	.short	(.L_107 - .L_106)
	.align		4
.L_106:
        /*022c*/ 	.word	index@(_ZN7cutlass13device_kernelIN5flash19FlashAttnFwdCombineIN4cute5tupleIJNS3_1CILi16EEENS5_ILi64EEEEEELi7ELi256ELi1ELb0ELb0EffNS_4arch4Sm90EEEEEvNT_6ParamsE)
        /*0230*/ 	.word	0x00000038


	//----- nvinfo : EIATTR_FRAME_SIZE
	.align		4
.L_107:
        /*0234*/ 	.byte	0x04, 0x11
        /*0236*/ 	.short	(.L_109 - .L_108)
	.align		4
.L_108:
        /*0238*/ 	.word	index@(_ZN7cutlass13device_kernelIN5flash19FlashAttnFwdCombineIN4cute5tupleIJNS3_1CILi16EEENS5_ILi64EEEEEELi7ELi256ELi1ELb0ELb0EffNS_4arch4Sm90EEEEEvNT_6ParamsE)
        /*023c*/ 	.word	0x00000000


	//----- nvinfo : EIATTR_REGCOUNT
	.align		4
.L_109:
        /*0240*/ 	.byte	0x04, 0x2f
        /*0242*/ 	.short	(.L_111 - .L_110)
	.align		4
.L_110:
        /*0244*/ 	.word	index@(_ZN7cutlass13device_kernelIN5flash19FlashAttnFwdCombineIN4cute5tupleIJNS3_1CILi16EEENS5_ILi64EEEEEELi8ELi256ELi1ELb0ELb0EffNS_4arch4Sm90EEEEEvNT_6ParamsE)
        /*0248*/ 	.word	0x00000040


	//----- nvinfo : EIATTR_FRAME_SIZE
	.align		4
.L_111:
        /*024c*/ 	.byte	0x04, 0x11
        /*024e*/ 	.short	(.L_113 - .L_112)
	.align		4
.L_112:
        /*0250*/ 	.word	index@(_ZN7cutlass13device_kernelIN5flash19FlashAttnFwdCombineIN4cute5tupleIJNS3_1CILi16EEENS5_ILi64EEEEEELi8ELi256ELi1ELb0ELb0EffNS_4arch4Sm90EEEEEvNT_6ParamsE)
        /*0254*/ 	.word	0x00000000


	//----- nvinfo : EIATTR_REGCOUNT
	.align		4
.L_113:
        /*0258*/ 	.byte	0x04, 0x2f
        /*025a*/ 	.short	(.L_115 - .L_114)
	.align		4
.L_114:
        /*025c*/ 	.word	index@(_ZN7cutlass13device_kernelIN5flash19FlashAttnFwdCombineIN4cute5tupleIJNS3_1CILi8EEENS5_ILi128EEEEEELi5ELi256ELi1ELb0ELb1EffNS_4arch4Sm80EEEEEvNT_6ParamsE)
        /*0260*/ 	.word	0x00000034


	//----- nvinfo : EIATTR_FRAME_SIZE
	.align		4
.L_115:
        /*0264*/ 	.byte	0x04, 0x11
        /*0266*/ 	.short	(.L_117 - .L_116)
	.align		4
.L_116:
        /*0268*/ 	.word	index@($__internal_43_$__cuda_sm20_div_u64)
        /*026c*/ 	.word	0x00000000


	//----- nvinfo : EIATTR_FRAME_SIZE
	.align		4
.L_117:
        /*0270*/ 	.byte	0x04, 0x11
        /*0272*/ 	.short	(.L_119 - .L_118)
	.align		4
.L_118:
        /*0274*/ 	.word	index@(_ZN7cutlass13device_kernelIN5flash19FlashAttnFwdCombineIN4cute5tupleIJNS3_1CILi8EEENS5_ILi128EEEEEELi5ELi256ELi1ELb0ELb1EffNS_4arch4Sm80EEEEEvNT_6ParamsE)
        /*0278*/ 	.word	0x00000000


	//----- nvinfo : EIATTR_REGCOUNT
	.align		4
.L_119:
        /*027c*/ 	.byte	0x04, 0x2f
        /*027e*/ 	.short	(.L_121 - .L_120)
	.align		4
.L_120:
        /*0280*/ 	.word	index@(_ZN7cutlass13device_kernelIN5flash19FlashAttnFwdCombineIN4cute5tupleIJNS3_1CILi8EEENS5_ILi128EEEEEELi6ELi256ELi1ELb0ELb1EffNS_4arch4Sm80EEEEEvNT_6ParamsE)
        /*0284*/ 	.word	0x00000034


	//----- nvinfo : EIATTR_FRAME_SIZE
	.align		4
.L_121:
        /*0288*/ 	.byte	0x04, 0x11
        /*028a*/ 	.short	(.L_123 - .L_122)
	.align		4
.L_122:
        /*028c*/ 	.word	index@($__internal_42_$__cuda_sm20_div_u64)
        /*0290*/ 	.word	0x00000000


	//----- nvinfo : EIATTR_FRAME_SIZE
	.align		4
.L_123:
        /*0294*/ 	.byte	0x04, 0x11
        /*0296*/ 	.short	(.L_125 - .L_124)
	.align		4
.L_124:
        /*0298*/ 	.word	index@(_ZN7cutlass13device_kernelIN5flash19FlashAttnFwdCombineIN4cute5tupleIJNS3_1CILi8EEENS5_ILi128EEEEEELi6ELi256ELi1ELb0ELb1EffNS_4arch4Sm80EEEEEvNT_6ParamsE)
        /*029c*/ 	.word	0x00000000


	//----- nvinfo : EIATTR_REGCOUNT
	.align		4
.L_125:
        /*02a0*/ 	.byte	0x04, 0x2f
        /*02a2*/ 	.short	(.L_127 - .L_126)
	.align		4
.L_126:
        /*02a4*/ 	.word	index@(_ZN7cutlass13device_kernelIN5flash19FlashAttnFwdCombineIN4cute5tupleIJNS3_1CILi8EEENS5_ILi128EEEEEELi7ELi256ELi1ELb0ELb1EffNS_4arch4Sm80EEEEEvNT_6ParamsE)
        /*02a8*/ 	.word	0x00000034


	//----- nvinfo : EIATTR_FRAME_SIZE
	.align		4
.L_127:
        /*02ac*/ 	.byte	0x04, 0x11
        /*02ae*/ 	.short	(.L_129 - .L_128)
	.align		4
.L_128:
        /*02b0*/ 	.word	index@($__internal_41_$__cuda_sm20_div_u64)
        /*02b4*/ 	.word	0x00000000


	//----- nvinfo : EIATTR_FRAME_SIZE
	.align		4
.L_129:
        /*02b8*/ 	.byte	0x04, 0x11
        /*02ba*/ 	.short	(.L_131 - .L_130)
	.align		4
.L_130:
        /*02bc*/ 	.word	index@(_ZN7cutlass13device_kernelIN5flash19FlashAttnFwdCombineIN4cute5tupleIJNS3_1CILi8EEENS5_ILi128EEEEEELi7ELi256ELi1ELb0ELb1EffNS_4arch4Sm80EEEEEvNT_6ParamsE)
        /*02c0*/ 	.word	0x00000000


	//----- nvinfo : EIATTR_REGCOUNT
	.align		4
.L_131:
        /*02c4*/ 	.byte	0x04, 0x2f
        /*02c6*/ 	.short	(.L_133 - .L_132)
	.align		4
.L_132:
        /*02c8*/ 	.word	index@(_ZN7cutlass13device_kernelIN5flash19FlashAttnFwdCombineIN4cute5tupleIJNS3_1CILi8EEENS5_ILi128EEEEEELi8ELi256ELi1ELb0ELb1EffNS_4arch4Sm80EEEEEvNT_6ParamsE)
        /*02cc*/ 	.word	0x00000034


	//----- nvinfo : EIATTR_FRAME_SIZE
	.align		4
.L_133:
        /*02d0*/ 	.byte	0x04, 0x11
        /*02d2*/ 	.short	(.L_135 - .L_134)
	.align		4
.L_134:
        /*02d4*/ 	.word	index@($__internal_40_$__cuda_sm20_div_u64)
        /*02d8*/ 	.word	0x00000000


	//----- nvinfo : EIATTR_FRAME_SIZE
	.align		4
.L_135:
        /*02dc*/ 	.byte	0x04, 0x11
        /*02de*/ 	.short	(.L_137 - .L_136)
	.align		4
.L_136:
        /*02e0*/ 	.word	index@(_ZN7cutlass13device_kernelIN5flash19FlashAttnFwdCombineIN4cute5tupleIJNS3_1CILi8EEENS5_ILi128EEEEEELi8ELi256ELi1ELb0ELb1EffNS_4arch4Sm80EEEEEvNT_6ParamsE)
        /*02e4*/ 	.word	0x00000000


	//----- nvinfo : EIATTR_REGCOUNT
	.align		4
.L_137:
        /*02e8*/ 	.byte	0x04, 0x2f
        /*02ea*/ 	.short	(.L_139 - .L_138)
	.align		4
.L_138:
        /*02ec*/ 	.word	index@(_ZN7cutlass13device_kernelIN5flash19FlashAttnFwdCombineIN4cute5tupleIJNS3_1CILi8EEENS5_ILi128EEEEEELi5ELi256ELi1ELb0ELb0EffNS_4arch4Sm80EEEEEvNT_6ParamsE)
        /*02f0*/ 	.word	0x00000038


	//----- nvinfo : EIATTR_FRAME_SIZE
	.align		4
.L_139:
        /*02f4*/ 	.byte	0x04, 0x11
        /*02f6*/ 	.short	(.L_141 - .L_140)
	.align		4
.L_140:
        /*02f8*/ 	.word	index@(_ZN7cutlass13device_kernelIN5flash19FlashAttnFwdCombineIN4cute5tupleIJNS3_1CILi8EEENS5_ILi128EEEEEELi5ELi256ELi1ELb0ELb0EffNS_4arch4Sm80EEEEEvNT_6ParamsE)
        /*02fc*/ 	.word	0x00000000


	//----- nvinfo : EIATTR_REGCOUNT
	.align		4
.L_141:
        /*0300*/ 	.byte	0x04, 0x2f
        /*0302*/ 	.short	(.L_143 - .L_142)
	.align		4
.L_142:
        /*0304*/ 	.word	index@(_ZN7cutlass13device_kernelIN5flash19FlashAttnFwdCombineIN4cute5tupleIJNS3_1CILi8EEENS5_ILi128EEEEEELi6ELi256ELi1ELb0ELb0EffNS_4arch4Sm80EEEEEvNT_6ParamsE)
        /*0308*/ 	.word	0x00000037


	//----- nvinfo : EIATTR_FRAME_SIZE
	.align		4
.L_143:
        /*030c*/ 	.byte	0x04, 0x11
        /*030e*/ 	.short	(.L_145 - .L_144)
	.align		4
.L_144:
        /*0310*/ 	.word	index@(_ZN7cutlass13device_kernelIN5flash19FlashAttnFwdCombineIN4cute5tupleIJNS3_1CILi8EEENS5_ILi128EEEEEELi6ELi256ELi1ELb0ELb0EffNS_4arch4Sm80EEEEEvNT_6ParamsE)
        /*0314*/ 	.word	0x00000000


	//----- nvinfo : EIATTR_REGCOUNT
	.align		4
.L_145:
        /*0318*/ 	.byte	0x04, 0x2f
        /*031a*/ 	.short	(.L_147 - .L_146)
	.align		4
.L_146:
        /*031c*/ 	.word	index@(_ZN7cutlass13device_kernelIN5flash19FlashAttnFwdCombineIN4cute5tupleIJNS3_1CILi8EEENS5_ILi128EEEEEELi7ELi256ELi1ELb0ELb0EffNS_4arch4Sm80EEEEEvNT_6ParamsE)
        /*0320*/ 	.word	0x00000037


	//----- nvinfo : EIATTR_FRAME_SIZE
	.align		4
.L_147:
        /*0324*/ 	.byte	0x04, 0x11
        /*0326*/ 	.short	(.L_149 - .L_148)
	.align		4
.L_148:
        /*0328*/ 	.word	index@(_ZN7cutlass13device_kernelIN5flash19FlashAttnFwdCombineIN4cute5tupleIJNS3_1CILi8EEENS5_ILi128EEEEEELi7ELi256ELi1ELb0ELb0EffNS_4arch4Sm80EEEEEvNT_6ParamsE)
        /*032c*/ 	.word	0x00000000


	//----- nvinfo : EIATTR_REGCOUNT
	.align		4
.L_149:
        /*0330*/ 	.byte	0x04, 0x2f
        /*0332*/ 	.short	(.L_151 - .L_150)
	.align		4
.L_150:
        /*0334*/ 	.word	index@(_ZN7cutlass13device_kernelIN5flash19FlashAttnFwdCombineIN4cute5tupleIJNS3_1CILi8EEENS5_ILi128EEEEEELi8ELi256ELi1ELb0ELb0EffNS_4arch4Sm80EEEEEvNT_6ParamsE)
        /*0338*/ 	.word	0x00000037


	//----- nvinfo : EIATTR_FRAME_SIZE
	.align		4
.L_151:
        /*033c*/ 	.byte	0x04, 0x11
        /*033e*/ 	.short	(.L_153 - .L_152)
	.align		4
.L_152:
        /*0340*/ 	.word	index@(_ZN7cutlass13device_kernelIN5flash19FlashAttnFwdCombineIN4cute5tupleIJNS3_1CILi8EEENS5_ILi128EEEEEELi8ELi256ELi1ELb0ELb0EffNS_4arch4Sm80EEEEEvNT_6ParamsE)
        /*0344*/ 	.word	0x00000000


	//----- nvinfo : EIATTR_REGCOUNT
	.align		4
.L_153:
        /*0348*/ 	.byte	0x04, 0x2f
        /*034a*/ 	.short	(.L_155 - .L_154)
	.align		4
.L_154:
        /*034c*/ 	.word	index@(_ZN7cutlass13device_kernelIN5flash19FlashAttnFwdCombineIN4cute5tupleIJNS3_1CILi8EEENS5_ILi128EEEEEELi5ELi256ELi1ELb0ELb1EffNS_4arch4Sm90EEEEEvNT_6ParamsE)
        /*0350*/ 	.word	0x00000034


	//----- nvinfo : EIATTR_FRAME_SIZE
	.align		4
.L_155:
        /*0354*/ 	.byte	0x04, 0x11
        /*0356*/ 	.short	(.L_157 - .L_156)
	.align		4
.L_156:
        /*0358*/ 	.word	index@($__internal_39_$__cuda_sm20_div_u64)
        /*035c*/ 	.word	0x00000000


	//----- nvinfo : EIATTR_FRAME_SIZE
	.align		4
.L_157:
        /*0360*/ 	.byte	0x04, 0x11
        /*0362*/ 	.short	(.L_159 - .L_158)
	.align		4
.L_158:
        /*0364*/ 	.word	index@(_ZN7cutlass13device_kernelIN5flash19FlashAttnFwdCombineIN4cute5tupleIJNS3_1CILi8EEENS5_ILi128EEEEEELi5ELi256ELi1ELb0ELb1EffNS_4arch4Sm90EEEEEvNT_6ParamsE)
        /*0368*/ 	.word	0x00000000


	//----- nvinfo : EIATTR_REGCOUNT
	.align		4
.L_159:
        /*036c*/ 	.byte	0x04, 0x2f
        /*036e*/ 	.short	(.L_161 - .L_160)
	.align		4
.L_160:
        /*0370*/ 	.word	index@(_ZN7cutlass13device_kernelIN5flash19FlashAttnFwdCombineIN4cute5tupleIJNS3_1CILi8EEENS5_ILi128EEEEEELi6ELi256ELi1ELb0ELb1EffNS_4arch4Sm90EEEEEvNT_6ParamsE)
        /*0374*/ 	.word	0x00000034


	//----- nvinfo : EIATTR_FRAME_SIZE
	.align		4
.L_161:
        /*0378*/ 	.byte	0x04, 0x11
        /*037a*/ 	.short	(.L_163 - .L_162)
	.align		4
.L_162:
        /*037c*/ 	.word	index@($__internal_38_$__cuda_sm20_div_u64)
        /*0380*/ 	.word	0x00000000


	//----- nvinfo : EIATTR_FRAME_SIZE
	.align		4
.L_163:
        /*0384*/ 	.byte	0x04, 0x11
        /*0386*/ 	.short	(.L_165 - .L_164)
	.align		4
.L_164:
        /*0388*/ 	.word	index@(_ZN7cutlass13device_kernelIN5flash19FlashAttnFwdCombineIN4cute5tupleIJNS3_1CILi8EEENS5_ILi128EEEEEELi6ELi256ELi1ELb0ELb1EffNS_4arch4Sm90EEEEEvNT_6ParamsE)
        /*038c*/ 	.word	0x00000000


	//----- nvinfo : EIATTR_REGCOUNT
	.align		4
.L_165:
        /*0390*/ 	.byte	0x04, 0x2f
        /*0392*/ 	.short	(.L_167 - .L_166)
	.align		4
.L_166:
        /*0394*/ 	.word	index@(_ZN7cutlass13device_kernelIN5flash19FlashAttnFwdCombineIN4cute5tupleIJNS3_1CILi8EEENS5_ILi128EEEEEELi7ELi256ELi1ELb0ELb1EffNS_4arch4Sm90EEEEEvNT_6ParamsE)
        /*0398*/ 	.word	0x00000034


	//----- nvinfo : EIATTR_FRAME_SIZE
	.align		4
.L_167:
        /*039c*/ 	.byte	0x04, 0x11
        /*039e*/ 	.short	(.L_169 - .L_168)
	.align		4
.L_168:
        /*03a0*/ 	.word	index@($__internal_37_$__cuda_sm20_div_u64)
        /*03a4*/ 	.word	0x00000000


	//----- nvinfo : EIATTR_FRAME_SIZE
	.align		4
.L_169:
        /*03a8*/ 	.byte	0x04, 0x11
        /*03aa*/ 	.short	(.L_171 - .L_170)
	.align		4
.L_170:
        /*03ac*/ 	.word	index@(_ZN7cutlass13device_kernelIN5flash19FlashAttnFwdCombineIN4cute5tupleIJNS3_1CILi8EEENS5_ILi128EEEEEELi7ELi256ELi1ELb0ELb1EffNS_4arch4Sm90EEEEEvNT_6ParamsE)
        /*03b0*/ 	.word	0x00000000


	//----- nvinfo : EIATTR_REGCOUNT
	.align		4
.L_171:
        /*03b4*/ 	.byte	0x04, 0x2f
        /*03b6*/ 	.short	(.L_173 - .L_172)
	.align		4
.L_172:
        /*03b8*/ 	.word	index@(_ZN7cutlass13device_kernelIN5flash19FlashAttnFwdCombineIN4cute5tupleIJNS3_1CILi8EEENS5_ILi128EEEEEELi8ELi256ELi1ELb0ELb1EffNS_4arch4Sm90EEEEEvNT_6ParamsE)
        /*03bc*/ 	.word	0x00000034


	//----- nvinfo : EIATTR_FRAME_SIZE
	.align		4
.L_173:
        /*03c0*/ 	.byte	0x04, 0x11
        /*03c2*/ 	.short	(.L_175 - .L_174)
	.align		4
.L_174:
        /*03c4*/ 	.word	index@($__internal_36_$__cuda_sm20_div_u64)
        /*03c8*/ 	.word	0x00000000


	//----- nvinfo : EIATTR_FRAME_SIZE
	.align		4
.L_175:
        /*03cc*/ 	.byte	0x04, 0x11
        /*03ce*/ 	.short	(.L_177 - .L_176)
	.align		4
.L_176:
        /*03d0*/ 	.word	index@(_ZN7cutlass13device_kernelIN5flash19FlashAttnFwdCombineIN4cute5tupleIJNS3_1CILi8EEENS5_ILi128EEEEEELi8ELi256ELi1ELb0ELb1EffNS_4arch4Sm90EEEEEvNT_6ParamsE)
        /*03d4*/ 	.word	0x00000000


	//----- nvinfo : EIATTR_REGCOUNT
	.align		4
.L_177:
        /*03d8*/ 	.byte	0x04, 0x2f
        /*03da*/ 	.short	(.L_179 - .L_178)
	.align		4
.L_178:
        /*03dc*/ 	.word	index@(_ZN7cutlass13device_kernelIN5flash19FlashAttnFwdCombineIN4cute5tupleIJNS3_1CILi8EEENS5_ILi128EEEEEELi5ELi256ELi1ELb0ELb0EffNS_4arch4Sm90EEEEEvNT_6ParamsE)
        /*03e0*/ 	.word	0x00000038


	//----- nvinfo : EIATTR_FRAME_SIZE
	.align		4
.L_179:
        /*03e4*/ 	.byte	0x04, 0x11
        /*03e6*/ 	.short	(.L_181 - .L_180)
	.align		4
.L_180:
        /*03e8*/ 	.word	index@(_ZN7cutlass13device_kernelIN5flash19FlashAttnFwdCombineIN4cute5tupleIJNS3_1CILi8EEENS5_ILi128EEEEEELi5ELi256ELi1ELb0ELb0EffNS_4arch4Sm90EEEEEvNT_6ParamsE)
        /*03ec*/ 	.word	0x00000000


	//----- nvinfo : EIATTR_REGCOUNT
	.align		4
.L_181:
        /*03f0*/ 	.byte	0x04, 0x2f
        /*03f2*/ 	.short	(.L_183 - .L_182)
	.align		4
.L_182:
        /*03f4*/ 	.word	index@(_ZN7cutlass13device_kernelIN5flash19FlashAttnFwdCombineIN4cute5tupleIJNS3_1CILi8EEENS5_ILi128EEEEEELi6ELi256ELi1ELb0ELb0EffNS_4arch4Sm90EEEEEvNT_6ParamsE)
        /*03f8*/ 	.word	0x00000037


	//----- nvinfo : EIATTR_FRAME_SIZE
	.align		4
.L_183:
        /*03fc*/ 	.byte	0x04, 0x11
        /*03fe*/ 	.short	(.L_185 - .L_184)
	.align		4
.L_184:
        /*0400*/ 	.word	index@(_ZN7cutlass13device_kernelIN5flash19FlashAttnFwdCombineIN4cute5tupleIJNS3_1CILi8EEENS5_ILi128EEEEEELi6ELi256ELi1ELb0ELb0EffNS_4arch4Sm90EEEEEvNT_6ParamsE)
        /*0404*/ 	.word	0x00000000


	//----- nvinfo : EIATTR_REGCOUNT
	.align		4
.L_185:
        /*0408*/ 	.byte	0x04, 0x2f
        /*040a*/ 	.short	(.L_187 - .L_186)
	.align		4
.L_186:
        /*040c*/ 	.word	index@(_ZN7cutlass13device_kernelIN5flash19FlashAttnFwdCombineIN4cute5tupleIJNS3_1CILi8EEENS5_ILi128EEEEEELi7ELi256ELi1ELb0ELb0EffNS_4arch4Sm90EEEEEvNT_6ParamsE)
        /*0410*/ 	.word	0x00000037


	//----- nvinfo : EIATTR_FRAME_SIZE
	.align		4
.L_187:
        /*0414*/ 	.byte	0x04, 0x11
        /*0416*/ 	.short	(.L_189 - .L_188)
	.align		4
.L_188:
        /*0418*/ 	.word	index@(_ZN7cutlass13device_kernelIN5flash19FlashAttnFwdCombineIN4cute5tupleIJNS3_1CILi8EEENS5_ILi128EEEEEELi7ELi256ELi1ELb0ELb0EffNS_4arch4Sm90EEEEEvNT_6ParamsE)
        /*041c*/ 	.word	0x00000000


	//----- nvinfo : EIATTR_REGCOUNT
	.align		4
.L_189:
        /*0420*/ 	.byte	0x04, 0x2f
        /*0422*/ 	.short	(.L_191 - .L_190)
	.align		4
.L_190:
        /*0424*/ 	.word	index@(_ZN7cutlass13device_kernelIN5flash19FlashAttnFwdCombineIN4cute5tupleIJNS3_1CILi8EEENS5_ILi128EEEEEELi8ELi256ELi1ELb0ELb0EffNS_4arch4Sm90EEEEEvNT_6ParamsE)
        /*0428*/ 	.word	0x00000037


	//----- nvinfo : EIATTR_FRAME_SIZE
	.align		4
.L_191:
        /*042c*/ 	.byte	0x04, 0x11
        /*042e*/ 	.short	(.L_193 - .L_192)
	.align		4
.L_192:
        /*0430*/ 	.word	index@(_ZN7cutlass13device_kernelIN5flash19FlashAttnFwdCombineIN4cute5tupleIJNS3_1CILi8EEENS5_ILi128EEEEEELi8ELi256ELi1ELb0ELb0EffNS_4arch4Sm90EEEEEvNT_6ParamsE)
        /*0434*/ 	.word	0x00000000


	//----- nvinfo : EIATTR_REGCOUNT
	.align		4
.L_193:
        /*0438*/ 	.byte	0x04, 0x2f
        /*043a*/ 	.short	(.L_195 - .L_194)
	.align		4
.L_194:
        /*043c*/ 	.word	index@(_ZN7cutlass13device_kernelIN5flash19FlashAttnFwdCombineIN4cute5tupleIJNS3_1CILi16EEENS5_ILi64EEEEEELi4ELi256ELi1ELb0ELb1ENS_6half_tEfNS_4arch4Sm80EEEEEvNT_6ParamsE)
        /*0440*/ 	.word	0x00000034


	//----- nvinfo : EIATTR_FRAME_SIZE
	.align		4
.L_195:
        /*0444*/ 	.byte	0x04, 0x11
        /*0446*/ 	.short	(.L_197 - .L_196)
	.align		4
.L_196:
        /*0448*/ 	.word	index@($__internal_35_$__cuda_sm20_div_u64)
        /*044c*/ 	.word	0x00000000


	//----- nvinfo : EIATTR_FRAME_SIZE
	.align		4
.L_197:
        /*0450*/ 	.byte	0x04, 0x11
        /*0452*/ 	.short	(.L_199 - .L_198)
	.align		4
.L_198:
        /*0454*/ 	.word	index@(_ZN7cutlass13device_kernelIN5flash19FlashAttnFwdCombineIN4cute5tupleIJNS3_1CILi16EEENS5_ILi64EEEEEELi4ELi256ELi1ELb0ELb1ENS_6half_tEfNS_4arch4Sm80EEEEEvNT_6ParamsE)
        /*0458*/ 	.word	0x00000000


	//----- nvinfo : EIATTR_REGCOUNT
	.align		4
.L_199:
        /*045c*/ 	.byte	0x04, 0x2f
        /*045e*/ 	.short	(.L_201 - .L_200)
	.align		4
.L_200:
        /*0460*/ 	.word	index@(_ZN7cutlass13device_kernelIN5flash19FlashAttnFwdCombineIN4cute5tupleIJNS3_1CILi16EEENS5_ILi64EEEEEELi5ELi256ELi1ELb0ELb1ENS_6half_tEfNS_4arch4Sm80EEEEEvNT_6ParamsE)
        /*0464*/ 	.word	0x00000034


	//----- nvinfo : EIATTR_FRAME_SIZE
	.align		4
.L_201:
        /*0468*/ 	.byte	0x04, 0x11
        /*046a*/ 	.short	(.L_203 - .L_202)
	.align		4
.L_202:
        /*046c*/ 	.word	index@($__internal_34_$__cuda_sm20_div_u64)
        /*0470*/ 	.word	0x00000000


	//----- nvinfo : EIATTR_FRAME_SIZE
	.align		4
.L_203:
        /*0474*/ 	.byte	0x04, 0x11
        /*0476*/ 	.short	(.L_205 - .L_204)
	.align		4
.L_204:
        /*0478*/ 	.word	index@(_ZN7cutlass13device_kernelIN5flash19FlashAttnFwdCombineIN4cute5tupleIJNS3_1CILi16EEENS5_ILi64EEEEEELi5ELi256ELi1ELb0ELb1ENS_6half_tEfNS_4arch4Sm80EEEEEvNT_6ParamsE)
        /*047c*/ 	.word	0x00000000


	//----- nvinfo : EIATTR_REGCOUNT
	.align		4
.L_205:
        /*0480*/ 	.byte	0x04, 0x2f
        /*0482*/ 	.short	(.L_207 - .L_206)
	.align		4
.L_206:
        /*0484*/ 	.word	index@(_ZN7cutlass13device_kernelIN5flash19FlashAttnFwdCombineIN4cute5tupleIJNS3_1CILi16EEENS5_ILi64EEEEEELi6ELi256ELi1ELb0ELb1ENS_6half_tEfNS_4arch4Sm80EEEEEvNT_6ParamsE)
        /*0488*/ 	.word	0x00000034


	//----- nvinfo : EIATTR_FRAME_SIZE
	.align		4
.L_207:
        /*048c*/ 	.byte	0x04, 0x11
        /*048e*/ 	.short	(.L_209 - .L_208)
	.align		4
.L_208:
        /*0490*/ 	.word	index@($__internal_33_$__cuda_sm20_div_u64)
        /*0494*/ 	.word	0x00000000


	//----- nvinfo : EIATTR_FRAME_SIZE
	.align		4
.L_209:
        /*0498*/ 	.byte	0x04, 0x11
        /*049a*/ 	.short	(.L_211 - .L_210)
	.align		4
.L_210:
        /*049c*/ 	.word	index@(_ZN7cutlass13device_kernelIN5flash19FlashAttnFwdCombineIN4cute5tupleIJNS3_1CILi16EEENS5_ILi64EEEEEELi6ELi256ELi1ELb0ELb1ENS_6half_tEfNS_4arch4Sm80EEEEEvNT_6ParamsE)
        /*04a0*/ 	.word	0x00000000


	//----- nvinfo : EIATTR_REGCOUNT
	.align		4
.L_211:
        /*04a4*/ 	.byte	0x04, 0x2f
        /*04a6*/ 	.short	(.L_213 - .L_212)
	.align		4
.L_212:
        /*04a8*/ 	.word	index@(_ZN7cutlass13device_kernelIN5flash19FlashAttnFwdCombineIN4cute5tupleIJNS3_1CILi16EEENS5_ILi64EEEEEELi7ELi256ELi1ELb0ELb1ENS_6half_tEfNS_4arch4Sm80EEEEEvNT_6ParamsE)
        /*04ac*/ 	.word	0x00000034


	//----- nvinfo : EIATTR_FRAME_SIZE
	.align		4
.L_213:
        /*04b0*/ 	.byte	0x04, 0x11
        /*04b2*/ 	.short	(.L_215 - .L_214)
	.align		4
.L_214:
        /*04b4*/ 	.word	index@($__internal_32_$__cuda_sm20_div_u64)
        /*04b8*/ 	.word	0x00000000


	//----- nvinfo : EIATTR_FRAME_SIZE
	.align		4
.L_215:
        /*04bc*/ 	.byte	0x04, 0x11
        /*04be*/ 	.short	(.L_217 - .L_216)
	.align		4
.L_216:
        /*04c0*/ 	.word	index@(_ZN7cutlass13device_kernelIN5flash19FlashAttnFwdCombineIN4cute5tupleIJNS3_1CILi16EEENS5_ILi64EEEEEELi7ELi256ELi1ELb0ELb1ENS_6half_tEfNS_4arch4Sm80EEEEEvNT_6ParamsE)
        /*04c4*/ 	.word	0x00000000


	//----- nvinfo : EIATTR_REGCOUNT
	.align		4
.L_217:
        /*04c8*/ 	.byte	0x04, 0x2f
        /*04ca*/ 	.short	(.L_219 - .L_218)
	.align		4
.L_218:
        /*04cc*/ 	.word	index@(_ZN7cutlass13device_kernelIN5flash19FlashAttnFwdCombineIN4cute5tupleIJNS3_1CILi16EEENS5_ILi64EEEEEELi8ELi256ELi1ELb0ELb1ENS_6half_tEfNS_4arch4Sm80EEEEEvNT_6ParamsE)
        /*04d0*/ 	.word	0x00000036


	//----- nvinfo : EIATTR_FRAME_SIZE
	.align		4
.L_219:
        /*04d4*/ 	.byte	0x04, 0x11
        /*04d6*/ 	.short	(.L_221 - .L_220)
	.align		4
.L_220:
        /*04d8*/ 	.word	index@($__internal_31_$__cuda_sm20_div_u64)
        /*04dc*/ 	.word	0x00000000


	//----- nvinfo : EIATTR_FRAME_SIZE
	.align		4
.L_221:
        /*04e0*/ 	.byte	0x04, 0x11
        /*04e2*/ 	.short	(.L_223 - .L_222)
	.align		4
.L_222:
        /*04e4*/ 	.word	index@(_ZN7cutlass13device_kernelIN5flash19FlashAttnFwdCombineIN4cute5tupleIJNS3_1CILi16EEENS5_ILi64EEEEEELi8ELi256ELi1ELb0ELb1ENS_6half_tEfNS_4arch4Sm80EEEEEvNT_6ParamsE)
        /*04e8*/ 	.word	0x00000000


	//----- nvinfo : EIATTR_REGCOUNT
	.align		4
.L_223:
        /*04ec*/ 	.byte	0x04, 0x2f
        /*04ee*/ 	.short	(.L_225 - .L_224)
	.align		4
.L_224:
        /*04f0*/ 	.word	index@(_ZN7cutlass13device_kernelIN5flash19FlashAttnFwdCombineIN4cute5tupleIJNS3_1CILi16EEENS5_ILi64EEEEEELi4ELi256ELi1ELb0ELb0ENS_6half_tEfNS_4arch4Sm80EEEEEvNT_6ParamsE)
        /*04f4*/ 	.word	0x00000038


	//----- nvinfo : EIATTR_FRAME_SIZE
	.align		4
.L_225:
        /*04f8*/ 	.byte	0x04, 0x11
        /*04fa*/ 	.short	(.L_227 - .L_226)
	.align		4
.L_226:
        /*04fc*/ 	.word	index@(_ZN7cutlass13device_kernelIN5flash19FlashAttnFwdCombineIN4cute5tupleIJNS3_1CILi16EEENS5_ILi64EEEEEELi4ELi256ELi1ELb0ELb0ENS_6half_tEfNS_4arch4Sm80EEEEEvNT_6ParamsE)
        /*0500*/ 	.word	0x00000000


	//----- nvinfo : EIATTR_REGCOUNT
	.align		4
.L_227:
        /*0504*/ 	.byte	0x04, 0x2f
        /*0506*/ 	.short	(.L_229 - .L_228)
	.align		4
.L_228:
        /*0508*/ 	.word	index@(_ZN7cutlass13device_kernelIN5flash19FlashAttnFwdCombineIN4cute5tupleIJNS3_1CILi16EEENS5_ILi64EEEEEELi5ELi256ELi1ELb0ELb0ENS_6half_tEfNS_4arch4Sm80EEEEEvNT_6ParamsE)
        /*050c*/ 	.word	0x00000038


	//----- nvinfo : EIATTR_FRAME_SIZE
	.align		4
.L_229:
        /*0510*/ 	.byte	0x04, 0x11
        /*0512*/ 	.short	(.L_231 - .L_230)
	.align		4
.L_230:
        /*0514*/ 	.word	index@(_ZN7cutlass13device_kernelIN5flash19FlashAttnFwdCombineIN4cute5tupleIJNS3_1CILi16EEENS5_ILi64EEEEEELi5ELi256ELi1ELb0ELb0ENS_6half_tEfNS_4arch4Sm80EEEEEvNT_6ParamsE)
        /*0518*/ 	.word	0x00000000


	//----- nvinfo : EIATTR_REGCOUNT
	.align		4
.L_231:
        /*051c*/ 	.byte	0x04, 0x2f
        /*051e*/ 	.short	(.L_233 - .L_232)
	.align		4
.L_232:
        /*0520*/ 	.word	index@(_ZN7cutlass13device_kernelIN5flash19FlashAttnFwdCombineIN4cute5tupleIJNS3_1CILi16EEENS5_ILi64EEEEEELi6ELi256ELi1ELb0ELb0ENS_6half_tEfNS_4arch4Sm80EEEEEvNT_6ParamsE)
        /*0524*/ 	.word	0x00000038


	//----- nvinfo : EIATTR_FRAME_SIZE
	.align		4
.L_233:
        /*0528*/ 	.byte	0x04, 0x11
        /*052a*/ 	.short	(.L_235 - .L_234)
	.align		4
.L_234:
        /*052c*/ 	.word	index@(_ZN7cutlass13device_kernelIN5flash19FlashAttnFwdCombineIN4cute5tupleIJNS3_1CILi16EEENS5_ILi64EEEEEELi6ELi256ELi1ELb0ELb0ENS_6half_tEfNS_4arch4Sm80EEEEEvNT_6ParamsE)
        /*0530*/ 	.word	0x00000000


	//----- nvinfo : EIATTR_REGCOUNT
	.align		4
.L_235:
        /*0534*/ 	.byte	0x04, 0x2f
        /*0536*/ 	.short	(.L_237 - .L_236)
	.align		4
.L_236:
        /*0538*/ 	.word	index@(_ZN7cutlass13device_kernelIN5flash19FlashAttnFwdCombineIN4cute5tupleIJNS3_1CILi16EEENS5_ILi64EEEEEELi7ELi256ELi1ELb0ELb0ENS_6half_tEfNS_4arch4Sm80EEEEEvNT_6ParamsE)
        /*053c*/ 	.word	0x00000038


	//----- nvinfo : EIATTR_FRAME_SIZE
	.align		4
.L_237:
        /*0540*/ 	.byte	0x04, 0x11
        /*0542*/ 	.short	(.L_239 - .L_238)
	.align		4
.L_238:
        /*0544*/ 	.word	index@(_ZN7cutlass13device_kernelIN5flash19FlashAttnFwdCombineIN4cute5tupleIJNS3_1CILi16EEENS5_ILi64EEEEEELi7ELi256ELi1ELb0ELb0ENS_6half_tEfNS_4arch4Sm80EEEEEvNT_6ParamsE)
        /*0548*/ 	.word	0x00000000


	//----- nvinfo : EIATTR_REGCOUNT
	.align		4
.L_239:
        /*054c*/ 	.byte	0x04, 0x2f
        /*054e*/ 	.short	(.L_241 - .L_240)
	.align		4
.L_240:
        /*0550*/ 	.word	index@(_ZN7cutlass13device_kernelIN5flash19FlashAttnFwdCombineIN4cute5tupleIJNS3_1CILi16EEENS5_ILi64EEEEEELi8ELi256ELi1ELb0ELb0ENS_6half_tEfNS_4arch4Sm80EEEEEvNT_6ParamsE)
        /*0554*/ 	.word	0x00000040


	//----- nvinfo : EIATTR_FRAME_SIZE
	.align		4
.L_241:
        /*0558*/ 	.byte	0x04, 0x11
        /*055a*/ 	.short	(.L_243 - .L_242)
	.align		4
.L_242:
        /*055c*/ 	.word	index@(_ZN7cutlass13device_kernelIN5flash19FlashAttnFwdCombineIN4cute5tupleIJNS3_1CILi16EEENS5_ILi64EEEEEELi8ELi256ELi1ELb0ELb0ENS_6half_tEfNS_4arch4Sm80EEEEEvNT_6ParamsE)
        /*0560*/ 	.word	0x00000000


	//----- nvinfo : EIATTR_REGCOUNT
	.align		4
.L_243:
        /*0564*/ 	.byte	0x04, 0x2f
        /*0566*/ 	.short	(.L_245 - .L_244)
	.align		4
.L_244:
        /*0568*/ 	.word	index@(_ZN7cutlass13device_kernelIN5flash19FlashAttnFwdCombineIN4cute5tupleIJNS3_1CILi16EEENS5_ILi64EEEEEELi4ELi256ELi1ELb0ELb1ENS_6half_tEfNS_4arch4Sm90EEEEEvNT_6ParamsE)
        /*056c*/ 	.word	0x00000034


	//----- nvinfo : EIATTR_FRAME_SIZE
	.align		4
.L_245:
        /*0570*/ 	.byte	0x04, 0x11
        /*0572*/ 	.short	(.L_247 - .L_246)
	.align		4
.L_246:
        /*0574*/ 	.word	index@($__internal_30_$__cuda_sm20_div_u64)
        /*0578*/ 	.word	0x00000000


	//----- nvinfo : EIATTR_FRAME_SIZE
	.align		4
.L_247:
        /*057c*/ 	.byte	0x04, 0x11
        /*057e*/ 	.short	(.L_249 - .L_248)
	.align		4
.L_248:
        /*0580*/ 	.word	index@(_ZN7cutlass13device_kernelIN5flash19FlashAttnFwdCombineIN4cute5tupleIJNS3_1CILi16EEENS5_ILi64EEEEEELi4ELi256ELi1ELb0ELb1ENS_6half_tEfNS_4arch4Sm90EEEEEvNT_6ParamsE)
        /*0584*/ 	.word	0x00000000


	//----- nvinfo : EIATTR_REGCOUNT
	.align		4
.L_249:
        /*0588*/ 	.byte	0x04, 0x2f
        /*058a*/ 	.short	(.L_251 - .L_250)
	.align		4
.L_250:
        /*058c*/ 	.word	index@(_ZN7cutlass13device_kernelIN5flash19FlashAttnFwdCombineIN4cute5tupleIJNS3_1CILi16EEENS5_ILi64EEEEEELi5ELi256ELi1ELb0ELb1ENS_6half_tEfNS_4arch4Sm90EEEEEvNT_6ParamsE)
        /*0590*/ 	.word	0x00000034


	//----- nvinfo : EIATTR_FRAME_SIZE
	.align		4
.L_251:
        /*0594*/ 	.byte	0x04, 0x11
        /*0596*/ 	.short	(.L_253 - .L_252)
	.align		4
.L_252:
        /*0598*/ 	.word	index@($__internal_29_$__cuda_sm20_div_u64)
        /*059c*/ 	.word	0x00000000


	//----- nvinfo : EIATTR_FRAME_SIZE
	.align		4
.L_253:
        /*05a0*/ 	.byte	0x04, 0x11
        /*05a2*/ 	.short	(.L_255 - .L_254)
	.align		4
.L_254:
        /*05a4*/ 	.word	index@(_ZN7cutlass13device_kernelIN5flash19FlashAttnFwdCombineIN4cute5tupleIJNS3_1CILi16EEENS5_ILi64EEEEEELi5ELi256ELi1ELb0ELb1ENS_6half_tEfNS_4arch4Sm90EEEEEvNT_6ParamsE)
        /*05a8*/ 	.word	0x00000000


	//----- nvinfo : EIATTR_REGCOUNT
	.align		4
.L_255:
        /*05ac*/ 	.byte	0x04, 0x2f
        /*05ae*/ 	.short	(.L_257 - .L_256)
	.align		4
.L_256:
        /*05b0*/ 	.word	index@(_ZN7cutlass13device_kernelIN5flash19FlashAttnFwdCombineIN4cute5tupleIJNS3_1CILi16EEENS5_ILi64EEEEEELi6ELi256ELi1ELb0ELb1ENS_6half_tEfNS_4arch4Sm90EEEEEvNT_6ParamsE)
        /*05b4*/ 	.word	0x00000034


	//----- nvinfo : EIATTR_FRAME_SIZE
	.align		4
.L_257:
        /*05b8*/ 	.byte	0x04, 0x11
        /*05ba*/ 	.short	(.L_259 - .L_258)
	.align		4
.L_258:
        /*05bc*/ 	.word	index@($__internal_28_$__cuda_sm20_div_u64)
        /*05c0*/ 	.word	0x00000000


	//----- nvinfo : EIATTR_FRAME_SIZE
	.align		4
.L_259:
        /*05c4*/ 	.byte	0x04, 0x11
        /*05c6*/ 	.short	(.L_261 - .L_260)
	.align		4
.L_260:
        /*05c8*/ 	.word	index@(_ZN7cutlass13device_kernelIN5flash19FlashAttnFwdCombineIN4cute5tupleIJNS3_1CILi16EEENS5_ILi64EEEEEELi6ELi256ELi1ELb0ELb1ENS_6half_tEfNS_4arch4Sm90EEEEEvNT_6ParamsE)
        /*05cc*/ 	.word	0x00000000


	//----- nvinfo : EIATTR_REGCOUNT
	.align		4
.L_261:
        /*05d0*/ 	.byte	0x04, 0x2f
        /*05d2*/ 	.short	(.L_263 - .L_262)
	.align		4
.L_262:
        /*05d4*/ 	.word	index@(_ZN7cutlass13device_kernelIN5flash19FlashAttnFwdCombineIN4cute5tupleIJNS3_1CILi16EEENS5_ILi64EEEEEELi7ELi256ELi1ELb0ELb1ENS_6half_tEfNS_4arch4Sm90EEEEEvNT_6ParamsE)
        /*05d8*/ 	.word	0x00000034


	//----- nvinfo : EIATTR_FRAME_SIZE
	.align		4
.L_263:
        /*05dc*/ 	.byte	0x04, 0x11
        /*05de*/ 	.short	(.L_265 - .L_264)
	.align		4
.L_264:
        /*05e0*/ 	.word	index@($__internal_27_$__cuda_sm20_div_u64)
        /*05e4*/ 	.word	0x00000000


	//----- nvinfo : EIATTR_FRAME_SIZE
	.align		4
.L_265:
        /*05e8*/ 	.byte	0x04, 0x11
        /*05ea*/ 	.short	(.L_267 - .L_266)
	.align		4
.L_266:
        /*05ec*/ 	.word	index@(_ZN7cutlass13device_kernelIN5flash19FlashAttnFwdCombineIN4cute5tupleIJNS3_1CILi16EEENS5_ILi64EEEEEELi7ELi256ELi1ELb0ELb1ENS_6half_tEfNS_4arch4Sm90EEEEEvNT_6ParamsE)
        /*05f0*/ 	.word	0x00000000


	//----- nvinfo : EIATTR_REGCOUNT
	.align		4
.L_267:
        /*05f4*/ 	.byte	0x04, 0x2f
        /*05f6*/ 	.short	(.L_269 - .L_268)
	.align		4
.L_268:
        /*05f8*/ 	.word	index@(_ZN7cutlass13device_kernelIN5flash19FlashAttnFwdCombineIN4cute5tupleIJNS3_1CILi16EEENS5_ILi64EEEEEELi8ELi256ELi1ELb0ELb1ENS_6half_tEfNS_4arch4Sm90EEEEEvNT_6ParamsE)
        /*05fc*/ 	.word	0x00000036


	//----- nvinfo : EIATTR_FRAME_SIZE
	.align		4
.L_269:
        /*0600*/ 	.byte	0x04, 0x11
        /*0602*/ 	.short	(.L_271 - .L_270)
	.align		4
.L_270:
        /*0604*/ 	.word	index@($__internal_26_$__cuda_sm20_div_u64)
        /*0608*/ 	.word	0x00000000


	//----- nvinfo : EIATTR_FRAME_SIZE
	.align		4
.L_271:
        /*060c*/ 	.byte	0x04, 0x11
        /*060e*/ 	.short	(.L_273 - .L_272)
	.align		4
.L_272:
        /*0610*/ 	.word	index@(_ZN7cutlass13device_kernelIN5flash19FlashAttnFwdCombineIN4cute5tupleIJNS3_1CILi16EEENS5_ILi64EEEEEELi8ELi256ELi1ELb0ELb1ENS_6half_tEfNS_4arch4Sm90EEEEEvNT_6ParamsE)
        /*0614*/ 	.word	0x00000000


	//----- nvinfo : EIATTR_REGCOUNT
	.align		4
.L_273:
        /*0618*/ 	.byte	0x04, 0x2f
        /*061a*/ 	.short	(.L_275 - .L_274)
	.align		4
.L_274:
        /*061c*/ 	.word	index@(_ZN7cutlass13device_kernelIN5flash19FlashAttnFwdCombineIN4cute5tupleIJNS3_1CILi16EEENS5_ILi64EEEEEELi4ELi256ELi1ELb0ELb0ENS_6half_tEfNS_4arch4Sm90EEEEEvNT_6ParamsE)
        /*0620*/ 	.word	0x00000038


	//----- nvinfo : EIATTR_FRAME_SIZE
	.align		4
.L_275:
        /*0624*/ 	.byte	0x04, 0x11
        /*0626*/ 	.short	(.L_277 - .L_276)
	.align		4
.L_276:
        /*0628*/ 	.word	index@(_ZN7cutlass13device_kernelIN5flash19FlashAttnFwdCombineIN4cute5tupleIJNS3_1CILi16EEENS5_ILi64EEEEEELi4ELi256ELi1ELb0ELb0ENS_6half_tEfNS_4arch4Sm90EEEEEvNT_6ParamsE)
        /*062c*/ 	.word	0x00000000


	//----- nvinfo : EIATTR_REGCOUNT
	.align		4
.L_277:
        /*0630*/ 	.byte	0x04, 0x2f
        /*0632*/ 	.short	(.L_279 - .L_278)
	.align		4
.L_278:
        /*0634*/ 	.word	index@(_ZN7cutlass13device_kernelIN5flash19FlashAttnFwdCombineIN4cute5tupleIJNS3_1CILi16EEENS5_ILi64EEEEEELi5ELi256ELi1ELb0ELb0ENS_6half_tEfNS_4arch4Sm90EEEEEvNT_6ParamsE)
        /*0638*/ 	.word	0x00000038


	//----- nvinfo : EIATTR_FRAME_SIZE
	.align		4
.L_279:
        /*063c*/ 	.byte	0x04, 0x11
        /*063e*/ 	.short	(.L_281 - .L_280)
	.align		4
.L_280:
        /*0640*/ 	.word	index@(_ZN7cutlass13device_kernelIN5flash19FlashAttnFwdCombineIN4cute5tupleIJNS3_1CILi16EEENS5_ILi64EEEEEELi5ELi256ELi1ELb0ELb0ENS_6half_tEfNS_4arch4Sm90EEEEEvNT_6ParamsE)
        /*0644*/ 	.word	0x00000000


	//----- nvinfo : EIATTR_REGCOUNT
	.align		4
.L_281:
        /*0648*/ 	.byte	0x04, 0x2f
        /*064a*/ 	.short	(.L_283 - .L_282)
	.align		4
.L_282:
        /*064c*/ 	.word	index@(_ZN7cutlass13device_kernelIN5flash19FlashAttnFwdCombineIN4cute5tupleIJNS3_1CILi16EEENS5_ILi64EEEEEELi6ELi256ELi1ELb0ELb0ENS_6half_tEfNS_4arch4Sm90EEEEEvNT_6ParamsE)
        /*0650*/ 	.word	0x00000038


	//----- nvinfo : EIATTR_FRAME_SIZE
	.align		4
.L_283:
        /*0654*/ 	.byte	0x04, 0x11
        /*0656*/ 	.short	(.L_285 - .L_284)
	.align		4
.L_284:
        /*0658*/ 	.word	index@(_ZN7cutlass13device_kernelIN5flash19FlashAttnFwdCombineIN4cute5tupleIJNS3_1CILi16EEENS5_ILi64EEEEEELi6ELi256ELi1ELb0ELb0ENS_6half_tEfNS_4arch4Sm90EEEEEvNT_6ParamsE)
        /*065c*/ 	.word	0x00000000


	//----- nvinfo : EIATTR_REGCOUNT
	.align		4
.L_285:
        /*0660*/ 	.byte	0x04, 0x2f
        /*0662*/ 	.short	(.L_287 - .L_286)
	.align		4
.L_286:
        /*0664*/ 	.word	index@(_ZN7cutlass13device_kernelIN5flash19FlashAttnFwdCombineIN4cute5tupleIJNS3_1CILi16EEENS5_ILi64EEEEEELi7ELi256ELi1ELb0ELb0ENS_6half_tEfNS_4arch4Sm90EEEEEvNT_6ParamsE)
        /*0668*/ 	.word	0x00000038


	//----- nvinfo : EIATTR_FRAME_SIZE
	.align		4
.L_287:
        /*066c*/ 	.byte	0x04, 0x11
        /*066e*/ 	.short	(.L_289 - .L_288)
	.align		4
.L_288:
        /*0670*/ 	.word	index@(_ZN7cutlass13device_kernelIN5flash19FlashAttnFwdCombineIN4cute5tupleIJNS3_1CILi16EEENS5_ILi64EEEEEELi7ELi256ELi1ELb0ELb0ENS_6half_tEfNS_4arch4Sm90EEEEEvNT_6ParamsE)
        /*0674*/ 	.word	0x00000000


	//----- nvinfo : EIATTR_REGCOUNT
	.align		4
.L_289:
        /*0678*/ 	.byte	0x04, 0x2f
        /*067a*/ 	.short	(.L_291 - .L_290)
	.align		4
.L_290:
        /*067c*/ 	.word	index@(_ZN7cutlass13device_kernelIN5flash19FlashAttnFwdCombineIN4cute5tupleIJNS3_1CILi16EEENS5_ILi64EEEEEELi8ELi256ELi1ELb0ELb0ENS_6half_tEfNS_4arch4Sm90EEEEEvNT_6ParamsE)
        /*0680*/ 	.word	0x00000040


	//----- nvinfo : EIATTR_FRAME_SIZE
	.align		4
.L_291:
        /*0684*/ 	.byte	0x04, 0x11
        /*0686*/ 	.short	(.L_293 - .L_292)
	.align		4
.L_292:
        /*0688*/ 	.word	index@(_ZN7cutlass13device_kernelIN5flash19FlashAttnFwdCombineIN4cute5tupleIJNS3_1CILi16EEENS5_ILi64EEEEEELi8ELi256ELi1ELb0ELb0ENS_6half_tEfNS_4arch4Sm90EEEEEvNT_6ParamsE)
        /*068c*/ 	.word	0x00000000


	//----- nvinfo : EIATTR_REGCOUNT
	.align		4
.L_293:
        /*0690*/ 	.byte	0x04, 0x2f
        /*0692*/ 	.short	(.L_295 - .L_294)
	.align		4
.L_294:
        /*0694*/ 	.word	index@(_ZN7cutlass13device_kernelIN5flash19FlashAttnFwdCombineIN4cute5tupleIJNS3_1CILi8EEENS5_ILi128EEEEEELi5ELi256ELi1ELb0ELb1ENS_6half_tEfNS_4arch4Sm80EEEEEvNT_6ParamsE)
        /*0698*/ 	.word	0x00000034


	//----- nvinfo : EIATTR_FRAME_SIZE
	.align		4
.L_295:
        /*069c*/ 	.byte	0x04, 0x11
        /*069e*/ 	.short	(.L_297 - .L_296)
	.align		4
.L_296:
        /*06a0*/ 	.word	index@($__internal_25_$__cuda_sm20_div_u64)
        /*06a4*/ 	.word	0x00000000


	//----- nvinfo : EIATTR_FRAME_SIZE
	.align		4
.L_297:
        /*06a8*/ 	.byte	0x04, 0x11
        /*06aa*/ 	.short	(.L_299 - .L_298)
	.align		4
.L_298:
        /*06ac*/ 	.word	index@(_ZN7cutlass13device_kernelIN5flash19FlashAttnFwdCombineIN4cute5tupleIJNS3_1CILi8EEENS5_ILi128EEEEEELi5ELi256ELi1ELb0ELb1ENS_6half_tEfNS_4arch4Sm80EEEEEvNT_6ParamsE)
        /*06b0*/ 	.word	0x00000000


	//----- nvinfo : EIATTR_REGCOUNT
	.align		4
.L_299:
        /*06b4*/ 	.byte	0x04, 0x2f
        /*06b6*/ 	.short	(.L_301 - .L_300)
	.align		4
.L_300:
        /*06b8*/ 	.word	index@(_ZN7cutlass13device_kernelIN5flash19FlashAttnFwdCombineIN4cute5tupleIJNS3_1CILi8EEENS5_ILi128EEEEEELi6ELi256ELi1ELb0ELb1ENS_6half_tEfNS_4arch4Sm80EEEEEvNT_6ParamsE)
        /*06bc*/ 	.word	0x00000034


	//----- nvinfo : EIATTR_FRAME_SIZE
	.align		4
.L_301:
        /*06c0*/ 	.byte	0x04, 0x11
        /*06c2*/ 	.short	(.L_303 - .L_302)
	.align		4
.L_302:
        /*06c4*/ 	.word	index@($__internal_24_$__cuda_sm20_div_u64)
        /*06c8*/ 	.word	0x00000000


	//----- nvinfo : EIATTR_FRAME_SIZE
	.align		4
.L_303:
        /*06cc*/ 	.byte	0x04, 0x11
        /*06ce*/ 	.short	(.L_305 - .L_304)
	.align		4
.L_304:
        /*06d0*/ 	.word	index@(_ZN7cutlass13device_kernelIN5flash19FlashAttnFwdCombineIN4cute5tupleIJNS3_1CILi8EEENS5_ILi128EEEEEELi6ELi256ELi1ELb0ELb1ENS_6half_tEfNS_4arch4Sm80EEEEEvNT_6ParamsE)
        /*06d4*/ 	.word	0x00000000


	//----- nvinfo : EIATTR_REGCOUNT
	.align		4
.L_305:
        /*06d8*/ 	.byte	0x04, 0x2f
        /*06da*/ 	.short	(.L_307 - .L_306)
	.align		4
.L_306:
        /*06dc*/ 	.word	index@(_ZN7cutlass13device_kernelIN5flash19FlashAttnFwdCombineIN4cute5tupleIJNS3_1CILi8EEENS5_ILi128EEEEEELi7ELi256ELi1ELb0ELb1ENS_6half_tEfNS_4arch4Sm80EEEEEvNT_6ParamsE)
        /*06e0*/ 	.word	0x00000034


	//----- nvinfo : EIATTR_FRAME_SIZE
	.align		4
.L_307:
        /*06e4*/ 	.byte	0x04, 0x11
        /*06e6*/ 	.short	(.L_309 - .L_308)
	.align		4
.L_308:
        /*06e8*/ 	.word	index@($__internal_23_$__cuda_sm20_div_u64)
        /*06ec*/ 	.word	0x00000000


	//----- nvinfo : EIATTR_FRAME_SIZE
	.align		4
.L_309:
        /*06f0*/ 	.byte	0x04, 0x11
        /*06f2*/ 	.short	(.L_311 - .L_310)
	.align		4
.L_310:
        /*06f4*/ 	.word	index@(_ZN7cutlass13device_kernelIN5flash19FlashAttnFwdCombineIN4cute5tupleIJNS3_1CILi8EEENS5_ILi128EEEEEELi7ELi256ELi1ELb0ELb1ENS_6half_tEfNS_4arch4Sm80EEEEEvNT_6ParamsE)
        /*06f8*/ 	.word	0x00000000


	//----- nvinfo : EIATTR_REGCOUNT
	.align		4
.L_311:
        /*06fc*/ 	.byte	0x04, 0x2f
        /*06fe*/ 	.short	(.L_313 - .L_312)
	.align		4
.L_312:
        /*0700*/ 	.word	index@(_ZN7cutlass13device_kernelIN5flash19FlashAttnFwdCombineIN4cute5tupleIJNS3_1CILi8EEENS5_ILi128EEEEEELi8ELi256ELi1ELb0ELb1ENS_6half_tEfNS_4arch4Sm80EEEEEvNT_6ParamsE)
        /*0704*/ 	.word	0x00000034


	//----- nvinfo : EIATTR_FRAME_SIZE
	.align		4
.L_313:
        /*0708*/ 	.byte	0x04, 0x11
        /*070a*/ 	.short	(.L_315 - .L_314)
	.align		4
.L_314:
        /*070c*/ 	.word	index@($__internal_22_$__cuda_sm20_div_u64)
        /*0710*/ 	.word	0x00000000


	//----- nvinfo : EIATTR_FRAME_SIZE
	.align		4
.L_315:
        /*0714*/ 	.byte	0x04, 0x11
        /*0716*/ 	.short	(.L_317 - .L_316)
	.align		4
.L_316:
        /*0718*/ 	.word	index@(_ZN7cutlass13device_kernelIN5flash19FlashAttnFwdCombineIN4cute5tupleIJNS3_1CILi8EEENS5_ILi128EEEEEELi8ELi256ELi1ELb0ELb1ENS_6half_tEfNS_4arch4Sm80EEEEEvNT_6ParamsE)
        /*071c*/ 	.word	0x00000000


	//----- nvinfo : EIATTR_REGCOUNT
	.align		4
.L_317:
        /*0720*/ 	.byte	0x04, 0x2f
        /*0722*/ 	.short	(.L_319 - .L_318)
	.align		4
.L_318:
        /*0724*/ 	.word	index@(_ZN7cutlass13device_kernelIN5flash19FlashAttnFwdCombineIN4cute5tupleIJNS3_1CILi8EEENS5_ILi128EEEEEELi5ELi256ELi1ELb0ELb0ENS_6half_tEfNS_4arch4Sm80EEEEEvNT_6ParamsE)
        /*0728*/ 	.word	0x00000038


	//----- nvinfo : EIATTR_FRAME_SIZE
	.align		4
.L_319:
        /*072c*/ 	.byte	0x04, 0x11
        /*072e*/ 	.short	(.L_321 - .L_320)
	.align		4
.L_320:
        /*0730*/ 	.word	index@(_ZN7cutlass13device_kernelIN5flash19FlashAttnFwdCombineIN4cute5tupleIJNS3_1CILi8EEENS5_ILi128EEEEEELi5ELi256ELi1ELb0ELb0ENS_6half_tEfNS_4arch4Sm80EEEEEvNT_6ParamsE)
        /*0734*/ 	.word	0x00000000


	//----- nvinfo : EIATTR_REGCOUNT
	.align		4
.L_321:
        /*0738*/ 	.byte	0x04, 0x2f
        /*073a*/ 	.short	(.L_323 - .L_322)
	.align		4
.L_322:
        /*073c*/ 	.word	index@(_ZN7cutlass13device_kernelIN5flash19FlashAttnFwdCombineIN4cute5tupleIJNS3_1CILi8EEENS5_ILi128EEEEEELi6ELi256ELi1ELb0ELb0ENS_6half_tEfNS_4arch4Sm80EEEEEvNT_6ParamsE)
        /*0740*/ 	.word	0x00000037


	//----- nvinfo : EIATTR_FRAME_SIZE
	.align		4
.L_323:
        /*0744*/ 	.byte	0x04, 0x11
        /*0746*/ 	.short	(.L_325 - .L_324)
	.align		4
.L_324:
        /*0748*/ 	.word	index@(_ZN7cutlass13device_kernelIN5flash19FlashAttnFwdCombineIN4cute5tupleIJNS3_1CILi8EEENS5_ILi128EEEEEELi6ELi256ELi1ELb0ELb0ENS_6half_tEfNS_4arch4Sm80EEEEEvNT_6ParamsE)
        /*074c*/ 	.word	0x00000000


	//----- nvinfo : EIATTR_REGCOUNT
	.align		4
.L_325:
        /*0750*/ 	.byte	0x04, 0x2f
        /*0752*/ 	.short	(.L_327 - .L_326)
	.align		4
.L_326:
        /*0754*/ 	.word	index@(_ZN7cutlass13device_kernelIN5flash19FlashAttnFwdCombineIN4cute5tupleIJNS3_1CILi8EEENS5_ILi128EEEEEELi7ELi256ELi1ELb0ELb0ENS_6half_tEfNS_4arch4Sm80EEEEEvNT_6ParamsE)
        /*0758*/ 	.word	0x00000037


	//----- nvinfo : EIATTR_FRAME_SIZE
	.align		4
.L_327:
        /*075c*/ 	.byte	0x04, 0x11
        /*075e*/ 	.short	(.L_329 - .L_328)
	.align		4
.L_328:
        /*0760*/ 	.word	index@(_ZN7cutlass13device_kernelIN5flash19FlashAttnFwdCombineIN4cute5tupleIJNS3_1CILi8EEENS5_ILi128EEEEEELi7ELi256ELi1ELb0ELb0ENS_6half_tEfNS_4arch4Sm80EEEEEvNT_6ParamsE)
        /*0764*/ 	.word	0x00000000


	//----- nvinfo : EIATTR_REGCOUNT
	.align		4
.L_329:
        /*0768*/ 	.byte	0x04, 0x2f
        /*076a*/ 	.short	(.L_331 - .L_330)
	.align		4
.L_330:
        /*076c*/ 	.word	index@(_ZN7cutlass13device_kernelIN5flash19FlashAttnFwdCombineIN4cute5tupleIJNS3_1CILi8EEENS5_ILi128EEEEEELi8ELi256ELi1ELb0ELb0ENS_6half_tEfNS_4arch4Sm80EEEEEvNT_6ParamsE)
        /*0770*/ 	.word	0x00000037


	//----- nvinfo : EIATTR_FRAME_SIZE
	.align		4
.L_331:
        /*0774*/ 	.byte	0x04, 0x11
        /*0776*/ 	.short	(.L_333 - .L_332)
	.align		4
.L_332:
        /*0778*/ 	.word	index@(_ZN7cutlass13device_kernelIN5flash19FlashAttnFwdCombineIN4cute5tupleIJNS3_1CILi8EEENS5_ILi128EEEEEELi8ELi256ELi1ELb0ELb0ENS_6half_tEfNS_4arch4Sm80EEEEEvNT_6ParamsE)
        /*077c*/ 	.word	0x00000000


	//----- nvinfo : EIATTR_REGCOUNT
	.align		4
.L_333:
        /*0780*/ 	.byte	0x04, 0x2f
        /*0782*/ 	.short	(.L_335 - .L_334)
	.align		4
.L_334:
        /*0784*/ 	.word	index@(_ZN7cutlass13device_kernelIN5flash19FlashAttnFwdCombineIN4cute5tupleIJNS3_1CILi8EEENS5_ILi128EEEEEELi5ELi256ELi1ELb0ELb1ENS_6half_tEfNS_4arch4Sm90EEEEEvNT_6ParamsE)
        /*0788*/ 	.word	0x00000034


	//----- nvinfo : EIATTR_FRAME_SIZE
	.align		4
.L_335:
        /*078c*/ 	.byte	0x04, 0x11
        /*078e*/ 	.short	(.L_337 - .L_336)
	.align		4
.L_336:
        /*0790*/ 	.word	index@($__internal_21_$__cuda_sm20_div_u64)
        /*0794*/ 	.word	0x00000000


	//----- nvinfo : EIATTR_FRAME_SIZE
	.align		4
.L_337:
        /*0798*/ 	.byte	0x04, 0x11
        /*079a*/ 	.short	(.L_339 - .L_338)
	.align		4
.L_338:
        /*079c*/ 	.word	index@(_ZN7cutlass13device_kernelIN5flash19FlashAttnFwdCombineIN4cute5tupleIJNS3_1CILi8EEENS5_ILi128EEEEEELi5ELi256ELi1ELb0ELb1ENS_6half_tEfNS_4arch4Sm90EEEEEvNT_6ParamsE)
        /*07a0*/ 	.word	0x00000000


	//----- nvinfo : EIATTR_REGCOUNT
	.align		4
.L_339:
        /*07a4*/ 	.byte	0x04, 0x2f
        /*07a6*/ 	.short	(.L_341 - .L_340)
	.align		4
.L_340:
        /*07a8*/ 	.word	index@(_ZN7cutlass13device_kernelIN5flash19FlashAttnFwdCombineIN4cute5tupleIJNS3_1CILi8EEENS5_ILi128EEEEEELi6ELi256ELi1ELb0ELb1ENS_6half_tEfNS_4arch4Sm90EEEEEvNT_6ParamsE)
        /*07ac*/ 	.word	0x00000034


	//----- nvinfo : EIATTR_FRAME_SIZE
	.align		4
.L_341:
        /*07b0*/ 	.byte	0x04, 0x11
        /*07b2*/ 	.short	(.L_343 - .L_342)
	.align		4
.L_342:
        /*07b4*/ 	.word	index@($__internal_20_$__cuda_sm20_div_u64)
        /*07b8*/ 	.word	0x00000000


	//----- nvinfo : EIATTR_FRAME_SIZE
	.align		4
.L_343:
        /*07bc*/ 	.byte	0x04, 0x11
        /*07be*/ 	.short	(.L_345 - .L_344)
	.align		4
.L_344:
        /*07c0*/ 	.word	index@(_ZN7cutlass13device_kernelIN5flash19FlashAttnFwdCombineIN4cute5tupleIJNS3_1CILi8EEENS5_ILi128EEEEEELi6ELi256ELi1ELb0ELb1ENS_6half_tEfNS_4arch4Sm90EEEEEvNT_6ParamsE)
        /*07c4*/ 	.word	0x00000000


	//----- nvinfo : EIATTR_REGCOUNT
	.align		4
.L_345:
        /*07c8*/ 	.byte	0x04, 0x2f
        /*07ca*/ 	.short	(.L_347 - .L_346)
	.align		4
.L_346:
        /*07cc*/ 	.word	index@(_ZN7cutlass13device_kernelIN5flash19FlashAttnFwdCombineIN4cute5tupleIJNS3_1CILi8EEENS5_ILi128EEEEEELi7ELi256ELi1ELb0ELb1ENS_6half_tEfNS_4arch4Sm90EEEEEvNT_6ParamsE)
        /*07d0*/ 	.word	0x00000034


	//----- nvinfo : EIATTR_FRAME_SIZE
	.align		4
.L_347:
        /*07d4*/ 	.byte	0x04, 0x11
        /*07d6*/ 	.short	(.L_349 - .L_348)
	.align		4
.L_348:
        /*07d8*/ 	.word	index@($__internal_19_$__cuda_sm20_div_u64)
        /*07dc*/ 	.word	0x00000000


	//----- nvinfo : EIATTR_FRAME_SIZE
	.align		4
.L_349:
        /*07e0*/ 	.byte	0x04, 0x11
        /*07e2*/ 	.short	(.L_351 - .L_350)
	.align		4
.L_350:
        /*07e4*/ 	.word	index@(_ZN7cutlass13device_kernelIN5flash19FlashAttnFwdCombineIN4cute5tupleIJNS3_1CILi8EEENS5_ILi128EEEEEELi7ELi256ELi1ELb0ELb1ENS_6half_tEfNS_4arch4Sm90EEEEEvNT_6ParamsE)
        /*07e8*/ 	.word	0x00000000


	//----- nvinfo : EIATTR_REGCOUNT
	.align		4
.L_351:
        /*07ec*/ 	.byte	0x04, 0x2f
        /*07ee*/ 	.short	(.L_353 - .L_352)
	.align		4
.L_352:
        /*07f0*/ 	.word	index@(_ZN7cutlass13device_kernelIN5flash19FlashAttnFwdCombineIN4cute5tupleIJNS3_1CILi8EEENS5_ILi128EEEEEELi8ELi256ELi1ELb0ELb1ENS_6half_tEfNS_4arch4Sm90EEEEEvNT_6ParamsE)
        /*07f4*/ 	.word	0x00000034


	//----- nvinfo : EIATTR_FRAME_SIZE
	.align		4
.L_353:
        /*07f8*/ 	.byte	0x04, 0x11
        /*07fa*/ 	.short	(.L_355 - .L_354)
	.align		4
.L_354:
        /*07fc*/ 	.word	index@($__internal_18_$__cuda_sm20_div_u64)
        /*0800*/ 	.word	0x00000000


	//----- nvinfo : EIATTR_FRAME_SIZE
	.align		4
.L_355:
        /*0804*/ 	.byte	0x04, 0x11
        /*0806*/ 	.short	(.L_357 - .L_356)
	.align		4
.L_356:
        /*0808*/ 	.word	index@(_ZN7cutlass13device_kernelIN5flash19FlashAttnFwdCombineIN4cute5tupleIJNS3_1CILi8EEENS5_ILi128EEEEEELi8ELi256ELi1ELb0ELb1ENS_6half_tEfNS_4arch4Sm90EEEEEvNT_6ParamsE)
        /*080c*/ 	.word	0x00000000


	//----- nvinfo : EIATTR_REGCOUNT
	.align		4
.L_357:
        /*0810*/ 	.byte	0x04, 0x2f
        /*0812*/ 	.short	(.L_359 - .L_358)
	.align		4
.L_358:
        /*0814*/ 	.word	index@(_ZN7cutlass13device_kernelIN5flash19FlashAttnFwdCombineIN4cute5tupleIJNS3_1CILi8EEENS5_ILi128EEEEEELi5ELi256ELi1ELb0ELb0ENS_6half_tEfNS_4arch4Sm90EEEEEvNT_6ParamsE)
        /*0818*/ 	.word	0x00000038


	//----- nvinfo : EIATTR_FRAME_SIZE
	.align		4
.L_359:
        /*081c*/ 	.byte	0x04, 0x11
        /*081e*/ 	.short	(.L_361 - .L_360)
	.align		4
.L_360:
        /*0820*/ 	.word	index@(_ZN7cutlass13device_kernelIN5flash19FlashAttnFwdCombineIN4cute5tupleIJNS3_1CILi8EEENS5_ILi128EEEEEELi5ELi256ELi1ELb0ELb0ENS_6half_tEfNS_4arch4Sm90EEEEEvNT_6ParamsE)
        /*0824*/ 	.word	0x00000000


	//----- nvinfo : EIATTR_REGCOUNT
	.align		4
.L_361:
        /*0828*/ 	.byte	0x04, 0x2f
        /*082a*/ 	.short	(.L_363 - .L_362)
	.align		4
.L_362:
        /*082c*/ 	.word	index@(_ZN7cutlass13device_kernelIN5flash19FlashAttnFwdCombineIN4cute5tupleIJNS3_1CILi8EEENS5_ILi128EEEEEELi6ELi256ELi1ELb0ELb0ENS_6half_tEfNS_4arch4Sm90EEEEEvNT_6ParamsE)
        /*0830*/ 	.word	0x00000037


	//----- nvinfo : EIATTR_FRAME_SIZE
	.align		4
.L_363:
        /*0834*/ 	.byte	0x04, 0x11
        /*0836*/ 	.short	(.L_365 - .L_364)
	.align		4
.L_364:
        /*0838*/ 	.word	index@(_ZN7cutlass13device_kernelIN5flash19FlashAttnFwdCombineIN4cute5tupleIJNS3_1CILi8EEENS5_ILi128EEEEEELi6ELi256ELi1ELb0ELb0ENS_6half_tEfNS_4arch4Sm90EEEEEvNT_6ParamsE)
        /*083c*/ 	.word	0x00000000


	//----- nvinfo : EIATTR_REGCOUNT
	.align		4
.L_365:
        /*0840*/ 	.byte	0x04, 0x2f
        /*0842*/ 	.short	(.L_367 - .L_366)
	.align		4
.L_366:
        /*0844*/ 	.word	index@(_ZN7cutlass13device_kernelIN5flash19FlashAttnFwdCombineIN4cute5tupleIJNS3_1CILi8EEENS5_ILi128EEEEEELi7ELi256ELi1ELb0ELb0ENS_6half_tEfNS_4arch4Sm90EEEEEvNT_6ParamsE)
        /*0848*/ 	.word	0x00000037


	//----- nvinfo : EIATTR_FRAME_SIZE
	.align		4
.L_367:
        /*084c*/ 	.byte	0x04, 0x11
        /*084e*/ 	.short	(.L_369 - .L_368)
	.align		4
.L_368:
        /*0850*/ 	.word	index@(_ZN7cutlass13device_kernelIN5flash19FlashAttnFwdCombineIN4cute5tupleIJNS3_1CILi8EEENS5_ILi128EEEEEELi7ELi256ELi1ELb0ELb0ENS_6half_tEfNS_4arch4Sm90EEEEEvNT_6ParamsE)
        /*0854*/ 	.word	0x00000000


	//----- nvinfo : EIATTR_REGCOUNT
	.align		4
.L_369:
        /*0858*/ 	.byte	0x04, 0x2f
        /*085a*/ 	.short	(.L_371 - .L_370)
	.align		4
.L_370:
        /*085c*/ 	.word	index@(_ZN7cutlass13device_kernelIN5flash19FlashAttnFwdCombineIN4cute5tupleIJNS3_1CILi8EEENS5_ILi128EEEEEELi8ELi256ELi1ELb0ELb0ENS_6half_tEfNS_4arch4Sm90EEEEEvNT_6ParamsE)
        /*0860*/ 	.word	0x00000037


	//----- nvinfo : EIATTR_FRAME_SIZE
	.align		4
.L_371:
        /*0864*/ 	.byte	0x04, 0x11
        /*0866*/ 	.short	(.L_373 - .L_372)
	.align		4
.L_372:
        /*0868*/ 	.word	index@(_ZN7cutlass13device_kernelIN5flash19FlashAttnFwdCombineIN4cute5tupleIJNS3_1CILi8EEENS5_ILi128EEEEEELi8ELi256ELi1ELb0ELb0ENS_6half_tEfNS_4arch4Sm90EEEEEvNT_6ParamsE)
        /*086c*/ 	.word	0x00000000


	//----- nvinfo : EIATTR_REGCOUNT
	.align		4
.L_373:
        /*0870*/ 	.byte	0x04, 0x2f
        /*0872*/ 	.short	(.L_375 - .L_374)
	.align		4
.L_374:
        /*0874*/ 	.word	index@(_ZN7cutlass13device_kernelIN5flash19FlashAttnFwdCombineIN4cute5tupleIJNS3_1CILi16EEENS5_ILi64EEEEEELi4ELi256ELi1ELb0ELb1ENS_10bfloat16_tEfNS_4arch4Sm80EEEEEvNT_6ParamsE)
        /*0878*/ 	.word	0x00000034


	//----- nvinfo : EIATTR_FRAME_SIZE
	.align		4
.L_375:
        /*087c*/ 	.byte	0x04, 0x11
        /*087e*/ 	.short	(.L_377 - .L_376)
	.align		4
.L_376:
        /*0880*/ 	.word	index@($__internal_17_$__cuda_sm20_div_u64)
        /*0884*/ 	.word	0x00000000


	//----- nvinfo : EIATTR_FRAME_SIZE
	.align		4
.L_377:
        /*0888*/ 	.byte	0x04, 0x11
        /*088a*/ 	.short	(.L_379 - .L_378)
	.align		4
.L_378:
        /*088c*/ 	.word	index@(_ZN7cutlass13device_kernelIN5flash19FlashAttnFwdCombineIN4cute5tupleIJNS3_1CILi16EEENS5_ILi64EEEEEELi4ELi256ELi1ELb0ELb1ENS_10bfloat16_tEfNS_4arch4Sm80EEEEEvNT_6ParamsE)
        /*0890*/ 	.word	0x00000000


	//----- nvinfo : EIATTR_REGCOUNT
	.align		4
.L_379:
        /*0894*/ 	.byte	0x04, 0x2f
        /*0896*/ 	.short	(.L_381 - .L_380)
	.align		4
.L_380:
        /*0898*/ 	.word	index@(_ZN7cutlass13device_kernelIN5flash19FlashAttnFwdCombineIN4cute5tupleIJNS3_1CILi16EEENS5_ILi64EEEEEELi5ELi256ELi1ELb0ELb1ENS_10bfloat16_tEfNS_4arch4Sm80EEEEEvNT_6ParamsE)
        /*089c*/ 	.word	0x00000034


	//----- nvinfo : EIATTR_FRAME_SIZE
	.align		4
.L_381:
        /*08a0*/ 	.byte	0x04, 0x11
        /*08a2*/ 	.short	(.L_383 - .L_382)
	.align		4
.L_382:
        /*08a4*/ 	.word	index@($__internal_16_$__cuda_sm20_div_u64)
        /*08a8*/ 	.word	0x00000000


	//----- nvinfo : EIATTR_FRAME_SIZE
	.align		4
.L_383:
        /*08ac*/ 	.byte	0x04, 0x11
        /*08ae*/ 	.short	(.L_385 - .L_384)
	.align		4
.L_384:
        /*08b0*/ 	.word	index@(_ZN7cutlass13device_kernelIN5flash19FlashAttnFwdCombineIN4cute5tupleIJNS3_1CILi16EEENS5_ILi64EEEEEELi5ELi256ELi1ELb0ELb1ENS_10bfloat16_tEfNS_4arch4Sm80EEEEEvNT_6ParamsE)
        /*08b4*/ 	.word	0x00000000


	//----- nvinfo : EIATTR_REGCOUNT
	.align		4
.L_385:
        /*08b8*/ 	.byte	0x04, 0x2f
        /*08ba*/ 	.short	(.L_387 - .L_386)
	.align		4
.L_386:
        /*08bc*/ 	.word	index@(_ZN7cutlass13device_kernelIN5flash19FlashAttnFwdCombineIN4cute5tupleIJNS3_1CILi16EEENS5_ILi64EEEEEELi6ELi256ELi1ELb0ELb1ENS_10bfloat16_tEfNS_4arch4Sm80EEEEEvNT_6ParamsE)
        /*08c0*/ 	.word	0x00000034


	//----- nvinfo : EIATTR_FRAME_SIZE
	.align		4
.L_387:
        /*08c4*/ 	.byte	0x04, 0x11
        /*08c6*/ 	.short	(.L_389 - .L_388)
	.align		4
.L_388:
        /*08c8*/ 	.word	index@($__internal_15_$__cuda_sm20_div_u64)
        /*08cc*/ 	.word	0x00000000


	//----- nvinfo : EIATTR_FRAME_SIZE
	.align		4
.L_389:
        /*08d0*/ 	.byte	0x04, 0x11
        /*08d2*/ 	.short	(.L_391 - .L_390)
	.align		4
.L_390:
        /*08d4*/ 	.word	index@(_ZN7cutlass13device_kernelIN5flash19FlashAttnFwdCombineIN4cute5tupleIJNS3_1CILi16EEENS5_ILi64EEEEEELi6ELi256ELi1ELb0ELb1ENS_10bfloat16_tEfNS_4arch4Sm80EEEEEvNT_6ParamsE)
        /*08d8*/ 	.word	0x00000000


	//----- nvinfo : EIATTR_REGCOUNT
	.align		4
.L_391:
        /*08dc*/ 	.byte	0x04, 0x2f
        /*08de*/ 	.short	(.L_393 - .L_392)
	.align		4
.L_392:
        /*08e0*/ 	.word	index@(_ZN7cutlass13device_kernelIN5flash19FlashAttnFwdCombineIN4cute5tupleIJNS3_1CILi16EEENS5_ILi64EEEEEELi7ELi256ELi1ELb0ELb1ENS_10bfloat16_tEfNS_4arch4Sm80EEEEEvNT_6ParamsE)
        /*08e4*/ 	.word	0x00000034


	//----- nvinfo : EIATTR_FRAME_SIZE
	.align		4
.L_393:
        /*08e8*/ 	.byte	0x04, 0x11
        /*08ea*/ 	.short	(.L_395 - .L_394)
	.align		4
.L_394:
        /*08ec*/ 	.word	index@($__internal_14_$__cuda_sm20_div_u64)
        /*08f0*/ 	.word	0x00000000


	//----- nvinfo : EIATTR_FRAME_SIZE
	.align		4
.L_395:
        /*08f4*/ 	.byte	0x04, 0x11
        /*08f6*/ 	.short	(.L_397 - .L_396)
	.align		4
.L_396:
        /*08f8*/ 	.word	index@(_ZN7cutlass13device_kernelIN5flash19FlashAttnFwdCombineIN4cute5tupleIJNS3_1CILi16EEENS5_ILi64EEEEEELi7ELi256ELi1ELb0ELb1ENS_10bfloat16_tEfNS_4arch4Sm80EEEEEvNT_6ParamsE)
        /*08fc*/ 	.word	0x00000000


	//----- nvinfo : EIATTR_REGCOUNT
	.align		4
.L_397:
        /*0900*/ 	.byte	0x04, 0x2f
        /*0902*/ 	.short	(.L_399 - .L_398)
	.align		4
.L_398:
        /*0904*/ 	.word	index@(_ZN7cutlass13device_kernelIN5flash19FlashAttnFwdCombineIN4cute5tupleIJNS3_1CILi16EEENS5_ILi64EEEEEELi8ELi256ELi1ELb0ELb1ENS_10bfloat16_tEfNS_4arch4Sm80EEEEEvNT_6ParamsE)
        /*0908*/ 	.word	0x00000036


	//----- nvinfo : EIATTR_FRAME_SIZE
	.align		4
.L_399:
        /*090c*/ 	.byte	0x04, 0x11
        /*090e*/ 	.short	(.L_401 - .L_400)
	.align		4
.L_400:
        /*0910*/ 	.word	index@($__internal_13_$__cuda_sm20_div_u64)
        /*0914*/ 	.word	0x00000000


	//----- nvinfo : EIATTR_FRAME_SIZE
	.align		4
.L_401:
        /*0918*/ 	.byte	0x04, 0x11
        /*091a*/ 	.short	(.L_403 - .L_402)
	.align		4
.L_402:
        /*091c*/ 	.word	index@(_ZN7cutlass13device_kernelIN5flash19FlashAttnFwdCombineIN4cute5tupleIJNS3_1CILi16EEENS5_ILi64EEEEEELi8ELi256ELi1ELb0ELb1ENS_10bfloat16_tEfNS_4arch4Sm80EEEEEvNT_6ParamsE)
        /*0920*/ 	.word	0x00000000


	//----- nvinfo : EIATTR_REGCOUNT
	.align		4
.L_403:
        /*0924*/ 	.byte	0x04, 0x2f
        /*0926*/ 	.short	(.L_405 - .L_404)
	.align		4
.L_404:
        /*0928*/ 	.word	index@(_ZN7cutlass13device_kernelIN5flash19FlashAttnFwdCombineIN4cute5tupleIJNS3_1CILi16EEENS5_ILi64EEEEEELi4ELi256ELi1ELb0ELb0ENS_10bfloat16_tEfNS_4arch4Sm80EEEEEvNT_6ParamsE)
        /*092c*/ 	.word	0x00000038


	//----- nvinfo : EIATTR_FRAME_SIZE
	.align		4
.L_405:
        /*0930*/ 	.byte	0x04, 0x11
        /*0932*/ 	.short	(.L_407 - .L_406)
	.align		4
.L_406:
        /*0934*/ 	.word	index@(_ZN7cutlass13device_kernelIN5flash19FlashAttnFwdCombineIN4cute5tupleIJNS3_1CILi16EEENS5_ILi64EEEEEELi4ELi256ELi1ELb0ELb0ENS_10bfloat16_tEfNS_4arch4Sm80EEEEEvNT_6ParamsE)
        /*0938*/ 	.word	0x00000000


	//----- nvinfo : EIATTR_REGCOUNT
	.align		4
.L_407:
        /*093c*/ 	.byte	0x04, 0x2f
        /*093e*/ 	.short	(.L_409 - .L_408)
	.align		4
.L_408:
        /*0940*/ 	.word	index@(_ZN7cutlass13device_kernelIN5flash19FlashAttnFwdCombineIN4cute5tupleIJNS3_1CILi16EEENS5_ILi64EEEEEELi5ELi256ELi1ELb0ELb0ENS_10bfloat16_tEfNS_4arch4Sm80EEEEEvNT_6ParamsE)
        /*0944*/ 	.word	0x00000038


	//----- nvinfo : EIATTR_FRAME_SIZE
	.align		4
.L_409:
        /*0948*/ 	.byte	0x04, 0x11
        /*094a*/ 	.short	(.L_411 - .L_410)
	.align		4
.L_410:
        /*094c*/ 	.word	index@(_ZN7cutlass13device_kernelIN5flash19FlashAttnFwdCombineIN4cute5tupleIJNS3_1CILi16EEENS5_ILi64EEEEEELi5ELi256ELi1ELb0ELb0ENS_10bfloat16_tEfNS_4arch4Sm80EEEEEvNT_6ParamsE)
        /*0950*/ 	.word	0x00000000


	//----- nvinfo : EIATTR_REGCOUNT
	.align		4
.L_411:
        /*0954*/ 	.byte	0x04, 0x2f
        /*0956*/ 	.short	(.L_413 - .L_412)
	.align		4
.L_412:
        /*0958*/ 	.word	index@(_ZN7cutlass13device_kernelIN5flash19FlashAttnFwdCombineIN4cute5tupleIJNS3_1CILi16EEENS5_ILi64EEEEEELi6ELi256ELi1ELb0ELb0ENS_10bfloat16_tEfNS_4arch4Sm80EEEEEvNT_6ParamsE)
        /*095c*/ 	.word	0x00000038


	//----- nvinfo : EIATTR_FRAME_SIZE
	.align		4
.L_413:
        /*0960*/ 	.byte	0x04, 0x11
        /*0962*/ 	.short	(.L_415 - .L_414)
	.align		4
.L_414:
        /*0964*/ 	.word	index@(_ZN7cutlass13device_kernelIN5flash19FlashAttnFwdCombineIN4cute5tupleIJNS3_1CILi16EEENS5_ILi64EEEEEELi6ELi256ELi1ELb0ELb0ENS_10bfloat16_tEfNS_4arch4Sm80EEEEEvNT_6ParamsE)
        /*0968*/ 	.word	0x00000000


	//----- nvinfo : EIATTR_REGCOUNT
	.align		4
.L_415:
        /*096c*/ 	.byte	0x04, 0x2f
        /*096e*/ 	.short	(.L_417 - .L_416)
	.align		4
.L_416:
        /*0970*/ 	.word	index@(_ZN7cutlass13device_kernelIN5flash19FlashAttnFwdCombineIN4cute5tupleIJNS3_1CILi16EEENS5_ILi64EEEEEELi7ELi256ELi1ELb0ELb0ENS_10bfloat16_tEfNS_4arch4Sm80EEEEEvNT_6ParamsE)
        /*0974*/ 	.word	0x00000038


	//----- nvinfo : EIATTR_FRAME_SIZE
	.align		4
.L_417:
        /*0978*/ 	.byte	0x04, 0x11
        /*097a*/ 	.short	(.L_419 - .L_418)
	.align		4
.L_418:
        /*097c*/ 	.word	index@(_ZN7cutlass13device_kernelIN5flash19FlashAttnFwdCombineIN4cute5tupleIJNS3_1CILi16EEENS5_ILi64EEEEEELi7ELi256ELi1ELb0ELb0ENS_10bfloat16_tEfNS_4arch4Sm80EEEEEvNT_6ParamsE)
        /*0980*/ 	.word	0x00000000


	//----- nvinfo : EIATTR_REGCOUNT
	.align		4
.L_419:
        /*0984*/ 	.byte	0x04, 0x2f
        /*0986*/ 	.short	(.L_421 - .L_420)
	.align		4
.L_420:
        /*0988*/ 	.word	index@(_ZN7cutlass13device_kernelIN5flash19FlashAttnFwdCombineIN4cute5tupleIJNS3_1CILi16EEENS5_ILi64EEEEEELi8ELi256ELi1ELb0ELb0ENS_10bfloat16_tEfNS_4arch4Sm80EEEEEvNT_6ParamsE)
        /*098c*/ 	.word	0x00000040


	//----- nvinfo : EIATTR_FRAME_SIZE
	.align		4
.L_421:
        /*0990*/ 	.byte	0x04, 0x11
        /*0992*/ 	.short	(.L_423 - .L_422)
	.align		4
.L_422:
        /*0994*/ 	.word	index@(_ZN7cutlass13device_kernelIN5flash19FlashAttnFwdCombineIN4cute5tupleIJNS3_1CILi16EEENS5_ILi64EEEEEELi8ELi256ELi1ELb0ELb0ENS_10bfloat16_tEfNS_4arch4Sm80EEEEEvNT_6ParamsE)
        /*0998*/ 	.word	0x00000000


	//----- nvinfo : EIATTR_REGCOUNT
	.align		4
.L_423:
        /*099c*/ 	.byte	0x04, 0x2f
        /*099e*/ 	.short	(.L_425 - .L_424)
	.align		4
.L_424:
        /*09a0*/ 	.word	index@(_ZN7cutlass13device_kernelIN5flash19FlashAttnFwdCombineIN4cute5tupleIJNS3_1CILi16EEENS5_ILi64EEEEEELi4ELi256ELi1ELb0ELb1ENS_10bfloat16_tEfNS_4arch4Sm90EEEEEvNT_6ParamsE)
        /*09a4*/ 	.word	0x00000034


	//----- nvinfo : EIATTR_FRAME_SIZE
	.align		4
.L_425:
        /*09a8*/ 	.byte	0x04, 0x11
        /*09aa*/ 	.short	(.L_427 - .L_426)
	.align		4
.L_426:
        /*09ac*/ 	.word	index@($__internal_12_$__cuda_sm20_div_u64)
        /*09b0*/ 	.word	0x00000000


	//----- nvinfo : EIATTR_FRAME_SIZE
	.align		4
.L_427:
        /*09b4*/ 	.byte	0x04, 0x11
        /*09b6*/ 	.short	(.L_429 - .L_428)
	.align		4
.L_428:
        /*09b8*/ 	.word	index@(_ZN7cutlass13device_kernelIN5flash19FlashAttnFwdCombineIN4cute5tupleIJNS3_1CILi16EEENS5_ILi64EEEEEELi4ELi256ELi1ELb0ELb1ENS_10bfloat16_tEfNS_4arch4Sm90EEEEEvNT_6ParamsE)
        /*09bc*/ 	.word	0x00000000


	//----- nvinfo : EIATTR_REGCOUNT
	.align		4
.L_429:
        /*09c0*/ 	.byte	0x04, 0x2f
        /*09c2*/ 	.short	(.L_431 - .L_430)
	.align		4
.L_430:
        /*09c4*/ 	.word	index@(_ZN7cutlass13device_kernelIN5flash19FlashAttnFwdCombineIN4cute5tupleIJNS3_1CILi16EEENS5_ILi64EEEEEELi5ELi256ELi1ELb0ELb1ENS_10bfloat16_tEfNS_4arch4Sm90EEEEEvNT_6ParamsE)
        /*09c8*/ 	.word	0x00000034


	//----- nvinfo : EIATTR_FRAME_SIZE
	.align		4
.L_431:
        /*09cc*/ 	.byte	0x04, 0x11
        /*09ce*/ 	.short	(.L_433 - .L_432)
	.align		4
.L_432:
        /*09d0*/ 	.word	index@($__internal_11_$__cuda_sm20_div_u64)
        /*09d4*/ 	.word	0x00000000


	//----- nvinfo : EIATTR_FRAME_SIZE
	.align		4
.L_433:
        /*09d8*/ 	.byte	0x04, 0x11
        /*09da*/ 	.short	(.L_435 - .L_434)
	.align		4
.L_434:
        /*09dc*/ 	.word	index@(_ZN7cutlass13device_kernelIN5flash19FlashAttnFwdCombineIN4cute5tupleIJNS3_1CILi16EEENS5_ILi64EEEEEELi5ELi256ELi1ELb0ELb1ENS_10bfloat16_tEfNS_4arch4Sm90EEEEEvNT_6ParamsE)
        /*09e0*/ 	.word	0x00000000


	//----- nvinfo : EIATTR_REGCOUNT
	.align		4
.L_435:
        /*09e4*/ 	.byte	0x04, 0x2f
        /*09e6*/ 	.short	(.L_437 - .L_436)
	.align		4
.L_436:
        /*09e8*/ 	.word	index@(_ZN7cutlass13device_kernelIN5flash19FlashAttnFwdCombineIN4cute5tupleIJNS3_1CILi16EEENS5_ILi64EEEEEELi6ELi256ELi1ELb0ELb1ENS_10bfloat16_tEfNS_4arch4Sm90EEEEEvNT_6ParamsE)
        /*09ec*/ 	.word	0x00000034


	//----- nvinfo : EIATTR_FRAME_SIZE
	.align		4
.L_437:
        /*09f0*/ 	.byte	0x04, 0x11
        /*09f2*/ 	.short	(.L_439 - .L_438)
	.align		4
.L_438:
        /*09f4*/ 	.word	index@($__internal_10_$__cuda_sm20_div_u64)
        /*09f8*/ 	.word	0x00000000


	//----- nvinfo : EIATTR_FRAME_SIZE
	.align		4
.L_439:
        /*09fc*/ 	.byte	0x04, 0x11
        /*09fe*/ 	.short	(.L_441 - .L_440)
	.align		4
.L_440:
        /*0a00*/ 	.word	index@(_ZN7cutlass13device_kernelIN5flash19FlashAttnFwdCombineIN4cute5tupleIJNS3_1CILi16EEENS5_ILi64EEEEEELi6ELi256ELi1ELb0ELb1ENS_10bfloat16_tEfNS_4arch4Sm90EEEEEvNT_6ParamsE)
        /*0a04*/ 	.word	0x00000000


	//----- nvinfo : EIATTR_REGCOUNT
	.align		4
.L_441:
        /*0a08*/ 	.byte	0x04, 0x2f
        /*0a0a*/ 	.short	(.L_443 - .L_442)
	.align		4
.L_442:
        /*0a0c*/ 	.word	index@(_ZN7cutlass13device_kernelIN5flash19FlashAttnFwdCombineIN4cute5tupleIJNS3_1CILi16EEENS5_ILi64EEEEEELi7ELi256ELi1ELb0ELb1ENS_10bfloat16_tEfNS_4arch4Sm90EEEEEvNT_6ParamsE)
        /*0a10*/ 	.word	0x00000034


	//----- nvinfo : EIATTR_FRAME_SIZE
	.align		4
.L_443:
        /*0a14*/ 	.byte	0x04, 0x11
        /*0a16*/ 	.short	(.L_445 - .L_444)
	.align		4
.L_444:
        /*0a18*/ 	.word	index@($__internal_9_$__cuda_sm20_div_u64)
        /*0a1c*/ 	.word	0x00000000


	//----- nvinfo : EIATTR_FRAME_SIZE
	.align		4
.L_445:
        /*0a20*/ 	.byte	0x04, 0x11
        /*0a22*/ 	.short	(.L_447 - .L_446)
	.align		4
.L_446:
        /*0a24*/ 	.word	index@(_ZN7cutlass13device_kernelIN5flash19FlashAttnFwdCombineIN4cute5tupleIJNS3_1CILi16EEENS5_ILi64EEEEEELi7ELi256ELi1ELb0ELb1ENS_10bfloat16_tEfNS_4arch4Sm90EEEEEvNT_6ParamsE)
        /*0a28*/ 	.word	0x00000000


	//----- nvinfo : EIATTR_REGCOUNT
	.align		4
.L_447:
        /*0a2c*/ 	.byte	0x04, 0x2f
        /*0a2e*/ 	.short	(.L_449 - .L_448)
	.align		4
.L_448:
        /*0a30*/ 	.word	index@(_ZN7cutlass13device_kernelIN5flash19FlashAttnFwdCombineIN4cute5tupleIJNS3_1CILi16EEENS5_ILi64EEEEEELi8ELi256ELi1ELb0ELb1ENS_10bfloat16_tEfNS_4arch4Sm90EEEEEvNT_6ParamsE)
        /*0a34*/ 	.word	0x00000036


	//----- nvinfo : EIATTR_FRAME_SIZE
	.align		4
.L_449:
        /*0a38*/ 	.byte	0x04, 0x11
        /*0a3a*/ 	.short	(.L_451 - .L_450)
	.align		4
.L_450:
        /*0a3c*/ 	.word	index@($__internal_8_$__cuda_sm20_div_u64)
        /*0a40*/ 	.word	0x00000000


	//----- nvinfo : EIATTR_FRAME_SIZE
	.align		4
.L_451:
        /*0a44*/ 	.byte	0x04, 0x11
        /*0a46*/ 	.short	(.L_453 - .L_452)
	.align		4
.L_452:
        /*0a48*/ 	.word	index@(_ZN7cutlass13device_kernelIN5flash19FlashAttnFwdCombineIN4cute5tupleIJNS3_1CILi16EEENS5_ILi64EEEEEELi8ELi256ELi1ELb0ELb1ENS_10bfloat16_tEfNS_4arch4Sm90EEEEEvNT_6ParamsE)
        /*0a4c*/ 	.word	0x00000000


	//----- nvinfo : EIATTR_REGCOUNT
	.align		4
.L_453:
        /*0a50*/ 	.byte	0x04, 0x2f
        /*0a52*/ 	.short	(.L_455 - .L_454)
	.align		4
.L_454:
        /*0a54*/ 	.word	index@(_ZN7cutlass13device_kernelIN5flash19FlashAttnFwdCombineIN4cute5tupleIJNS3_1CILi16EEENS5_ILi64EEEEEELi4ELi256ELi1ELb0ELb0ENS_10bfloat16_tEfNS_4arch4Sm90EEEEEvNT_6ParamsE)
        /*0a58*/ 	.word	0x00000038


	//----- nvinfo : EIATTR_FRAME_SIZE
	.align		4
.L_455:
        /*0a5c*/ 	.byte	0x04, 0x11
        /*0a5e*/ 	.short	(.L_457 - .L_456)
	.align		4
.L_456:
        /*0a60*/ 	.word	index@(_ZN7cutlass13device_kernelIN5flash19FlashAttnFwdCombineIN4cute5tupleIJNS3_1CILi16EEENS5_ILi64EEEEEELi4ELi256ELi1ELb0ELb0ENS_10bfloat16_tEfNS_4arch4Sm90EEEEEvNT_6ParamsE)
        /*0a64*/ 	.word	0x00000000


	//----- nvinfo : EIATTR_REGCOUNT
	.align		4
.L_457:
        /*0a68*/ 	.byte	0x04, 0x2f
        /*0a6a*/ 	.short	(.L_459 - .L_458)
	.align		4
.L_458:
        /*0a6c*/ 	.word	index@(_ZN7cutlass13device_kernelIN5flash19FlashAttnFwdCombineIN4cute5tupleIJNS3_1CILi16EEENS5_ILi64EEEEEELi5ELi256ELi1ELb0ELb0ENS_10bfloat16_tEfNS_4arch4Sm90EEEEEvNT_6ParamsE)
        /*0a70*/ 	.word	0x00000038


	//----- nvinfo : EIATTR_FRAME_SIZE
	.align		4
.L_459:
        /*0a74*/ 	.byte	0x04, 0x11
        /*0a76*/ 	.short	(.L_461 - .L_460)
	.align		4
.L_460:
        /*0a78*/ 	.word	index@(_ZN7cutlass13device_kernelIN5flash19FlashAttnFwdCombineIN4cute5tupleIJNS3_1CILi16EEENS5_ILi64EEEEEELi5ELi256ELi1ELb0ELb0ENS_10bfloat16_tEfNS_4arch4Sm90EEEEEvNT_6ParamsE)
        /*0a7c*/ 	.word	0x00000000


	//----- nvinfo : EIATTR_REGCOUNT
	.align		4
.L_461:
        /*0a80*/ 	.byte	0x04, 0x2f
        /*0a82*/ 	.short	(.L_463 - .L_462)
	.align		4
.L_462:
        /*0a84*/ 	.word	index@(_ZN7cutlass13device_kernelIN5flash19FlashAttnFwdCombineIN4cute5tupleIJNS3_1CILi16EEENS5_ILi64EEEEEELi6ELi256ELi1ELb0ELb0ENS_10bfloat16_tEfNS_4arch4Sm90EEEEEvNT_6ParamsE)
        /*0a88*/ 	.word	0x00000038


	//----- nvinfo : EIATTR_FRAME_SIZE
	.align		4
.L_463:
        /*0a8c*/ 	.byte	0x04, 0x11
        /*0a8e*/ 	.short	(.L_465 - .L_464)
	.align		4
.L_464:
        /*0a90*/ 	.word	index@(_ZN7cutlass13device_kernelIN5flash19FlashAttnFwdCombineIN4cute5tupleIJNS3_1CILi16EEENS5_ILi64EEEEEELi6ELi256ELi1ELb0ELb0ENS_10bfloat16_tEfNS_4arch4Sm90EEEEEvNT_6ParamsE)
        /*0a94*/ 	.word	0x00000000


	//----- nvinfo : EIATTR_REGCOUNT
	.align		4
.L_465:
        /*0a98*/ 	.byte	0x04, 0x2f
        /*0a9a*/ 	.short	(.L_467 - .L_466)
	.align		4
.L_466:
        /*0a9c*/ 	.word	index@(_ZN7cutlass13device_kernelIN5flash19FlashAttnFwdCombineIN4cute5tupleIJNS3_1CILi16EEENS5_ILi64EEEEEELi7ELi256ELi1ELb0ELb0ENS_10bfloat16_tEfNS_4arch4Sm90EEEEEvNT_6ParamsE)
        /*0aa0*/ 	.word	0x00000038


	//----- nvinfo : EIATTR_FRAME_SIZE
	.align		4
.L_467:
        /*0aa4*/ 	.byte	0x04, 0x11
        /*0aa6*/ 	.short	(.L_469 - .L_468)
	.align		4
.L_468:
        /*0aa8*/ 	.word	index@(_ZN7cutlass13device_kernelIN5flash19FlashAttnFwdCombineIN4cute5tupleIJNS3_1CILi16EEENS5_ILi64EEEEEELi7ELi256ELi1ELb0ELb0ENS_10bfloat16_tEfNS_4arch4Sm90EEEEEvNT_6ParamsE)
        /*0aac*/ 	.word	0x00000000


	//----- nvinfo : EIATTR_REGCOUNT
	.align		4
.L_469:
        /*0ab0*/ 	.byte	0x04, 0x2f
        /*0ab2*/ 	.short	(.L_471 - .L_470)
	.align		4
.L_470:
        /*0ab4*/ 	.word	index@(_ZN7cutlass13device_kernelIN5flash19FlashAttnFwdCombineIN4cute5tupleIJNS3_1CILi16EEENS5_ILi64EEEEEELi8ELi256ELi1ELb0ELb0ENS_10bfloat16_tEfNS_4arch4Sm90EEEEEvNT_6ParamsE)
        /*0ab8*/ 	.word	0x00000040


	//----- nvinfo : EIATTR_FRAME_SIZE
	.align		4
.L_471:
        /*0abc*/ 	.byte	0x04, 0x11
        /*0abe*/ 	.short	(.L_473 - .L_472)
	.align		4
.L_472:
        /*0ac0*/ 	.word	index@(_ZN7cutlass13device_kernelIN5flash19FlashAttnFwdCombineIN4cute5tupleIJNS3_1CILi16EEENS5_ILi64EEEEEELi8ELi256ELi1ELb0ELb0ENS_10bfloat16_tEfNS_4arch4Sm90EEEEEvNT_6ParamsE)
        /*0ac4*/ 	.word	0x00000000


	//----- nvinfo : EIATTR_REGCOUNT
	.align		4
.L_473:
        /*0ac8*/ 	.byte	0x04, 0x2f
        /*0aca*/ 	.short	(.L_475 - .L_474)
	.align		4
.L_474:
        /*0acc*/ 	.word	index@(_ZN7cutlass13device_kernelIN5flash19FlashAttnFwdCombineIN4cute5tupleIJNS3_1CILi8EEENS5_ILi128EEEEEELi5ELi256ELi1ELb0ELb1ENS_10bfloat16_tEfNS_4arch4Sm80EEEEEvNT_6ParamsE)
        /*0ad0*/ 	.word	0x00000034


	//----- nvinfo : EIATTR_FRAME_SIZE
	.align		4
.L_475:
        /*0ad4*/ 	.byte	0x04, 0x11
        /*0ad6*/ 	.short	(.L_477 - .L_476)
	.align		4
.L_476:
        /*0ad8*/ 	.word	index@($__internal_7_$__cuda_sm20_div_u64)
        /*0adc*/ 	.word	0x00000000


	//----- nvinfo : EIATTR_FRAME_SIZE
	.align		4
.L_477:
        /*0ae0*/ 	.byte	0x04, 0x11
        /*0ae2*/ 	.short	(.L_479 - .L_478)
	.align		4
.L_478:
        /*0ae4*/ 	.word	index@(_ZN7cutlass13device_kernelIN5flash19FlashAttnFwdCombineIN4cute5tupleIJNS3_1CILi8EEENS5_ILi128EEEEEELi5ELi256ELi1ELb0ELb1ENS_10bfloat16_tEfNS_4arch4Sm80EEEEEvNT_6ParamsE)
        /*0ae8*/ 	.word	0x00000000


	//----- nvinfo : EIATTR_REGCOUNT
	.align		4
.L_479:
        /*0aec*/ 	.byte	0x04, 0x2f
        /*0aee*/ 	.short	(.L_481 - .L_480)
	.align		4
.L_480:
        /*0af0*/ 	.word	index@(_ZN7cutlass13device_kernelIN5flash19FlashAttnFwdCombineIN4cute5tupleIJNS3_1CILi8EEENS5_ILi128EEEEEELi6ELi256ELi1ELb0ELb1ENS_10bfloat16_tEfNS_4arch4Sm80EEEEEvNT_6ParamsE)
        /*0af4*/ 	.word	0x00000034


	//----- nvinfo : EIATTR_FRAME_SIZE
	.align		4
.L_481:
        /*0af8*/ 	.byte	0x04, 0x11
        /*0afa*/ 	.short	(.L_483 - .L_482)
	.align		4
.L_482:
        /*0afc*/ 	.word	index@($__internal_6_$__cuda_sm20_div_u64)
        /*0b00*/ 	.word	0x00000000


	//----- nvinfo : EIATTR_FRAME_SIZE
	.align		4
.L_483:
        /*0b04*/ 	.byte	0x04, 0x11
        /*0b06*/ 	.short	(.L_485 - .L_484)
	.align		4
.L_484:
        /*0b08*/ 	.word	index@(_ZN7cutlass13device_kernelIN5flash19FlashAttnFwdCombineIN4cute5tupleIJNS3_1CILi8EEENS5_ILi128EEEEEELi6ELi256ELi1ELb0ELb1ENS_10bfloat16_tEfNS_4arch4Sm80EEEEEvNT_6ParamsE)
        /*0b0c*/ 	.word	0x00000000


	//----- nvinfo : EIATTR_REGCOUNT
	.align		4
.L_485:
        /*0b10*/ 	.byte	0x04, 0x2f
        /*0b12*/ 	.short	(.L_487 - .L_486)
	.align		4
.L_486:
        /*0b14*/ 	.word	index@(_ZN7cutlass13device_kernelIN5flash19FlashAttnFwdCombineIN4cute5tupleIJNS3_1CILi8EEENS5_ILi128EEEEEELi7ELi256ELi1ELb0ELb1ENS_10bfloat16_tEfNS_4arch4Sm80EEEEEvNT_6ParamsE)
        /*0b18*/ 	.word	0x00000034


	//----- nvinfo : EIATTR_FRAME_SIZE
	.align		4
.L_487:
        /*0b1c*/ 	.byte	0x04, 0x11
        /*0b1e*/ 	.short	(.L_489 - .L_488)
	.align		4
.L_488:
        /*0b20*/ 	.word	index@($__internal_5_$__cuda_sm20_div_u64)
        /*0b24*/ 	.word	0x00000000


	//----- nvinfo : EIATTR_FRAME_SIZE
	.align		4
.L_489:
        /*0b28*/ 	.byte	0x04, 0x11
        /*0b2a*/ 	.short	(.L_491 - .L_490)
	.align		4
.L_490:
        /*0b2c*/ 	.word	index@(_ZN7cutlass13device_kernelIN5flash19FlashAttnFwdCombineIN4cute5tupleIJNS3_1CILi8EEENS5_ILi128EEEEEELi7ELi256ELi1ELb0ELb1ENS_10bfloat16_tEfNS_4arch4Sm80EEEEEvNT_6ParamsE)
        /*0b30*/ 	.word	0x00000000


	//----- nvinfo : EIATTR_REGCOUNT
	.align		4
.L_491:
        /*0b34*/ 	.byte	0x04, 0x2f
        /*0b36*/ 	.short	(.L_493 - .L_492)
	.align		4
.L_492:
        /*0b38*/ 	.word	index@(_ZN7cutlass13device_kernelIN5flash19FlashAttnFwdCombineIN4cute5tupleIJNS3_1CILi8EEENS5_ILi128EEEEEELi8ELi256ELi1ELb0ELb1ENS_10bfloat16_tEfNS_4arch4Sm80EEEEEvNT_6ParamsE)
        /*0b3c*/ 	.word	0x00000034


	//----- nvinfo : EIATTR_FRAME_SIZE
	.align		4
.L_493:
        /*0b40*/ 	.byte	0x04, 0x11
        /*0b42*/ 	.short	(.L_495 - .L_494)
	.align		4
.L_494:
        /*0b44*/ 	.word	index@($__internal_4_$__cuda_sm20_div_u64)
        /*0b48*/ 	.word	0x00000000


	//----- nvinfo : EIATTR_FRAME_SIZE
	.align		4
.L_495:
        /*0b4c*/ 	.byte	0x04, 0x11
        /*0b4e*/ 	.short	(.L_497 - .L_496)
	.align		4
.L_496:
        /*0b50*/ 	.word	index@(_ZN7cutlass13device_kernelIN5flash19FlashAttnFwdCombineIN4cute5tupleIJNS3_1CILi8EEENS5_ILi128EEEEEELi8ELi256ELi1ELb0ELb1ENS_10bfloat16_tEfNS_4arch4Sm80EEEEEvNT_6ParamsE)
        /*0b54*/ 	.word	0x00000000


	//----- nvinfo : EIATTR_REGCOUNT
	.align		4
.L_497:
        /*0b58*/ 	.byte	0x04, 0x2f
        /*0b5a*/ 	.short	(.L_499 - .L_498)
	.align		4
.L_498:
        /*0b5c*/ 	.word	index@(_ZN7cutlass13device_kernelIN5flash19FlashAttnFwdCombineIN4cute5tupleIJNS3_1CILi8EEENS5_ILi128EEEEEELi5ELi256ELi1ELb0ELb0ENS_10bfloat16_tEfNS_4arch4Sm80EEEEEvNT_6ParamsE)
        /*0b60*/ 	.word	0x00000038


	//----- nvinfo : EIATTR_FRAME_SIZE
	.align		4
.L_499:
        /*0b64*/ 	.byte	0x04, 0x11
        /*0b66*/ 	.short	(.L_501 - .L_500)
	.align		4
.L_500:
        /*0b68*/ 	.word	index@(_ZN7cutlass13device_kernelIN5flash19FlashAttnFwdCombineIN4cute5tupleIJNS3_1CILi8EEENS5_ILi128EEEEEELi5ELi256ELi1ELb0ELb0ENS_10bfloat16_tEfNS_4arch4Sm80EEEEEvNT_6ParamsE)
        /*0b6c*/ 	.word	0x00000000


	//----- nvinfo : EIATTR_REGCOUNT
	.align		4
.L_501:
        /*0b70*/ 	.byte	0x04, 0x2f
        /*0b72*/ 	.short	(.L_503 - .L_502)
	.align		4
.L_502:
        /*0b74*/ 	.word	index@(_ZN7cutlass13device_kernelIN5flash19FlashAttnFwdCombineIN4cute5tupleIJNS3_1CILi8EEENS5_ILi128EEEEEELi6ELi256ELi1ELb0ELb0ENS_10bfloat16_tEfNS_4arch4Sm80EEEEEvNT_6ParamsE)
        /*0b78*/ 	.word	0x00000037


	//----- nvinfo : EIATTR_FRAME_SIZE
	.align		4
.L_503:
        /*0b7c*/ 	.byte	0x04, 0x11
        /*0b7e*/ 	.short	(.L_505 - .L_504)
	.align		4
.L_504:
        /*0b80*/ 	.word	index@(_ZN7cutlass13device_kernelIN5flash19FlashAttnFwdCombineIN4cute5tupleIJNS3_1CILi8EEENS5_ILi128EEEEEELi6ELi256ELi1ELb0ELb0ENS_10bfloat16_tEfNS_4arch4Sm80EEEEEvNT_6ParamsE)
        /*0b84*/ 	.word	0x00000000


	//----- nvinfo : EIATTR_REGCOUNT
	.align		4
.L_505:
        /*0b88*/ 	.byte	0x04, 0x2f
        /*0b8a*/ 	.short	(.L_507 - .L_506)
	.align		4
.L_506:
        /*0b8c*/ 	.word	index@(_ZN7cutlass13device_kernelIN5flash19FlashAttnFwdCombineIN4cute5tupleIJNS3_1CILi8EEENS5_ILi128EEEEEELi7ELi256ELi1ELb0ELb0ENS_10bfloat16_tEfNS_4arch4Sm80EEEEEvNT_6ParamsE)
        /*0b90*/ 	.word	0x00000037


	//----- nvinfo : EIATTR_FRAME_SIZE
	.align		4
.L_507:
        /*0b94*/ 	.byte	0x04, 0x11
        /*0b96*/ 	.short	(.L_509 - .L_508)
	.align		4
.L_508:
        /*0b98*/ 	.word	index@(_ZN7cutlass13device_kernelIN5flash19FlashAttnFwdCombineIN4cute5tupleIJNS3_1CILi8EEENS5_ILi128EEEEEELi7ELi256ELi1ELb0ELb0ENS_10bfloat16_tEfNS_4arch4Sm80EEEEEvNT_6ParamsE)
        /*0b9c*/ 	.word	0x00000000


	//----- nvinfo : EIATTR_REGCOUNT
	.align		4
.L_509:
        /*0ba0*/ 	.byte	0x04, 0x2f
        /*0ba2*/ 	.short	(.L_511 - .L_510)
	.align		4
.L_510:
        /*0ba4*/ 	.word	index@(_ZN7cutlass13device_kernelIN5flash19FlashAttnFwdCombineIN4cute5tupleIJNS3_1CILi8EEENS5_ILi128EEEEEELi8ELi256ELi1ELb0ELb0ENS_10bfloat16_tEfNS_4arch4Sm80EEEEEvNT_6ParamsE)
        /*0ba8*/ 	.word	0x00000037


	//----- nvinfo : EIATTR_FRAME_SIZE
	.align		4
.L_511:
        /*0bac*/ 	.byte	0x04, 0x11
        /*0bae*/ 	.short	(.L_513 - .L_512)
	.align		4
.L_512:
        /*0bb0*/ 	.word	index@(_ZN7cutlass13device_kernelIN5flash19FlashAttnFwdCombineIN4cute5tupleIJNS3_1CILi8EEENS5_ILi128EEEEEELi8ELi256ELi1ELb0ELb0ENS_10bfloat16_tEfNS_4arch4Sm80EEEEEvNT_6ParamsE)
        /*0bb4*/ 	.word	0x00000000


	//----- nvinfo : EIATTR_REGCOUNT
	.align		4
.L_513:
        /*0bb8*/ 	.byte	0x04, 0x2f
        /*0bba*/ 	.short	(.L_515 - .L_514)
	.align		4
.L_514:
        /*0bbc*/ 	.word	index@(_ZN7cutlass13device_kernelIN5flash19FlashAttnFwdCombineIN4cute5tupleIJNS3_1CILi8EEENS5_ILi128EEEEEELi5ELi256ELi1ELb0ELb1ENS_10bfloat16_tEfNS_4arch4Sm90EEEEEvNT_6ParamsE)
        /*0bc0*/ 	.word	0x00000034


	//----- nvinfo : EIATTR_FRAME_SIZE
	.align		4
.L_515:
        /*0bc4*/ 	.byte	0x04, 0x11
        /*0bc6*/ 	.short	(.L_517 - .L_516)
	.align		4
.L_516:
        /*0bc8*/ 	.word	index@($__internal_3_$__cuda_sm20_div_u64)
        /*0bcc*/ 	.word	0x00000000


	//----- nvinfo : EIATTR_FRAME_SIZE
	.align		4
.L_517:
        /*0bd0*/ 	.byte	0x04, 0x11
        /*0bd2*/ 	.short	(.L_519 - .L_518)
	.align		4
.L_518:
        /*0bd4*/ 	.word	index@(_ZN7cutlass13device_kernelIN5flash19FlashAttnFwdCombineIN4cute5tupleIJNS3_1CILi8EEENS5_ILi128EEEEEELi5ELi256ELi1ELb0ELb1ENS_10bfloat16_tEfNS_4arch4Sm90EEEEEvNT_6ParamsE)
        /*0bd8*/ 	.word	0x00000000


	//----- nvinfo : EIATTR_REGCOUNT
	.align		4
.L_519:
        /*0bdc*/ 	.byte	0x04, 0x2f
        /*0bde*/ 	.short	(.L_521 - .L_520)
	.align		4
.L_520:
        /*0be0*/ 	.word	index@(_ZN7cutlass13device_kernelIN5flash19FlashAttnFwdCombineIN4cute5tupleIJNS3_1CILi8EEENS5_ILi128EEEEEELi6ELi256ELi1ELb0ELb1ENS_10bfloat16_tEfNS_4arch4Sm90EEEEEvNT_6ParamsE)
        /*0be4*/ 	.word	0x00000034


	//----- nvinfo : EIATTR_FRAME_SIZE
	.align		4
.L_521:
        /*0be8*/ 	.byte	0x04, 0x11
        /*0bea*/ 	.short	(.L_523 - .L_522)
	.align		4
.L_522:
        /*0bec*/ 	.word	index@($__internal_2_$__cuda_sm20_div_u64)
        /*0bf0*/ 	.word	0x00000000


	//----- nvinfo : EIATTR_FRAME_SIZE
	.align		4
.L_523:
        /*0bf4*/ 	.byte	0x04, 0x11
        /*0bf6*/ 	.short	(.L_525 - .L_524)
	.align		4
.L_524:
        /*0bf8*/ 	.word	index@(_ZN7cutlass13device_kernelIN5flash19FlashAttnFwdCombineIN4cute5tupleIJNS3_1CILi8EEENS5_ILi128EEEEEELi6ELi256ELi1ELb0ELb1ENS_10bfloat16_tEfNS_4arch4Sm90EEEEEvNT_6ParamsE)
        /*0bfc*/ 	.word	0x00000000


	//----- nvinfo : EIATTR_REGCOUNT
	.align		4
.L_525:
        /*0c00*/ 	.byte	0x04, 0x2f
        /*0c02*/ 	.short	(.L_527 - .L_526)
	.align		4
.L_526:
        /*0c04*/ 	.word	index@(_ZN7cutlass13device_kernelIN5flash19FlashAttnFwdCombineIN4cute5tupleIJNS3_1CILi8EEENS5_ILi128EEEEEELi7ELi256ELi1ELb0ELb1ENS_10bfloat16_tEfNS_4arch4Sm90EEEEEvNT_6ParamsE)
        /*0c08*/ 	.word	0x00000034


	//----- nvinfo : EIATTR_FRAME_SIZE
	.align		4
.L_527:
        /*0c0c*/ 	.byte	0x04, 0x11
        /*0c0e*/ 	.short	(.L_529 - .L_528)
	.align		4
.L_528:
        /*0c10*/ 	.word	index@($__internal_1_$__cuda_sm20_div_u64)
        /*0c14*/ 	.word	0x00000000


	//----- nvinfo : EIATTR_FRAME_SIZE
	.align		4
.L_529:
        /*0c18*/ 	.byte	0x04, 0x11
        /*0c1a*/ 	.short	(.L_531 - .L_530)
	.align		4
.L_530:
        /*0c1c*/ 	.word	index@(_ZN7cutlass13device_kernelIN5flash19FlashAttnFwdCombineIN4cute5tupleIJNS3_1CILi8EEENS5_ILi128EEEEEELi7ELi256ELi1ELb0ELb1ENS_10bfloat16_tEfNS_4arch4Sm90EEEEEvNT_6ParamsE)
        /*0c20*/ 	.word	0x00000000


	//----- nvinfo : EIATTR_REGCOUNT
	.align		4
.L_531:
        /*0c24*/ 	.byte	0x04, 0x2f
        /*0c26*/ 	.short	(.L_533 - .L_532)
	.align		4
.L_532:
        /*0c28*/ 	.word	index@(_ZN7cutlass13device_kernelIN5flash19FlashAttnFwdCombineIN4cute5tupleIJNS3_1CILi8EEENS5_ILi128EEEEEELi8ELi256ELi1ELb0ELb1ENS_10bfloat16_tEfNS_4arch4Sm90EEEEEvNT_6ParamsE)
        /*0c2c*/ 	.word	0x00000034


	//----- nvinfo : EIATTR_FRAME_SIZE
	.align		4
.L_533:
        /*0c30*/ 	.byte	0x04, 0x11
        /*0c32*/ 	.short	(.L_535 - .L_534)
	.align		4
.L_534:
        /*0c34*/ 	.word	index@($__internal_0_$__cuda_sm20_div_u64)
        /*0c38*/ 	.word	0x00000000


	//----- nvinfo : EIATTR_FRAME_SIZE
	.align		4
.L_535:
        /*0c3c*/ 	.byte	0x04, 0x11
        /*0c3e*/ 	.short	(.L_537 - .L_536)
	.align		4
.L_536:
        /*0c40*/ 	.word	index@(_ZN7cutlass13device_kernelIN5flash19FlashAttnFwdCombineIN4cute5tupleIJNS3_1CILi8EEENS5_ILi128EEEEEELi8ELi256ELi1ELb0ELb1ENS_10bfloat16_tEfNS_4arch4Sm90EEEEEvNT_6ParamsE)
        /*0c44*/ 	.word	0x00000000


	//----- nvinfo : EIATTR_REGCOUNT
	.align		4
.L_537:
        /*0c48*/ 	.byte	0x04, 0x2f
        /*0c4a*/ 	.short	(.L_539 - .L_538)
	.align		4
.L_538:
        /*0c4c*/ 	.word	index@(_ZN7cutlass13device_kernelIN5flash19FlashAttnFwdCombineIN4cute5tupleIJNS3_1CILi8EEENS5_ILi128EEEEEELi5ELi256ELi1ELb0ELb0ENS_10bfloat16_tEfNS_4arch4Sm90EEEEEvNT_6ParamsE)
        /*0c50*/ 	.word	0x00000038


	//----- nvinfo : EIATTR_FRAME_SIZE
	.align		4
.L_539:
        /*0c54*/ 	.byte	0x04, 0x11
        /*0c56*/ 	.short	(.L_541 - .L_540)
	.align		4
.L_540:
        /*0c58*/ 	.word	index@(_ZN7cutlass13device_kernelIN5flash19FlashAttnFwdCombineIN4cute5tupleIJNS3_1CILi8EEENS5_ILi128EEEEEELi5ELi256ELi1ELb0ELb0ENS_10bfloat16_tEfNS_4arch4Sm90EEEEEvNT_6ParamsE)
        /*0c5c*/ 	.word	0x00000000


	//----- nvinfo : EIATTR_REGCOUNT
	.align		4
.L_541:
        /*0c60*/ 	.byte	0x04, 0x2f
        /*0c62*/ 	.short	(.L_543 - .L_542)
	.align		4
.L_542:
        /*0c64*/ 	.word	index@(_ZN7cutlass13device_kernelIN5flash19FlashAttnFwdCombineIN4cute5tupleIJNS3_1CILi8EEENS5_ILi128EEEEEELi6ELi256ELi1ELb0ELb0ENS_10bfloat16_tEfNS_4arch4Sm90EEEEEvNT_6ParamsE)
        /*0c68*/ 	.word	0x00000037


	//----- nvinfo : EIATTR_FRAME_SIZE
	.align		4
.L_543:
        /*0c6c*/ 	.byte	0x04, 0x11
        /*0c6e*/ 	.short	(.L_545 - .L_544)
	.align		4
.L_544:
        /*0c70*/ 	.word	index@(_ZN7cutlass13device_kernelIN5flash19FlashAttnFwdCombineIN4cute5tupleIJNS3_1CILi8EEENS5_ILi128EEEEEELi6ELi256ELi1ELb0ELb0ENS_10bfloat16_tEfNS_4arch4Sm90EEEEEvNT_6ParamsE)
        /*0c74*/ 	.word	0x00000000


	//----- nvinfo : EIATTR_REGCOUNT
	.align		4
.L_545:
        /*0c78*/ 	.byte	0x04, 0x2f
        /*0c7a*/ 	.short	(.L_547 - .L_546)
	.align		4
.L_546:
        /*0c7c*/ 	.word	index@(_ZN7cutlass13device_kernelIN5flash19FlashAttnFwdCombineIN4cute5tupleIJNS3_1CILi8EEENS5_ILi128EEEEEELi7ELi256ELi1ELb0ELb0ENS_10bfloat16_tEfNS_4arch4Sm90EEEEEvNT_6ParamsE)
        /*0c80*/ 	.word	0x00000037


	//----- nvinfo : EIATTR_FRAME_SIZE
	.align		4
.L_547:
        /*0c84*/ 	.byte	0x04, 0x11
        /*0c86*/ 	.short	(.L_549 - .L_548)
	.align		4
.L_548:
        /*0c88*/ 	.word	index@(_ZN7cutlass13device_kernelIN5flash19FlashAttnFwdCombineIN4cute5tupleIJNS3_1CILi8EEENS5_ILi128EEEEEELi7ELi256ELi1ELb0ELb0ENS_10bfloat16_tEfNS_4arch4Sm90EEEEEvNT_6ParamsE)
        /*0c8c*/ 	.word	0x00000000


	//----- nvinfo : EIATTR_REGCOUNT
	.align		4
.L_549:
        /*0c90*/ 	.byte	0x04, 0x2f
        /*0c92*/ 	.short	(.L_551 - .L_550)
	.align		4
.L_550:
        /*0c94*/ 	.word	index@(_ZN7cutlass13device_kernelIN5flash19FlashAttnFwdCombineIN4cute5tupleIJNS3_1CILi8EEENS5_ILi128EEEEEELi8ELi256ELi1ELb0ELb0ENS_10bfloat16_tEfNS_4arch4Sm90EEEEEvNT_6ParamsE)
        /*0c98*/ 	.word	0x00000037


	//----- nvinfo : EIATTR_FRAME_SIZE
	.align		4
.L_551:
        /*0c9c*/ 	.byte	0x04, 0x11
        /*0c9e*/ 	.short	(.L_553 - .L_552)
	.align		4
.L_552:
        /*0ca0*/ 	.word	index@(_ZN7cutlass13device_kernelIN5flash19FlashAttnFwdCombineIN4cute5tupleIJNS3_1CILi8EEENS5_ILi128EEEEEELi8ELi256ELi1ELb0ELb0ENS_10bfloat16_tEfNS_4arch4Sm90EEEEEvNT_6ParamsE)
        /*0ca4*/ 	.word	0x00000000


	//----- nvinfo : EIATTR_MIN_STACK_SIZE
	.align		4
.L_553:
        /*0ca8*/ 	.byte	0x04, 0x12
        /*0caa*/ 	.short	(.L_555 - .L_554)
	.align		4
.L_554:
        /*0cac*/ 	.word	index@(_ZN7cutlass13device_kernelIN5flash19FlashAttnFwdCombineIN4cute5tupleIJNS3_1CILi8EEENS5_ILi128EEEEEELi8ELi256ELi1ELb0ELb0ENS_10bfloat16_tEfNS_4arch4Sm90EEEEEvNT_6ParamsE)
        /*0cb0*/ 	.word	0x00000000


	//----- nvinfo : EIATTR_MIN_STACK_SIZE
	.align		4
.L_555:
        /*0cb4*/ 	.byte	0x04, 0x12
        /*0cb6*/ 	.short	(.L_557 - .L_556)
	.align		4
.L_556:
        /*0cb8*/ 	.word	index@(_ZN7cutlass13device_kernelIN5flash19FlashAttnFwdCombineIN4cute5tupleIJNS3_1CILi8EEENS5_ILi128EEEEEELi7ELi256ELi1ELb0ELb0ENS_10bfloat16_tEfNS_4arch4Sm90EEEEEvNT_6ParamsE)
        /*0cbc*/ 	.word	0x00000000


	//----- nvinfo : EIATTR_MIN_STACK_SIZE
	.align		4
.L_557:
        /*0cc0*/ 	.byte	0x04, 0x12
        /*0cc2*/ 	.short	(.L_559 - .L_558)
	.align		4
.L_558:
        /*0cc4*/ 	.word	index@(_ZN7cutlass13device_kernelIN5flash19FlashAttnFwdCombineIN4cute5tupleIJNS3_1CILi8EEENS5_ILi128EEEEEELi6ELi256ELi1ELb0ELb0ENS_10bfloat16_tEfNS_4arch4Sm90EEEEEvNT_6ParamsE)
        /*0cc8*/ 	.word	0x00000000


	//----- nvinfo : EIATTR_MIN_STACK_SIZE
	.align		4
.L_559:
        /*0ccc*/ 	.byte	0x04, 0x12
        /*0cce*/ 	.short	(.L_561 - .L_560)
	.align		4
.L_560:
        /*0cd0*/ 	.word	index@(_ZN7cutlass13device_kernelIN5flash19FlashAttnFwdCombineIN4cute5tupleIJNS3_1CILi8EEENS5_ILi128EEEEEELi5ELi256ELi1ELb0ELb0ENS_10bfloat16_tEfNS_4arch4Sm90EEEEEvNT_6ParamsE)
        /*0cd4*/ 	.word	0x00000000


	//----- nvinfo : EIATTR_MIN_STACK_SIZE
	.align		4
.L_561:
        /*0cd8*/ 	.byte	0x04, 0x12
        /*0cda*/ 	.short	(.L_563 - .L_562)
	.align		4
.L_562:
        /*0cdc*/ 	.word	index@(_ZN7cutlass13device_kernelIN5flash19FlashAttnFwdCombineIN4cute5tupleIJNS3_1CILi8EEENS5_ILi128EEEEEELi8ELi256ELi1ELb0ELb1ENS_10bfloat16_tEfNS_4arch4Sm90EEEEEvNT_6ParamsE)
        /*0ce0*/ 	.word	0x00000000


	//----- nvinfo : EIATTR_MIN_STACK_SIZE
	.align		4
.L_563:
        /*0ce4*/ 	.byte	0x04, 0x12
        /*0ce6*/ 	.short	(.L_565 - .L_564)
	.align		4
.L_564:
        /*0ce8*/ 	.word	index@(_ZN7cutlass13device_kernelIN5flash19FlashAttnFwdCombineIN4cute5tupleIJNS3_1CILi8EEENS5_ILi128EEEEEELi7ELi256ELi1ELb0ELb1ENS_10bfloat16_tEfNS_4arch4Sm90EEEEEvNT_6ParamsE)
        /*0cec*/ 	.word	0x00000000


	//----- nvinfo : EIATTR_MIN_STACK_SIZE
	.align		4
.L_565:
        /*0cf0*/ 	.byte	0x04, 0x12
        /*0cf2*/ 	.short	(.L_567 - .L_566)
	.align		4
.L_566:
        /*0cf4*/ 	.word	index@(_ZN7cutlass13device_kernelIN5flash19FlashAttnFwdCombineIN4cute5tupleIJNS3_1CILi8EEENS5_ILi128EEEEEELi6ELi256ELi1ELb0ELb1ENS_10bfloat16_tEfNS_4arch4Sm90EEEEEvNT_6ParamsE)
        /*0cf8*/ 	.word	0x00000000


	//----- nvinfo : EIATTR_MIN_STACK_SIZE
	.align		4
.L_567:
        /*0cfc*/ 	.byte	0x04, 0x12
        /*0cfe*/ 	.short	(.L_569 - .L_568)
	.align		4
.L_568:
        /*0d00*/ 	.word	index@(_ZN7cutlass13device_kernelIN5flash19FlashAttnFwdCombineIN4cute5tupleIJNS3_1CILi8EEENS5_ILi128EEEEEELi5ELi256ELi1ELb0ELb1ENS_10bfloat16_tEfNS_4arch4Sm90EEEEEvNT_6ParamsE)
        /*0d04*/ 	.word	0x00000000


	//----- nvinfo : EIATTR_MIN_STACK_SIZE
	.align		4
.L_569:
        /*0d08*/ 	.byte	0x04, 0x12
        /*0d0a*/ 	.short	(.L_571 - .L_570)
	.align		4
.L_570:
        /*0d0c*/ 	.word	index@(_ZN7cutlass13device_kernelIN5flash19FlashAttnFwdCombineIN4cute5tupleIJNS3_1CILi8EEENS5_ILi128EEEEEELi8ELi256ELi1ELb0ELb0ENS_10bfloat16_tEfNS_4arch4Sm80EEEEEvNT_6ParamsE)
        /*0d10*/ 	.word	0x00000000


	//----- nvinfo : EIATTR_MIN_STACK_SIZE
	.align		4
.L_571:
        /*0d14*/ 	.byte	0x04, 0x12
        /*0d16*/ 	.short	(.L_573 - .L_572)
	.align		4
.L_572:
        /*0d18*/ 	.word	index@(_ZN7cutlass13device_kernelIN5flash19FlashAttnFwdCombineIN4cute5tupleIJNS3_1CILi8EEENS5_ILi128EEEEEELi7ELi256ELi1ELb0ELb0ENS_10bfloat16_tEfNS_4arch4Sm80EEEEEvNT_6ParamsE)
        /*0d1c*/ 	.word	0x00000000


	//----- nvinfo : EIATTR_MIN_STACK_SIZE
	.align		4
.L_573:
        /*0d20*/ 	.byte	0x04, 0x12
        /*0d22*/ 	.short	(.L_575 - .L_574)
	.align		4
.L_574:
        /*0d24*/ 	.word	index@(_ZN7cutlass13device_kernelIN5flash19FlashAttnFwdCombineIN4cute5tupleIJNS3_1CILi8EEENS5_ILi128EEEEEELi6ELi256ELi1ELb0ELb0ENS_10bfloat16_tEfNS_4arch4Sm80EEEEEvNT_6ParamsE)
        /*0d28*/ 	.word	0x00000000


	//----- nvinfo : EIATTR_MIN_STACK_SIZE
	.align		4
.L_575:
        /*0d2c*/ 	.byte	0x04, 0x12
        /*0d2e*/ 	.short	(.L_577 - .L_576)
	.align		4
.L_576:
        /*0d30*/ 	.word	index@(_ZN7cutlass13device_kernelIN5flash19FlashAttnFwdCombineIN4cute5tupleIJNS3_1CILi8EEENS5_ILi128EEEEEELi5ELi256ELi1ELb0ELb0ENS_10bfloat16_tEfNS_4arch4Sm80EEEEEvNT_6ParamsE)
        /*0d34*/ 	.word	0x00000000


	//----- nvinfo : EIATTR_MIN_STACK_SIZE
	.align		4
.L_577:
        /*0d38*/ 	.byte	0x04, 0x12
        /*0d3a*/ 	.short	(.L_579 - .L_578)
	.align		4
.L_578:
        /*0d3c*/ 	.word	index@(_ZN7cutlass13device_kernelIN5flash19FlashAttnFwdCombineIN4cute5tupleIJNS3_1CILi8EEENS5_ILi128EEEEEELi8ELi256ELi1ELb0ELb1ENS_10bfloat16_tEfNS_4arch4Sm80EEEEEvNT_6ParamsE)
        /*0d40*/ 	.word	0x00000000


	//----- nvinfo : EIATTR_MIN_STACK_SIZE
	.align		4
.L_579:
        /*0d44*/ 	.byte	0x04, 0x12
        /*0d46*/ 	.short	(.L_581 - .L_580)
	.align		4
.L_580:
        /*0d48*/ 	.word	index@(_ZN7cutlass13device_kernelIN5flash19FlashAttnFwdCombineIN4cute5tupleIJNS3_1CILi8EEENS5_ILi128EEEEEELi7ELi256ELi1ELb0ELb1ENS_10bfloat16_tEfNS_4arch4Sm80EEEEEvNT_6ParamsE)
        /*0d4c*/ 	.word	0x00000000


	//----- nvinfo : EIATTR_MIN_STACK_SIZE
	.align		4
.L_581:
        /*0d50*/ 	.byte	0x04, 0x12
        /*0d52*/ 	.short	(.L_583 - .L_582)
	.align		4
.L_582:
        /*0d54*/ 	.word	index@(_ZN7cutlass13device_kernelIN5flash19FlashAttnFwdCombineIN4cute5tupleIJNS3_1CILi8EEENS5_ILi128EEEEEELi6ELi256ELi1ELb0ELb1ENS_10bfloat16_tEfNS_4arch4Sm80EEEEEvNT_6ParamsE)
        /*0d58*/ 	.word	0x00000000


	//----- nvinfo : EIATTR_MIN_STACK_SIZE
	.align		4
.L_583:
        /*0d5c*/ 	.byte	0x04, 0x12
        /*0d5e*/ 	.short	(.L_585 - .L_584)
	.align		4
.L_584:
        /*0d60*/ 	.word	index@(_ZN7cutlass13device_kernelIN5flash19FlashAttnFwdCombineIN4cute5tupleIJNS3_1CILi8EEENS5_ILi128EEEEEELi5ELi256ELi1ELb0ELb1ENS_10bfloat16_tEfNS_4arch4Sm80EEEEEvNT_6ParamsE)
        /*0d64*/ 	.word	0x00000000


	//----- nvinfo : EIATTR_MIN_STACK_SIZE
	.align		4
.L_585:
        /*0d68*/ 	.byte	0x04, 0x12
        /*0d6a*/ 	.short	(.L_587 - .L_586)
	.align		4
.L_586:
        /*0d6c*/ 	.word	index@(_ZN7cutlass13device_kernelIN5flash19FlashAttnFwdCombineIN4cute5tupleIJNS3_1CILi16EEENS5_ILi64EEEEEELi8ELi256ELi1ELb0ELb0ENS_10bfloat16_tEfNS_4arch4Sm90EEEEEvNT_6ParamsE)
        /*0d70*/ 	.word	0x00000000


	//----- nvinfo : EIATTR_MIN_STACK_SIZE
	.align		4
.L_587:
        /*0d74*/ 	.byte	0x04, 0x12
        /*0d76*/ 	.short	(.L_589 - .L_588)
	.align		4
.L_588:
        /*0d78*/ 	.word	index@(_ZN7cutlass13device_kernelIN5flash19FlashAttnFwdCombineIN4cute5tupleIJNS3_1CILi16EEENS5_ILi64EEEEEELi7ELi256ELi1ELb0ELb0ENS_10bfloat16_tEfNS_4arch4Sm90EEEEEvNT_6ParamsE)
        /*0d7c*/ 	.word	0x00000000


	//----- nvinfo : EIATTR_MIN_STACK_SIZE
	.align		4
.L_589:
        /*0d80*/ 	.byte	0x04, 0x12
        /*0d82*/ 	.short	(.L_591 - .L_590)
	.align		4
.L_590:
        /*0d84*/ 	.word	index@(_ZN7cutlass13device_kernelIN5flash19FlashAttnFwdCombineIN4cute5tupleIJNS3_1CILi16EEENS5_ILi64EEEEEELi6ELi256ELi1ELb0ELb0ENS_10bfloat16_tEfNS_4arch4Sm90EEEEEvNT_6ParamsE)
        /*0d88*/ 	.word	0x00000000


	//----- nvinfo : EIATTR_MIN_STACK_SIZE
	.align		4
.L_591:
        /*0d8c*/ 	.byte	0x04, 0x12
        /*0d8e*/ 	.short	(.L_593 - .L_592)
	.align		4
.L_592:
        /*0d90*/ 	.word	index@(_ZN7cutlass13device_kernelIN5flash19FlashAttnFwdCombineIN4cute5tupleIJNS3_1CILi16EEENS5_ILi64EEEEEELi5ELi256ELi1ELb0ELb0ENS_10bfloat16_tEfNS_4arch4Sm90EEEEEvNT_6ParamsE)
        /*0d94*/ 	.word	0x00000000


	//----- nvinfo : EIATTR_MIN_STACK_SIZE
	.align		4
.L_593:
        /*0d98*/ 	.byte	0x04, 0x12
        /*0d9a*/ 	.short	(.L_595 - .L_594)
	.align		4
.L_594:
        /*0d9c*/ 	.word	index@(_ZN7cutlass13device_kernelIN5flash19FlashAttnFwdCombineIN4cute5tupleIJNS3_1CILi16EEENS5_ILi64EEEEEELi4ELi256ELi1ELb0ELb0ENS_10bfloat16_tEfNS_4arch4Sm90EEEEEvNT_6ParamsE)
        /*0da0*/ 	.word	0x00000000


	//----- nvinfo : EIATTR_MIN_STACK_SIZE
	.align		4
.L_595:
        /*0da4*/ 	.byte	0x04, 0x12
        /*0da6*/ 	.short	(.L_597 - .L_596)
	.align		4
.L_596:
        /*0da8*/ 	.word	index@(_ZN7cutlass13device_kernelIN5flash19FlashAttnFwdCombineIN4cute5tupleIJNS3_1CILi16EEENS5_ILi64EEEEEELi8ELi256ELi1ELb0ELb1ENS_10bfloat16_tEfNS_4arch4Sm90EEEEEvNT_6ParamsE)
        /*0dac*/ 	.word	0x00000000


	//----- nvinfo : EIATTR_MIN_STACK_SIZE
	.align		4
.L_597:
        /*0db0*/ 	.byte	0x04, 0x12
        /*0db2*/ 	.short	(.L_599 - .L_598)
	.align		4
.L_598:
        /*0db4*/ 	.word	index@(_ZN7cutlass13device_kernelIN5flash19FlashAttnFwdCombineIN4cute5tupleIJNS3_1CILi16EEENS5_ILi64EEEEEELi7ELi256ELi1ELb0ELb1ENS_10bfloat16_tEfNS_4arch4Sm90EEEEEvNT_6ParamsE)
        /*0db8*/ 	.word	0x00000000


	//----- nvinfo : EIATTR_MIN_STACK_SIZE
	.align		4
.L_599:
        /*0dbc*/ 	.byte	0x04, 0x12
        /*0dbe*/ 	.short	(.L_601 - .L_600)
	.align		4
.L_600:
        /*0dc0*/ 	.word	index@(_ZN7cutlass13device_kernelIN5flash19FlashAttnFwdCombineIN4cute5tupleIJNS3_1CILi16EEENS5_ILi64EEEEEELi6ELi256ELi1ELb0ELb1ENS_10bfloat16_tEfNS_4arch4Sm90EEEEEvNT_6ParamsE)
        /*0dc4*/ 	.word	0x00000000


	//----- nvinfo : EIATTR_MIN_STACK_SIZE
	.align		4
.L_601:
        /*0dc8*/ 	.byte	0x04, 0x12
        /*0dca*/ 	.short	(.L_603 - .L_602)
	.align		4
.L_602:
        /*0dcc*/ 	.word	index@(_ZN7cutlass13device_kernelIN5flash19FlashAttnFwdCombineIN4cute5tupleIJNS3_1CILi16EEENS5_ILi64EEEEEELi5ELi256ELi1ELb0ELb1ENS_10bfloat16_tEfNS_4arch4Sm90EEEEEvNT_6ParamsE)
        /*0dd0*/ 	.word	0x00000000


	//----- nvinfo : EIATTR_MIN_STACK_SIZE
	.align		4
.L_603:
        /*0dd4*/ 	.byte	0x04, 0x12
        /*0dd6*/ 	.short	(.L_605 - .L_604)
	.align		4
.L_604:
        /*0dd8*/ 	.word	index@(_ZN7cutlass13device_kernelIN5flash19FlashAttnFwdCombineIN4cute5tupleIJNS3_1CILi16EEENS5_ILi64EEEEEELi4ELi256ELi1ELb0ELb1ENS_10bfloat16_tEfNS_4arch4Sm90EEEEEvNT_6ParamsE)
        /*0ddc*/ 	.word	0x00000000


	//----- nvinfo : EIATTR_MIN_STACK_SIZE
	.align		4
.L_605:
        /*0de0*/ 	.byte	0x04, 0x12
        /*0de2*/ 	.short	(.L_607 - .L_606)
	.align		4
.L_606:
        /*0de4*/ 	.word	index@(_ZN7cutlass13device_kernelIN5flash19FlashAttnFwdCombineIN4cute5tupleIJNS3_1CILi16EEENS5_ILi64EEEEEELi8ELi256ELi1ELb0ELb0ENS_10bfloat16_tEfNS_4arch4Sm80EEEEEvNT_6ParamsE)
        /*0de8*/ 	.word	0x00000000


	//----- nvinfo : EIATTR_MIN_STACK_SIZE
	.align		4
.L_607:
        /*0dec*/ 	.byte	0x04, 0x12
        /*0dee*/ 	.short	(.L_609 - .L_608)
	.align		4
.L_608:
        /*0df0*/ 	.word	index@(_ZN7cutlass13device_kernelIN5flash19FlashAttnFwdCombineIN4cute5tupleIJNS3_1CILi16EEENS5_ILi64EEEEEELi7ELi256ELi1ELb0ELb0ENS_10bfloat16_tEfNS_4arch4Sm80EEEEEvNT_6ParamsE)
        /*0df4*/ 	.word	0x00000000


	//----- nvinfo : EIATTR_MIN_STACK_SIZE
	.align		4
.L_609:
        /*0df8*/ 	.byte	0x04, 0x12
        /*0dfa*/ 	.short	(.L_611 - .L_610)
	.align		4
.L_610:
        /*0dfc*/ 	.word	index@(_ZN7cutlass13device_kernelIN5flash19FlashAttnFwdCombineIN4cute5tupleIJNS3_1CILi16EEENS5_ILi64EEEEEELi6ELi256ELi1ELb0ELb0ENS_10bfloat16_tEfNS_4arch4Sm80EEEEEvNT_6ParamsE)
        /*0e00*/ 	.word	0x00000000


	//----- nvinfo : EIATTR_MIN_STACK_SIZE
	.align		4
.L_611:
        /*0e04*/ 	.byte	0x04, 0x12
        /*0e06*/ 	.short	(.L_613 - .L_612)
	.align		4
.L_612:
        /*0e08*/ 	.word	index@(_ZN7cutlass13device_kernelIN5flash19FlashAttnFwdCombineIN4cute5tupleIJNS3_1CILi16EEENS5_ILi64EEEEEELi5ELi256ELi1ELb0ELb0ENS_10bfloat16_tEfNS_4arch4Sm80EEEEEvNT_6ParamsE)
        /*0e0c*/ 	.word	0x00000000


	//----- nvinfo : EIATTR_MIN_STACK_SIZE
	.align		4
.L_613:
        /*0e10*/ 	.byte	0x04, 0x12
        /*0e12*/ 	.short	(.L_615 - .L_614)
	.align		4
.L_614:
        /*0e14*/ 	.word	index@(_ZN7cutlass13device_kernelIN5flash19FlashAttnFwdCombineIN4cute5tupleIJNS3_1CILi16EEENS5_ILi64EEEEEELi4ELi256ELi1ELb0ELb0ENS_10bfloat16_tEfNS_4arch4Sm80EEEEEvNT_6ParamsE)
        /*0e18*/ 	.word	0x00000000


	//----- nvinfo : EIATTR_MIN_STACK_SIZE
	.align		4
.L_615:
        /*0e1c*/ 	.byte	0x04, 0x12
        /*0e1e*/ 	.short	(.L_617 - .L_616)
	.align		4
.L_616:
        /*0e20*/ 	.word	index@(_ZN7cutlass13device_kernelIN5flash19FlashAttnFwdCombineIN4cute5tupleIJNS3_1CILi16EEENS5_ILi64EEEEEELi8ELi256ELi1ELb0ELb1ENS_10bfloat16_tEfNS_4arch4Sm80EEEEEvNT_6ParamsE)
        /*0e24*/ 	.word	0x00000000


	//----- nvinfo : EIATTR_MIN_STACK_SIZE
	.align		4
.L_617:
        /*0e28*/ 	.byte	0x04, 0x12
        /*0e2a*/ 	.short	(.L_619 - .L_618)
	.align		4
.L_618:
        /*0e2c*/ 	.word	index@(_ZN7cutlass13device_kernelIN5flash19FlashAttnFwdCombineIN4cute5tupleIJNS3_1CILi16EEENS5_ILi64EEEEEELi7ELi256ELi1ELb0ELb1ENS_10bfloat16_tEfNS_4arch4Sm80EEEEEvNT_6ParamsE)
        /*0e30*/ 	.word	0x00000000


	//----- nvinfo : EIATTR_MIN_STACK_SIZE
	.align		4
.L_619:
        /*0e34*/ 	.byte	0x04, 0x12
        /*0e36*/ 	.short	(.L_621 - .L_620)
	.align		4
.L_620:
        /*0e38*/ 	.word	index@(_ZN7cutlass13device_kernelIN5flash19FlashAttnFwdCombineIN4cute5tupleIJNS3_1CILi16EEENS5_ILi64EEEEEELi6ELi256ELi1ELb0ELb1ENS_10bfloat16_tEfNS_4arch4Sm80EEEEEvNT_6ParamsE)
        /*0e3c*/ 	.word	0x00000000


	//----- nvinfo : EIATTR_MIN_STACK_SIZE
	.align		4
.L_621:
        /*0e40*/ 	.byte	0x04, 0x12
        /*0e42*/ 	.short	(.L_623 - .L_622)
	.align		4
.L_622:
        /*0e44*/ 	.word	index@(_ZN7cutlass13device_kernelIN5flash19FlashAttnFwdCombineIN4cute5tupleIJNS3_1CILi16EEENS5_ILi64EEEEEELi5ELi256ELi1ELb0ELb1ENS_10bfloat16_tEfNS_4arch4Sm80EEEEEvNT_6ParamsE)
        /*0e48*/ 	.word	0x00000000


	//----- nvinfo : EIATTR_MIN_STACK_SIZE
	.align		4
.L_623:
        /*0e4c*/ 	.byte	0x04, 0x12
        /*0e4e*/ 	.short	(.L_625 - .L_624)
	.align		4
.L_624:
        /*0e50*/ 	.word	index@(_ZN7cutlass13device_kernelIN5flash19FlashAttnFwdCombineIN4cute5tupleIJNS3_1CILi16EEENS5_ILi64EEEEEELi4ELi256ELi1ELb0ELb1ENS_10bfloat16_tEfNS_4arch4Sm80EEEEEvNT_6ParamsE)
        /*0e54*/ 	.word	0x00000000


	//----- nvinfo : EIATTR_MIN_STACK_SIZE
	.align		4
.L_625:
        /*0e58*/ 	.byte	0x04, 0x12
        /*0e5a*/ 	.short	(.L_627 - .L_626)
	.align		4
.L_626:
        /*0e5c*/ 	.word	index@(_ZN7cutlass13device_kernelIN5flash19FlashAttnFwdCombineIN4cute5tupleIJNS3_1CILi8EEENS5_ILi128EEEEEELi8ELi256ELi1ELb0ELb0ENS_6half_tEfNS_4arch4Sm90EEEEEvNT_6ParamsE)
        /*0e60*/ 	.word	0x00000000


	//----- nvinfo : EIATTR_MIN_STACK_SIZE
	.align		4
.L_627:
        /*0e64*/ 	.byte	0x04, 0x12
        /*0e66*/ 	.short	(.L_629 - .L_628)
	.align		4
.L_628:
        /*0e68*/ 	.word	index@(_ZN7cutlass13device_kernelIN5flash19FlashAttnFwdCombineIN4cute5tupleIJNS3_1CILi8EEENS5_ILi128EEEEEELi7ELi256ELi1ELb0ELb0ENS_6half_tEfNS_4arch4Sm90EEEEEvNT_6ParamsE)
        /*0e6c*/ 	.word	0x00000000


	//----- nvinfo : EIATTR_MIN_STACK_SIZE
	.align		4
.L_629:
        /*0e70*/ 	.byte	0x04, 0x12
        /*0e72*/ 	.short	(.L_631 - .L_630)
	.align		4
.L_630:
        /*0e74*/ 	.word	index@(_ZN7cutlass13device_kernelIN5flash19FlashAttnFwdCombineIN4cute5tupleIJNS3_1CILi8EEENS5_ILi128EEEEEELi6ELi256ELi1ELb0ELb0ENS_6half_tEfNS_4arch4Sm90EEEEEvNT_6ParamsE)
        /*0e78*/ 	.word	0x00000000


	//----- nvinfo : EIATTR_MIN_STACK_SIZE
	.align		4
.L_631:
        /*0e7c*/ 	.byte	0x04, 0x12
        /*0e7e*/ 	.short	(.L_633 - .L_632)
	.align		4
.L_632:
        /*0e80*/ 	.word	index@(_ZN7cutlass13device_kernelIN5flash19FlashAttnFwdCombineIN4cute5tupleIJNS3_1CILi8EEENS5_ILi128EEEEEELi5ELi256ELi1ELb0ELb0ENS_6half_tEfNS_4arch4Sm90EEEEEvNT_6ParamsE)
        /*0e84*/ 	.word	0x00000000


	//----- nvinfo : EIATTR_MIN_STACK_SIZE
	.align		4
.L_633:
        /*0e88*/ 	.byte	0x04, 0x12
        /*0e8a*/ 	.short	(.L_635 - .L_634)
	.align		4
.L_634:
        /*0e8c*/ 	.word	index@(_ZN7cutlass13device_kernelIN5flash19FlashAttnFwdCombineIN4cute5tupleIJNS3_1CILi8EEENS5_ILi128EEEEEELi8ELi256ELi1ELb0ELb1ENS_6half_tEfNS_4arch4Sm90EEEEEvNT_6ParamsE)
        /*0e90*/ 	.word	0x00000000


	//----- nvinfo : EIATTR_MIN_STACK_SIZE
	.align		4
.L_635:
        /*0e94*/ 	.byte	0x04, 0x12
        /*0e96*/ 	.short	(.L_637 - .L_636)
	.align		4
.L_636:
        /*0e98*/ 	.word	index@(_ZN7cutlass13device_kernelIN5flash19FlashAttnFwdCombineIN4cute5tupleIJNS3_1CILi8EEENS5_ILi128EEEEEELi7ELi256ELi1ELb0ELb1ENS_6half_tEfNS_4arch4Sm90EEEEEvNT_6ParamsE)
        /*0e9c*/ 	.word	0x00000000


	//----- nvinfo : EIATTR_MIN_STACK_SIZE
	.align		4
.L_637:
        /*0ea0*/ 	.byte	0x04, 0x12
        /*0ea2*/ 	.short	(.L_639 - .L_638)
	.align		4
.L_638:
        /*0ea4*/ 	.word	index@(_ZN7cutlass13device_kernelIN5flash19FlashAttnFwdCombineIN4cute5tupleIJNS3_1CILi8EEENS5_ILi128EEEEEELi6ELi256ELi1ELb0ELb1ENS_6half_tEfNS_4arch4Sm90EEEEEvNT_6ParamsE)
        /*0ea8*/ 	.word	0x00000000


	//----- nvinfo : EIATTR_MIN_STACK_SIZE
	.align		4
.L_639:
        /*0eac*/ 	.byte	0x04, 0x12
        /*0eae*/ 	.short	(.L_641 - .L_640)
	.align		4
.L_640:
        /*0eb0*/ 	.word	index@(_ZN7cutlass13device_kernelIN5flash19FlashAttnFwdCombineIN4cute5tupleIJNS3_1CILi8EEENS5_ILi128EEEEEELi5ELi256ELi1ELb0ELb1ENS_6half_tEfNS_4arch4Sm90EEEEEvNT_6ParamsE)
        /*0eb4*/ 	.word	0x00000000


	//----- nvinfo : EIATTR_MIN_STACK_SIZE
	.align		4
.L_641:
        /*0eb8*/ 	.byte	0x04, 0x12
        /*0eba*/ 	.short	(.L_643 - .L_642)
	.align		4
.L_642:
        /*0ebc*/ 	.word	index@(_ZN7cutlass13device_kernelIN5flash19FlashAttnFwdCombineIN4cute5tupleIJNS3_1CILi8EEENS5_ILi128EEEEEELi8ELi256ELi1ELb0ELb0ENS_6half_tEfNS_4arch4Sm80EEEEEvNT_6ParamsE)
        /*0ec0*/ 	.word	0x00000000


	//----- nvinfo : EIATTR_MIN_STACK_SIZE
	.align		4
.L_643:
        /*0ec4*/ 	.byte	0x04, 0x12
        /*0ec6*/ 	.short	(.L_645 - .L_644)
	.align		4
.L_644:
        /*0ec8*/ 	.word	index@(_ZN7cutlass13device_kernelIN5flash19FlashAttnFwdCombineIN4cute5tupleIJNS3_1CILi8EEENS5_ILi128EEEEEELi7ELi256ELi1ELb0ELb0ENS_6half_tEfNS_4arch4Sm80EEEEEvNT_6ParamsE)
        /*0ecc*/ 	.word	0x00000000


	//----- nvinfo : EIATTR_MIN_STACK_SIZE
	.align		4
.L_645:
        /*0ed0*/ 	.byte	0x04, 0x12
        /*0ed2*/ 	.short	(.L_647 - .L_646)
	.align		4
.L_646:
        /*0ed4*/ 	.word	index@(_ZN7cutlass13device_kernelIN5flash19FlashAttnFwdCombineIN4cute5tupleIJNS3_1CILi8EEENS5_ILi128EEEEEELi6ELi256ELi1ELb0ELb0ENS_6half_tEfNS_4arch4Sm80EEEEEvNT_6ParamsE)
        /*0ed8*/ 	.word	0x00000000


	//----- nvinfo : EIATTR_MIN_STACK_SIZE
	.align		4
.L_647:
        /*0edc*/ 	.byte	0x04, 0x12
        /*0ede*/ 	.short	(.L_649 - .L_648)
	.align		4
.L_648:
        /*0ee0*/ 	.word	index@(_ZN7cutlass13device_kernelIN5flash19FlashAttnFwdCombineIN4cute5tupleIJNS3_1CILi8EEENS5_ILi128EEEEEELi5ELi256ELi1ELb0ELb0ENS_6half_tEfNS_4arch4Sm80EEEEEvNT_6ParamsE)
        /*0ee4*/ 	.word	0x00000000


	//----- nvinfo : EIATTR_MIN_STACK_SIZE
	.align		4
.L_649:
        /*0ee8*/ 	.byte	0x04, 0x12
        /*0eea*/ 	.short	(.L_651 - .L_650)
	.align		4
.L_650:
        /*0eec*/ 	.word	index@(_ZN7cutlass13device_kernelIN5flash19FlashAttnFwdCombineIN4cute5tupleIJNS3_1CILi8EEENS5_ILi128EEEEEELi8ELi256ELi1ELb0ELb1ENS_6half_tEfNS_4arch4Sm80EEEEEvNT_6ParamsE)
        /*0ef0*/ 	.word	0x00000000


	//----- nvinfo : EIATTR_MIN_STACK_SIZE
	.align		4
.L_651:
        /*0ef4*/ 	.byte	0x04, 0x12
        /*0ef6*/ 	.short	(.L_653 - .L_652)
	.align		4
.L_652:
        /*0ef8*/ 	.word	index@(_ZN7cutlass13device_kernelIN5flash19FlashAttnFwdCombineIN4cute5tupleIJNS3_1CILi8EEENS5_ILi128EEEEEELi7ELi256ELi1ELb0ELb1ENS_6half_tEfNS_4arch4Sm80EEEEEvNT_6ParamsE)
        /*0efc*/ 	.word	0x00000000


	//----- nvinfo : EIATTR_MIN_STACK_SIZE
	.align		4
.L_653:
        /*0f00*/ 	.byte	0x04, 0x12
        /*0f02*/ 	.short	(.L_655 - .L_654)
	.align		4
.L_654:
        /*0f04*/ 	.word	index@(_ZN7cutlass13device_kernelIN5flash19FlashAttnFwdCombineIN4cute5tupleIJNS3_1CILi8EEENS5_ILi128EEEEEELi6ELi256ELi1ELb0ELb1ENS_6half_tEfNS_4arch4Sm80EEEEEvNT_6ParamsE)
        /*0f08*/ 	.word	0x00000000


	//----- nvinfo : EIATTR_MIN_STACK_SIZE
	.align		4
.L_655:
        /*0f0c*/ 	.byte	0x04, 0x12
        /*0f0e*/ 	.short	(.L_657 - .L_656)
	.align		4
.L_656:
        /*0f10*/ 	.word	index@(_ZN7cutlass13device_kernelIN5flash19FlashAttnFwdCombineIN4cute5tupleIJNS3_1CILi8EEENS5_ILi128EEEEEELi5ELi256ELi1ELb0ELb1ENS_6half_tEfNS_4arch4Sm80EEEEEvNT_6ParamsE)
        /*0f14*/ 	.word	0x00000000


	//----- nvinfo : EIATTR_MIN_STACK_SIZE
	.align		4
.L_657:
        /*0f18*/ 	.byte	0x04, 0x12
        /*0f1a*/ 	.short	(.L_659 - .L_658)
	.align		4
.L_658:
        /*0f1c*/ 	.word	index@(_ZN7cutlass13device_kernelIN5flash19FlashAttnFwdCombineIN4cute5tupleIJNS3_1CILi16EEENS5_ILi64EEEEEELi8ELi256ELi1ELb0ELb0ENS_6half_tEfNS_4arch4Sm90EEEEEvNT_6ParamsE)
        /*0f20*/ 	.word	0x00000000


	//----- nvinfo : EIATTR_MIN_STACK_SIZE
	.align		4
.L_659:
        /*0f24*/ 	.byte	0x04, 0x12
        /*0f26*/ 	.short	(.L_661 - .L_660)
	.align		4
.L_660:
        /*0f28*/ 	.word	index@(_ZN7cutlass13device_kernelIN5flash19FlashAttnFwdCombineIN4cute5tupleIJNS3_1CILi16EEENS5_ILi64EEEEEELi7ELi256ELi1ELb0ELb0ENS_6half_tEfNS_4arch4Sm90EEEEEvNT_6ParamsE)
        /*0f2c*/ 	.word	0x00000000


	//----- nvinfo : EIATTR_MIN_STACK_SIZE
	.align		4
.L_661:
        /*0f30*/ 	.byte	0x04, 0x12
        /*0f32*/ 	.short	(.L_663 - .L_662)
	.align		4
.L_662:
        /*0f34*/ 	.word	index@(_ZN7cutlass13device_kernelIN5flash19FlashAttnFwdCombineIN4cute5tupleIJNS3_1CILi16EEENS5_ILi64EEEEEELi6ELi256ELi1ELb0ELb0ENS_6half_tEfNS_4arch4Sm90EEEEEvNT_6ParamsE)
        /*0f38*/ 	.word	0x00000000


	//----- nvinfo : EIATTR_MIN_STACK_SIZE
	.align		4
.L_663:
        /*0f3c*/ 	.byte	0x04, 0x12
        /*0f3e*/ 	.short	(.L_665 - .L_664)
	.align		4
.L_664:
        /*0f40*/ 	.word	index@(_ZN7cutlass13device_kernelIN5flash19FlashAttnFwdCombineIN4cute5tupleIJNS3_1CILi16EEENS5_ILi64EEEEEELi5ELi256ELi1ELb0ELb0ENS_6half_tEfNS_4arch4Sm90EEEEEvNT_6ParamsE)
        /*0f44*/ 	.word	0x00000000


	//----- nvinfo : EIATTR_MIN_STACK_SIZE
	.align		4
.L_665:
        /*0f48*/ 	.byte	0x04, 0x12
        /*0f4a*/ 	.short	(.L_667 - .L_666)
	.align		4
.L_666:
        /*0f4c*/ 	.word	index@(_ZN7cutlass13device_kernelIN5flash19FlashAttnFwdCombineIN4cute5tupleIJNS3_1CILi16EEENS5_ILi64EEEEEELi4ELi256ELi1ELb0ELb0ENS_6half_tEfNS_4arch4Sm90EEEEEvNT_6ParamsE)
        /*0f50*/ 	.word	0x00000000


	//----- nvinfo : EIATTR_MIN_STACK_SIZE
	.align		4
.L_667:
        /*0f54*/ 	.byte	0x04, 0x12
        /*0f56*/ 	.short	(.L_669 - .L_668)
	.align		4
.L_668:
        /*0f58*/ 	.word	index@(_ZN7cutlass13device_kernelIN5flash19FlashAttnFwdCombineIN4cute5tupleIJNS3_1CILi16EEENS5_ILi64EEEEEELi8ELi256ELi1ELb0ELb1ENS_6half_tEfNS_4arch4Sm90EEEEEvNT_6ParamsE)
        /*0f5c*/ 	.word	0x00000000


	//----- nvinfo : EIATTR_MIN_STACK_SIZE
	.align		4
.L_669:
        /*0f60*/ 	.byte	0x04, 0x12
        /*0f62*/ 	.short	(.L_671 - .L_670)
	.align		4
.L_670:
        /*0f64*/ 	.word	index@(_ZN7cutlass13device_kernelIN5flash19FlashAttnFwdCombineIN4cute5tupleIJNS3_1CILi16EEENS5_ILi64EEEEEELi7ELi256ELi1ELb0ELb1ENS_6half_tEfNS_4arch4Sm90EEEEEvNT_6ParamsE)
        /*0f68*/ 	.word	0x00000000


	//----- nvinfo : EIATTR_MIN_STACK_SIZE
	.align		4
.L_671:
        /*0f6c*/ 	.byte	0x04, 0x12
        /*0f6e*/ 	.short	(.L_673 - .L_672)
	.align		4
.L_672:
        /*0f70*/ 	.word	index@(_ZN7cutlass13device_kernelIN5flash19FlashAttnFwdCombineIN4cute5tupleIJNS3_1CILi16EEENS5_ILi64EEEEEELi6ELi256ELi1ELb0ELb1ENS_6half_tEfNS_4arch4Sm90EEEEEvNT_6ParamsE)
        /*0f74*/ 	.word	0x00000000


	//----- nvinfo : EIATTR_MIN_STACK_SIZE
	.align		4
.L_673:
        /*0f78*/ 	.byte	0x04, 0x12
        /*0f7a*/ 	.short	(.L_675 - .L_674)
	.align		4
.L_674:
        /*0f7c*/ 	.word	index@(_ZN7cutlass13device_kernelIN5flash19FlashAttnFwdCombineIN4cute5tupleIJNS3_1CILi16EEENS5_ILi64EEEEEELi5ELi256ELi1ELb0ELb1ENS_6half_tEfNS_4arch4Sm90EEEEEvNT_6ParamsE)
        /*0f80*/ 	.word	0x00000000


	//----- nvinfo : EIATTR_MIN_STACK_SIZE
	.align		4
.L_675:
        /*0f84*/ 	.byte	0x04, 0x12
        /*0f86*/ 	.short	(.L_677 - .L_676)
	.align		4
.L_676:
        /*0f88*/ 	.word	index@(_ZN7cutlass13device_kernelIN5flash19FlashAttnFwdCombineIN4cute5tupleIJNS3_1CILi16EEENS5_ILi64EEEEEELi4ELi256ELi1ELb0ELb1ENS_6half_tEfNS_4arch4Sm90EEEEEvNT_6ParamsE)
        /*0f8c*/ 	.word	0x00000000


	//----- nvinfo : EIATTR_MIN_STACK_SIZE
	.align		4
.L_677:
        /*0f90*/ 	.byte	0x04, 0x12
        /*0f92*/ 	.short	(.L_679 - .L_678)
	.align		4
.L_678:
        /*0f94*/ 	.word	index@(_ZN7cutlass13device_kernelIN5flash19FlashAttnFwdCombineIN4cute5tupleIJNS3_1CILi16EEENS5_ILi64EEEEEELi8ELi256ELi1ELb0ELb0ENS_6half_tEfNS_4arch4Sm80EEEEEvNT_6ParamsE)
        /*0f98*/ 	.word	0x00000000


	//----- nvinfo : EIATTR_MIN_STACK_SIZE
	.align		4
.L_679:
        /*0f9c*/ 	.byte	0x04, 0x12
        /*0f9e*/ 	.short	(.L_681 - .L_680)
	.align		4
.L_680:
        /*0fa0*/ 	.word	index@(_ZN7cutlass13device_kernelIN5flash19FlashAttnFwdCombineIN4cute5tupleIJNS3_1CILi16EEENS5_ILi64EEEEEELi7ELi256ELi1ELb0ELb0ENS_6half_tEfNS_4arch4Sm80EEEEEvNT_6ParamsE)
        /*0fa4*/ 	.word	0x00000000


	//----- nvinfo : EIATTR_MIN_STACK_SIZE
	.align		4
.L_681:
        /*0fa8*/ 	.byte	0x04, 0x12
        /*0faa*/ 	.short	(.L_683 - .L_682)
	.align		4
.L_682:
        /*0fac*/ 	.word	index@(_ZN7cutlass13device_kernelIN5flash19FlashAttnFwdCombineIN4cute5tupleIJNS3_1CILi16EEENS5_ILi64EEEEEELi6ELi256ELi1ELb0ELb0ENS_6half_tEfNS_4arch4Sm80EEEEEvNT_6ParamsE)
        /*0fb0*/ 	.word	0x00000000


	//----- nvinfo : EIATTR_MIN_STACK_SIZE
	.align		4
.L_683:
        /*0fb4*/ 	.byte	0x04, 0x12
        /*0fb6*/ 	.short	(.L_685 - .L_684)
	.align		4
.L_684:
        /*0fb8*/ 	.word	index@(_ZN7cutlass13device_kernelIN5flash19FlashAttnFwdCombineIN4cute5tupleIJNS3_1CILi16EEENS5_ILi64EEEEEELi5ELi256ELi1ELb0ELb0ENS_6half_tEfNS_4arch4Sm80EEEEEvNT_6ParamsE)
        /*0fbc*/ 	.word	0x00000000


	//----- nvinfo : EIATTR_MIN_STACK_SIZE
	.align		4
.L_685:
        /*0fc0*/ 	.byte	0x04, 0x12
        /*0fc2*/ 	.short	(.L_687 - .L_686)
	.align		4
.L_686:
        /*0fc4*/ 	.word	index@(_ZN7cutlass13device_kernelIN5flash19FlashAttnFwdCombineIN4cute5tupleIJNS3_1CILi16EEENS5_ILi64EEEEEELi4ELi256ELi1ELb0ELb0ENS_6half_tEfNS_4arch4Sm80EEEEEvNT_6ParamsE)
        /*0fc8*/ 	.word	0x00000000


	//----- nvinfo : EIATTR_MIN_STACK_SIZE
	.align		4
.L_687:
        /*0fcc*/ 	.byte	0x04, 0x12
        /*0fce*/ 	.short	(.L_689 - .L_688)
	.align		4
.L_688:
        /*0fd0*/ 	.word	index@(_ZN7cutlass13device_kernelIN5flash19FlashAttnFwdCombineIN4cute5tupleIJNS3_1CILi16EEENS5_ILi64EEEEEELi8ELi256ELi1ELb0ELb1ENS_6half_tEfNS_4arch4Sm80EEEEEvNT_6ParamsE)
        /*0fd4*/ 	.word	0x00000000


	//----- nvinfo : EIATTR_MIN_STACK_SIZE
	.align		4
.L_689:
        /*0fd8*/ 	.byte	0x04, 0x12
        /*0fda*/ 	.short	(.L_691 - .L_690)
	.align		4
.L_690:
        /*0fdc*/ 	.word	index@(_ZN7cutlass13device_kernelIN5flash19FlashAttnFwdCombineIN4cute5tupleIJNS3_1CILi16EEENS5_ILi64EEEEEELi7ELi256ELi1ELb0ELb1ENS_6half_tEfNS_4arch4Sm80EEEEEvNT_6ParamsE)
        /*0fe0*/ 	.word	0x00000000


	//----- nvinfo : EIATTR_MIN_STACK_SIZE
	.align		4
.L_691:
        /*0fe4*/ 	.byte	0x04, 0x12
        /*0fe6*/ 	.short	(.L_693 - .L_692)
	.align		4
.L_692:
        /*0fe8*/ 	.word	index@(_ZN7cutlass13device_kernelIN5flash19FlashAttnFwdCombineIN4cute5tupleIJNS3_1CILi16EEENS5_ILi64EEEEEELi6ELi256ELi1ELb0ELb1ENS_6half_tEfNS_4arch4Sm80EEEEEvNT_6ParamsE)
        /*0fec*/ 	.word	0x00000000


	//----- nvinfo : EIATTR_MIN_STACK_SIZE
	.align		4
.L_693:
        /*0ff0*/ 	.byte	0x04, 0x12
        /*0ff2*/ 	.short	(.L_695 - .L_694)
	.align		4
.L_694:
        /*0ff4*/ 	.word	index@(_ZN7cutlass13device_kernelIN5flash19FlashAttnFwdCombineIN4cute5tupleIJNS3_1CILi16EEENS5_ILi64EEEEEELi5ELi256ELi1ELb0ELb1ENS_6half_tEfNS_4arch4Sm80EEEEEvNT_6ParamsE)
        /*0ff8*/ 	.word	0x00000000


	//----- nvinfo : EIATTR_MIN_STACK_SIZE
	.align		4
.L_695:
        /*0ffc*/ 	.byte	0x04, 0x12
        /*0ffe*/ 	.short	(.L_697 - .L_696)
	.align		4
.L_696:
        /*1000*/ 	.word	index@(_ZN7cutlass13device_kernelIN5flash19FlashAttnFwdCombineIN4cute5tupleIJNS3_1CILi16EEENS5_ILi64EEEEEELi4ELi256ELi1ELb0ELb1ENS_6half_tEfNS_4arch4Sm80EEEEEvNT_6ParamsE)
        /*1004*/ 	.word	0x00000000


	//----- nvinfo : EIATTR_MIN_STACK_SIZE
	.align		4
.L_697:
        /*1008*/ 	.byte	0x04, 0x12
        /*100a*/ 	.short	(.L_699 - .L_698)
	.align		4
.L_698:
        /*100c*/ 	.word	index@(_ZN7cutlass13device_kernelIN5flash19FlashAttnFwdCombineIN4cute5tupleIJNS3_1CILi8EEENS5_ILi128EEEEEELi8ELi256ELi1ELb0ELb0EffNS_4arch4Sm90EEEEEvNT_6ParamsE)
        /*1010*/ 	.word	0x00000000


	//----- nvinfo : EIATTR_MIN_STACK_SIZE
	.align		4
.L_699:
        /*1014*/ 	.byte	0x04, 0x12
        /*1016*/ 	.short	(.L_701 - .L_700)
	.align		4
.L_700:
        /*1018*/ 	.word	index@(_ZN7cutlass13device_kernelIN5flash19FlashAttnFwdCombineIN4cute5tupleIJNS3_1CILi8EEENS5_ILi128EEEEEELi7ELi256ELi1ELb0ELb0EffNS_4arch4Sm90EEEEEvNT_6ParamsE)
        /*101c*/ 	.word	0x00000000


	//----- nvinfo : EIATTR_MIN_STACK_SIZE
	.align		4
.L_701:
        /*1020*/ 	.byte	0x04, 0x12
        /*1022*/ 	.short	(.L_703 - .L_702)
	.align		4
.L_702:
        /*1024*/ 	.word	index@(_ZN7cutlass13device_kernelIN5flash19FlashAttnFwdCombineIN4cute5tupleIJNS3_1CILi8EEENS5_ILi128EEEEEELi6ELi256ELi1ELb0ELb0EffNS_4arch4Sm90EEEEEvNT_6ParamsE)
        /*1028*/ 	.word	0x00000000


	//----- nvinfo : EIATTR_MIN_STACK_SIZE
	.align		4
.L_703:
        /*102c*/ 	.byte	0x04, 0x12
        /*102e*/ 	.short	(.L_705 - .L_704)
	.align		4
.L_704:
        /*1030*/ 	.word	index@(_ZN7cutlass13device_kernelIN5flash19FlashAttnFwdCombineIN4cute5tupleIJNS3_1CILi8EEENS5_ILi128EEEEEELi5ELi256ELi1ELb0ELb0EffNS_4arch4Sm90EEEEEvNT_6ParamsE)
        /*1034*/ 	.word	0x00000000


	//----- nvinfo : EIATTR_MIN_STACK_SIZE
	.align		4
.L_705:
        /*1038*/ 	.byte	0x04, 0x12
        /*103a*/ 	.short	(.L_707 - .L_706)
	.align		4
.L_706:
        /*103c*/ 	.word	index@(_ZN7cutlass13device_kernelIN5flash19FlashAttnFwdCombineIN4cute5tupleIJNS3_1CILi8EEENS5_ILi128EEEEEELi8ELi256ELi1ELb0ELb1EffNS_4arch4Sm90EEEEEvNT_6ParamsE)
        /*1040*/ 	.word	0x00000000


	//----- nvinfo : EIATTR_MIN_STACK_SIZE
	.align		4
.L_707:
        /*1044*/ 	.byte	0x04, 0x12
        /*1046*/ 	.short	(.L_709 - .L_708)
	.align		4
.L_708:
        /*1048*/ 	.word	index@(_ZN7cutlass13device_kernelIN5flash19FlashAttnFwdCombineIN4cute5tupleIJNS3_1CILi8EEENS5_ILi128EEEEEELi7ELi256ELi1ELb0ELb1EffNS_4arch4Sm90EEEEEvNT_6ParamsE)
        /*104c*/ 	.word	0x00000000


	//----- nvinfo : EIATTR_MIN_STACK_SIZE
	.align		4
.L_709:
        /*1050*/ 	.byte	0x04, 0x12
        /*1052*/ 	.short	(.L_711 - .L_710)
	.align		4
.L_710:
        /*1054*/ 	.word	index@(_ZN7cutlass13device_kernelIN5flash19FlashAttnFwdCombineIN4cute5tupleIJNS3_1CILi8EEENS5_ILi128EEEEEELi6ELi256ELi1ELb0ELb1EffNS_4arch4Sm90EEEEEvNT_6ParamsE)
        /*1058*/ 	.word	0x00000000


	//----- nvinfo : EIATTR_MIN_STACK_SIZE
	.align		4
.L_711:
        /*105c*/ 	.byte	0x04, 0x12
        /*105e*/ 	.short	(.L_713 - .L_712)
	.align		4
.L_712:
        /*1060*/ 	.word	index@(_ZN7cutlass13device_kernelIN5flash19FlashAttnFwdCombineIN4cute5tupleIJNS3_1CILi8EEENS5_ILi128EEEEEELi5ELi256ELi1ELb0ELb1EffNS_4arch4Sm90EEEEEvNT_6ParamsE)
        /*1064*/ 	.word	0x00000000


	//----- nvinfo : EIATTR_MIN_STACK_SIZE
	.align		4
.L_713:
        /*1068*/ 	.byte	0x04, 0x12
        /*106a*/ 	.short	(.L_715 - .L_714)
	.align		4
.L_714:
        /*106c*/ 	.word	index@(_ZN7cutlass13device_kernelIN5flash19FlashAttnFwdCombineIN4cute5tupleIJNS3_1CILi8EEENS5_ILi128EEEEEELi8ELi256ELi1ELb0ELb0EffNS_4arch4Sm80EEEEEvNT_6ParamsE)
        /*1070*/ 	.word	0x00000000


	//----- nvinfo : EIATTR_MIN_STACK_SIZE
	.align		4
.L_715:
        /*1074*/ 	.byte	0x04, 0x12
        /*1076*/ 	.short	(.L_717 - .L_716)
	.align		4
.L_716:
        /*1078*/ 	.word	index@(_ZN7cutlass13device_kernelIN5flash19FlashAttnFwdCombineIN4cute5tupleIJNS3_1CILi8EEENS5_ILi128EEEEEELi7ELi256ELi1ELb0ELb0EffNS_4arch4Sm80EEEEEvNT_6ParamsE)
        /*107c*/ 	.word	0x00000000


	//----- nvinfo : EIATTR_MIN_STACK_SIZE
	.align		4
.L_717:
        /*1080*/ 	.byte	0x04, 0x12
        /*1082*/ 	.short	(.L_719 - .L_718)
	.align		4
.L_718:
        /*1084*/ 	.word	index@(_ZN7cutlass13device_kernelIN5flash19FlashAttnFwdCombineIN4cute5tupleIJNS3_1CILi8EEENS5_ILi128EEEEEELi6ELi256ELi1ELb0ELb0EffNS_4arch4Sm80EEEEEvNT_6ParamsE)
        /*1088*/ 	.word	0x00000000


	//----- nvinfo : EIATTR_MIN_STACK_SIZE
	.align		4
.L_719:
        /*108c*/ 	.byte	0x04, 0x12
        /*108e*/ 	.short	(.L_721 - .L_720)
	.align		4
.L_720:
        /*1090*/ 	.word	index@(_ZN7cutlass13device_kernelIN5flash19FlashAttnFwdCombineIN4cute5tupleIJNS3_1CILi8EEENS5_ILi128EEEEEELi5ELi256ELi1ELb0ELb0EffNS_4arch4Sm80EEEEEvNT_6ParamsE)
        /*1094*/ 	.word	0x00000000


	//----- nvinfo : EIATTR_MIN_STACK_SIZE
	.align		4
.L_721:
        /*1098*/ 	.byte	0x04, 0x12
        /*109a*/ 	.short	(.L_723 - .L_722)
	.align		4
.L_722:
        /*109c*/ 	.word	index@(_ZN7cutlass13device_kernelIN5flash19FlashAttnFwdCombineIN4cute5tupleIJNS3_1CILi8EEENS5_ILi128EEEEEELi8ELi256ELi1ELb0ELb1EffNS_4arch4Sm80EEEEEvNT_6ParamsE)
        /*10a0*/ 	.word	0x00000000


	//----- nvinfo : EIATTR_MIN_STACK_SIZE
	.align		4
.L_723:
        /*10a4*/ 	.byte	0x04, 0x12
        /*10a6*/ 	.short	(.L_725 - .L_724)
	.align		4
.L_724:
        /*10a8*/ 	.word	index@(_ZN7cutlass13device_kernelIN5flash19FlashAttnFwdCombineIN4cute5tupleIJNS3_1CILi8EEENS5_ILi128EEEEEELi7ELi256ELi1ELb0ELb1EffNS_4arch4Sm80EEEEEvNT_6ParamsE)
        /*10ac*/ 	.word	0x00000000


	//----- nvinfo : EIATTR_MIN_STACK_SIZE
	.align		4
.L_725:
        /*10b0*/ 	.byte	0x04, 0x12
        /*10b2*/ 	.short	(.L_727 - .L_726)
	.align		4
.L_726:
        /*10b4*/ 	.word	index@(_ZN7cutlass13device_kernelIN5flash19FlashAttnFwdCombineIN4cute5tupleIJNS3_1CILi8EEENS5_ILi128EEEEEELi6ELi256ELi1ELb0ELb1EffNS_4arch4Sm80EEEEEvNT_6ParamsE)
        /*10b8*/ 	.word	0x00000000


	//----- nvinfo : EIATTR_MIN_STACK_SIZE
	.align		4
.L_727:
        /*10bc*/ 	.byte	0x04, 0x12
        /*10be*/ 	.short	(.L_729 - .L_728)
	.align		4
.L_728:
        /*10c0*/ 	.word	index@(_ZN7cutlass13device_kernelIN5flash19FlashAttnFwdCombineIN4cute5tupleIJNS3_1CILi8EEENS5_ILi128EEEEEELi5ELi256ELi1ELb0ELb1EffNS_4arch4Sm80EEEEEvNT_6ParamsE)
        /*10c4*/ 	.word	0x00000000


	//----- nvinfo : EIATTR_MIN_STACK_SIZE
	.align		4
.L_729:
        /*10c8*/ 	.byte	0x04, 0x12
        /*10ca*/ 	.short	(.L_731 - .L_730)
	.align		4
.L_730:
        /*10cc*/ 	.word	index@(_ZN7cutlass13device_kernelIN5flash19FlashAttnFwdCombineIN4cute5tupleIJNS3_1CILi16EEENS5_ILi64EEEEEELi8ELi256ELi1ELb0ELb0EffNS_4arch4Sm90EEEEEvNT_6ParamsE)
        /*10d0*/ 	.word	0x00000000


	//----- nvinfo : EIATTR_MIN_STACK_SIZE
	.align		4
.L_731:
        /*10d4*/ 	.byte	0x04, 0x12
        /*10d6*/ 	.short	(.L_733 - .L_732)
	.align		4
.L_732:
        /*10d8*/ 	.word	index@(_ZN7cutlass13device_kernelIN5flash19FlashAttnFwdCombineIN4cute5tupleIJNS3_1CILi16EEENS5_ILi64EEEEEELi7ELi256ELi1ELb0ELb0EffNS_4arch4Sm90EEEEEvNT_6ParamsE)
        /*10dc*/ 	.word	0x00000000


	//----- nvinfo : EIATTR_MIN_STACK_SIZE
	.align		4
.L_733:
        /*10e0*/ 	.byte	0x04, 0x12
        /*10e2*/ 	.short	(.L_735 - .L_734)
	.align		4
.L_734:
        /*10e4*/ 	.word	index@(_ZN7cutlass13device_kernelIN5flash19FlashAttnFwdCombineIN4cute5tupleIJNS3_1CILi16EEENS5_ILi64EEEEEELi6ELi256ELi1ELb0ELb0EffNS_4arch4Sm90EEEEEvNT_6ParamsE)
        /*10e8*/ 	.word	0x00000000


	//----- nvinfo : EIATTR_MIN_STACK_SIZE
	.align		4
.L_735:
        /*10ec*/ 	.byte	0x04, 0x12
        /*10ee*/ 	.short	(.L_737 - .L_736)
	.align		4
.L_736:
        /*10f0*/ 	.word	index@(_ZN7cutlass13device_kernelIN5flash19FlashAttnFwdCombineIN4cute5tupleIJNS3_1CILi16EEENS5_ILi64EEEEEELi5ELi256ELi1ELb0ELb0EffNS_4arch4Sm90EEEEEvNT_6ParamsE)
        /*10f4*/ 	.word	0x00000000


	//----- nvinfo : EIATTR_MIN_STACK_SIZE
	.align		4
.L_737:
        /*10f8*/ 	.byte	0x04, 0x12
        /*10fa*/ 	.short	(.L_739 - .L_738)
	.align		4
.L_738:
        /*10fc*/ 	.word	index@(_ZN7cutlass13device_kernelIN5flash19FlashAttnFwdCombineIN4cute5tupleIJNS3_1CILi16EEENS5_ILi64EEEEEELi4ELi256ELi1ELb0ELb0EffNS_4arch4Sm90EEEEEvNT_6ParamsE)
        /*1100*/ 	.word	0x00000000


	//----- nvinfo : EIATTR_MIN_STACK_SIZE
	.align		4
.L_739:
        /*1104*/ 	.byte	0x04, 0x12
        /*1106*/ 	.short	(.L_741 - .L_740)
	.align		4
.L_740:
        /*1108*/ 	.word	index@(_ZN7cutlass13device_kernelIN5flash19FlashAttnFwdCombineIN4cute5tupleIJNS3_1CILi16EEENS5_ILi64EEEEEELi8ELi256ELi1ELb0ELb1EffNS_4arch4Sm90EEEEEvNT_6ParamsE)
        /*110c*/ 	.word	0x00000000


	//----- nvinfo : EIATTR_MIN_STACK_SIZE
	.align		4
.L_741:
        /*1110*/ 	.byte	0x04, 0x12
        /*1112*/ 	.short	(.L_743 - .L_742)
	.align		4
.L_742:
        /*1114*/ 	.word	index@(_ZN7cutlass13device_kernelIN5flash19FlashAttnFwdCombineIN4cute5tupleIJNS3_1CILi16EEENS5_ILi64EEEEEELi7ELi256ELi1ELb0ELb1EffNS_4arch4Sm90EEEEEvNT_6ParamsE)
        /*1118*/ 	.word	0x00000000


	//----- nvinfo : EIATTR_MIN_STACK_SIZE
	.align		4
.L_743:
        /*111c*/ 	.byte	0x04, 0x12
        /*111e*/ 	.short	(.L_745 - .L_744)
	.align		4
.L_744:
        /*1120*/ 	.word	index@(_ZN7cutlass13device_kernelIN5flash19FlashAttnFwdCombineIN4cute5tupleIJNS3_1CILi16EEENS5_ILi64EEEEEELi6ELi256ELi1ELb0ELb1EffNS_4arch4Sm90EEEEEvNT_6ParamsE)
        /*1124*/ 	.word	0x00000000


	//----- nvinfo : EIATTR_MIN_STACK_SIZE
	.align		4
.L_745:
        /*1128*/ 	.byte	0x04, 0x12
        /*112a*/ 	.short	(.L_747 - .L_746)
	.align		4
.L_746:
        /*112c*/ 	.word	index@(_ZN7cutlass13device_kernelIN5flash19FlashAttnFwdCombineIN4cute5tupleIJNS3_1CILi16EEENS5_ILi64EEEEEELi5ELi256ELi1ELb0ELb1EffNS_4arch4Sm90EEEEEvNT_6ParamsE)
        /*1130*/ 	.word	0x00000000


	//----- nvinfo : EIATTR_MIN_STACK_SIZE
	.align		4
.L_747:
        /*1134*/ 	.byte	0x04, 0x12
        /*1136*/ 	.short	(.L_749 - .L_748)
	.align		4
.L_748:
        /*1138*/ 	.word	index@(_ZN7cutlass13device_kernelIN5flash19FlashAttnFwdCombineIN4cute5tupleIJNS3_1CILi16EEENS5_ILi64EEEEEELi4ELi256ELi1ELb0ELb1EffNS_4arch4Sm90EEEEEvNT_6ParamsE)
        /*113c*/ 	.word	0x00000000


	//----- nvinfo : EIATTR_MIN_STACK_SIZE
	.align		4
.L_749:
        /*1140*/ 	.byte	0x04, 0x12
        /*1142*/ 	.short	(.L_751 - .L_750)
	.align		4
.L_750:
        /*1144*/ 	.word	index@(_ZN7cutlass13device_kernelIN5flash19FlashAttnFwdCombineIN4cute5tupleIJNS3_1CILi16EEENS5_ILi64EEEEEELi8ELi256ELi1ELb0ELb0EffNS_4arch4Sm80EEEEEvNT_6ParamsE)
        /*1148*/ 	.word	0x00000000


	//----- nvinfo : EIATTR_MIN_STACK_SIZE
	.align		4
.L_751:
        /*114c*/ 	.byte	0x04, 0x12
        /*114e*/ 	.short	(.L_753 - .L_752)
	.align		4
.L_752:
        /*1150*/ 	.word	index@(_ZN7cutlass13device_kernelIN5flash19FlashAttnFwdCombineIN4cute5tupleIJNS3_1CILi16EEENS5_ILi64EEEEEELi7ELi256ELi1ELb0ELb0EffNS_4arch4Sm80EEEEEvNT_6ParamsE)
        /*1154*/ 	.word	0x00000000


	//----- nvinfo : EIATTR_MIN_STACK_SIZE
	.align		4
.L_753:
        /*1158*/ 	.byte	0x04, 0x12
        /*115a*/ 	.short	(.L_755 - .L_754)
	.align		4
.L_754:
        /*115c*/ 	.word	index@(_ZN7cutlass13device_kernelIN5flash19FlashAttnFwdCombineIN4cute5tupleIJNS3_1CILi16EEENS5_ILi64EEEEEELi6ELi256ELi1ELb0ELb0EffNS_4arch4Sm80EEEEEvNT_6ParamsE)
        /*1160*/ 	.word	0x00000000


	//----- nvinfo : EIATTR_MIN_STACK_SIZE
	.align		4
.L_755:
        /*1164*/ 	.byte	0x04, 0x12
        /*1166*/ 	.short	(.L_757 - .L_756)
	.align		4
.L_756:
        /*1168*/ 	.word	index@(_ZN7cutlass13device_kernelIN5flash19FlashAttnFwdCombineIN4cute5tupleIJNS3_1CILi16EEENS5_ILi64EEEEEELi5ELi256ELi1ELb0ELb0EffNS_4arch4Sm80EEEEEvNT_6ParamsE)
        /*116c*/ 	.word	0x00000000


	//----- nvinfo : EIATTR_MIN_STACK_SIZE
	.align		4
.L_757:
        /*1170*/ 	.byte	0x04, 0x12
        /*1172*/ 	.short	(.L_759 - .L_758)
	.align		4
.L_758:
        /*1174*/ 	.word	index@(_ZN7cutlass13device_kernelIN5flash19FlashAttnFwdCombineIN4cute5tupleIJNS3_1CILi16EEENS5_ILi64EEEEEELi4ELi256ELi1ELb0ELb0EffNS_4arch4Sm80EEEEEvNT_6ParamsE)
        /*1178*/ 	.word	0x00000000


	//----- nvinfo : EIATTR_MIN_STACK_SIZE
	.align		4
.L_759:
        /*117c*/ 	.byte	0x04, 0x12
        /*117e*/ 	.short	(.L_761 - .L_760)
	.align		4
.L_760:
        /*1180*/ 	.word	index@(_ZN7cutlass13device_kernelIN5flash19FlashAttnFwdCombineIN4cute5tupleIJNS3_1CILi16EEENS5_ILi64EEEEEELi8ELi256ELi1ELb0ELb1EffNS_4arch4Sm80EEEEEvNT_6ParamsE)
        /*1184*/ 	.word	0x00000000


	//----- nvinfo : EIATTR_MIN_STACK_SIZE
	.align		4
.L_761:
        /*1188*/ 	.byte	0x04, 0x12
        /*118a*/ 	.short	(.L_763 - .L_762)
	.align		4
.L_762:
        /*118c*/ 	.word	index@(_ZN7cutlass13device_kernelIN5flash19FlashAttnFwdCombineIN4cute5tupleIJNS3_1CILi16EEENS5_ILi64EEEEEELi7ELi256ELi1ELb0ELb1EffNS_4arch4Sm80EEEEEvNT_6ParamsE)
        /*1190*/ 	.word	0x00000000


	//----- nvinfo : EIATTR_MIN_STACK_SIZE
	.align		4
.L_763:
        /*1194*/ 	.byte	0x04, 0x12
        /*1196*/ 	.short	(.L_765 - .L_764)
	.align		4
.L_764:
        /*1198*/ 	.word	index@(_ZN7cutlass13device_kernelIN5flash19FlashAttnFwdCombineIN4cute5tupleIJNS3_1CILi16EEENS5_ILi64EEEEEELi6ELi256ELi1ELb0ELb1EffNS_4arch4Sm80EEEEEvNT_6ParamsE)
        /*119c*/ 	.word	0x00000000


	//----- nvinfo : EIATTR_MIN_STACK_SIZE
	.align		4
.L_765:
        /*11a0*/ 	.byte	0x04, 0x12
        /*11a2*/ 	.short	(.L_767 - .L_766)
	.align		4
.L_766:
        /*11a4*/ 	.word	index@(_ZN7cutlass13device_kernelIN5flash19FlashAttnFwdCombineIN4cute5tupleIJNS3_1CILi16EEENS5_ILi64EEEEEELi5ELi256ELi1ELb0ELb1EffNS_4arch4Sm80EEEEEvNT_6ParamsE)
        /*11a8*/ 	.word	0x00000000


	//----- nvinfo : EIATTR_MIN_STACK_SIZE
	.align		4
.L_767:
        /*11ac*/ 	.byte	0x04, 0x12
        /*11ae*/ 	.short	(.L_769 - .L_768)
	.align		4
.L_768:
        /*11b0*/ 	.word	index@(_ZN7cutlass13device_kernelIN5flash19FlashAttnFwdCombineIN4cute5tupleIJNS3_1CILi16EEENS5_ILi64EEEEEELi4ELi256ELi1ELb0ELb1EffNS_4arch4Sm80EEEEEvNT_6ParamsE)
        /*11b4*/ 	.word	0x00000000
.L_769:


//--------------------- .nv.compat                --------------------------
	.section	.nv.compat,"",@"SHT_CUDA_COMPAT_INFO"
	.align	4
        /*0000*/ 	.byte	0x02, 0x09, 0x01, 0x00, 0x02, 0x02, 0x01, 0x00, 0x02, 0x05, 0x05, 0x00, 0x03, 0x07, 0x01, 0x01
        /*0010*/ 	.byte	0x02, 0x03, 0x00, 0x00, 0x02, 0x06, 0x01, 0x00, 0x04, 0x0b, 0x08, 0x00, 0x00, 0x00, 0x00, 0x00
        /*0020*/ 	.byte	0x00, 0x00, 0x00, 0x00


//--------------------- .nv.info._ZN7cutlass13device_kernelIN5flash19FlashAttnFwdCombineIN4cute5tupleIJNS3_1CILi8EEENS5_ILi128EEEEEELi8ELi256ELi1ELb0ELb0ENS_10bfloat16_tEfNS_4arch4Sm90EEEEEvNT_6ParamsE --------------------------
	.section	.nv.info._ZN7cutlass13device_kernelIN5flash19FlashAttnFwdCombineIN4cute5tupleIJNS3_1CILi8EEENS5_ILi128EEEEEELi8ELi256ELi1ELb0ELb0ENS_10bfloat16_tEfNS_4arch4Sm90EEEEEvNT_6ParamsE,"",@"SHT_CUDA_INFO"
	.sectionflags	@""
	.align	4


	//----- nvinfo : EIATTR_CUDA_API_VERSION
	.align		4
        /*0000*/ 	.byte	0x04, 0x37
        /*0002*/ 	.short	(.L_771 - .L_770)
.L_770:
        /*0004*/ 	.word	0x00000082


	//----- nvinfo : EIATTR_KPARAM_INFO
	.align		4
.L_771:
        /*0008*/ 	.byte	0x04, 0x17
        /*000a*/ 	.short	(.L_773 - .L_772)
.L_772:
        /*000c*/ 	.word	0x00000000
        /*0010*/ 	.short	0x0000
        /*0012*/ 	.short	0x0000
        /*0014*/ 	.byte	0x00, 0xf0, 0xa1, 0x03


	//----- nvinfo : EIATTR_SPARSE_MMA_MASK
	.align		4
.L_773:
        /*0018*/ 	.byte	0x03, 0x50
        /*001a*/ 	.short	0x0000


	//----- nvinfo : EIATTR_MAXREG_COUNT
	.align		4
        /*001c*/ 	.byte	0x03, 0x1b
        /*001e*/ 	.short	0x0080


	//----- nvinfo : EIATTR_NUM_BARRIERS
	.align		4
        /*0020*/ 	.byte	0x02, 0x4c
        /*0022*/ 	.byte	0x01
	.zero		1


	//----- nvinfo : EIATTR_EXTERNS
	.align		4
        /*0024*/ 	.byte	0x04, 0x0f
        /*0026*/ 	.short	(.L_775 - .L_774)


	//   ....[0]....
	.align		4
.L_774:
        /*0028*/ 	.word	index@(__assertfail)


	//----- nvinfo : EIATTR_MERCURY_ISA_VERSION
	.align		4
.L_775:
        /*002c*/ 	.byte	0x03, 0x5f
        /*002e*/ 	.short	0x0101


	//----- nvinfo : EIATTR_COOP_GROUP_MASK_REGIDS
	.align		4
        /*0030*/ 	.byte	0x04, 0x29
        /*0032*/ 	.short	(.L_777 - .L_776)


	//   ....[0]....
.L_776:
        /*0034*/ 	.word	0xffffffff


	//   ....[1]....
        /*0038*/ 	.word	0xffffffff


	//   ....[2]....
        /*003c*/ 	.word	0xffffffff


	//   ....[3]....
        /*0040*/ 	.word	0xffffffff


	//   ....[4]....
        /*0044*/ 	.word	0xffffffff


	//   ....[5]....
        /*0048*/ 	.word	0xffffffff


	//   ....[6]....
        /*004c*/ 	.word	0xffffffff


	//   ....[7]....
        /*0050*/ 	.word	0xffffffff


	//   ....[8]....
        /*0054*/ 	.word	0xffffffff


	//   ....[9]....
        /*0058*/ 	.word	0xffffffff


	//   ....[10]....
        /*005c*/ 	.word	0xffffffff


	//   ....[11]....
        /*0060*/ 	.word	0xffffffff


	//   ....[12]....
        /*0064*/ 	.word	0xffffffff


	//   ....[13]....
        /*0068*/ 	.word	0xffffffff


	//   ....[14]....
        /*006c*/ 	.word	0xffffffff


	//----- nvinfo : EIATTR_COOP_GROUP_INSTR_OFFSETS
	.align		4
.L_777:
        /*0070*/ 	.byte	0x04, 0x28
        /*0072*/ 	.short	(.L_779 - .L_778)


	//   ....[0]....
.L_778:
        /*0074*/ 	.word	0x00001470


	//   ....[1]....
        /*0078*/ 	.word	0x00001490


	//   ....[2]....
        /*007c*/ 	.word	0x000014b0


	//   ....[3]....
        /*0080*/ 	.word	0x000014d0


	//   ....[4]....
        /*0084*/ 	.word	0x000014f0


	//   ....[5]....
        /*0088*/ 	.word	0x00001830


	//   ....[6]....
        /*008c*/ 	.word	0x00001840


	//   ....[7]....
        /*0090*/ 	.word	0x00001870


	//   ....[8]....
        /*0094*/ 	.word	0x00001880


	//   ....[9]....
        /*0098*/ 	.word	0x000018b0


	//   ....[10]....
        /*009c*/ 	.word	0x000018c0


	//   ....[11]....
        /*00a0*/ 	.word	0x000018f0


	//   ....[12]....
        /*00a4*/ 	.word	0x00001900


	//   ....[13]....
        /*00a8*/ 	.word	0x00001930


	//   ....[14]....
        /*00ac*/ 	.word	0x00001940


	//----- nvinfo : EIATTR_VRC_CTA_INIT_COUNT
	.align		4
.L_779:
        /*00b0*/ 	.byte	0x02, 0x4a
	.zero		1
	.zero		1


	//----- nvinfo : EIATTR_SYSCALL_OFFSETS
	.align		4
        /*00b4*/ 	.byte	0x04, 0x46
        /*00b6*/ 	.short	(.L_781 - .L_780)


	//   ....[0]....
.L_780:
        /*00b8*/ 	.word	0x000003c0


	//----- nvinfo : EIATTR_EXIT_INSTR_OFFSETS
	.align		4
.L_781:
        /*00bc*/ 	.byte	0x04, 0x1c
        /*00be*/ 	.short	(.L_783 - .L_782)


	//   ....[0]....
.L_782:
        /*00c0*/ 	.word	0x00000270


	//   ....[1]....
        /*00c4*/ 	.word	0x00002ad0


	//   ....[2]....
        /*00c8*/ 	.word	0x00002c20


	//----- nvinfo : EIATTR_MAX_THREADS
	.align		4
.L_783:
        /*00cc*/ 	.byte	0x04, 0x05
        /*00ce*/ 	.short	(.L_785 - .L_784)
.L_784:
        /*00d0*/ 	.word	0x00000100
        /*00d4*/ 	.word	0x00000001
        /*00d8*/ 	.word	0x00000001


	//----- nvinfo : EIATTR_CRS_STACK_SIZE
	.align		4
.L_785:
        /*00dc*/ 	.byte	0x04, 0x1e
        /*00de*/ 	.short	(.L_787 - .L_786)
.L_786:
        /*00e0*/ 	.word	0x00000000


	//----- nvinfo : EIATTR_CBANK_PARAM_SIZE
	.align		4
.L_787:
        /*00e4*/ 	.byte	0x03, 0x19
        /*00e6*/ 	.short	0x00e8


	//----- nvinfo : EIATTR_PARAM_CBANK
	.align		4
        /*00e8*/ 	.byte	0x04, 0x0a
        /*00ea*/ 	.short	(.L_789 - .L_788)
	.align		4
.L_788:
        /*00ec*/ 	.word	index@(.nv.constant0._ZN7cutlass13device_kernelIN5flash19FlashAttnFwdCombineIN4cute5tupleIJNS3_1CILi8EEENS5_ILi128EEEEEELi8ELi256ELi1ELb0ELb0ENS_10bfloat16_tEfNS_4arch4Sm90EEEEEvNT_6ParamsE)
        /*00f0*/ 	.short	0x0380
        /*00f2*/ 	.short	0x00e8


	//----- nvinfo : EIATTR_SW_WAR
	.align		4
.L_789:
        /*00f4*/ 	.byte	0x04, 0x36
        /*00f6*/ 	.short	(.L_791 - .L_790)
.L_790:
        /*00f8*/ 	.word	0x00000008
.L_791:


//--------------------- .nv.info._ZN7cutlass13device_kernelIN5flash19FlashAttnFwdCombineIN4cute5tupleIJNS3_1CILi8EEENS5_ILi128EEEEEELi7ELi256ELi1ELb0ELb0ENS_10bfloat16_tEfNS_4arch4Sm90EEEEEvNT_6ParamsE --------------------------
	.section	.nv.info._ZN7cutlass13device_kernelIN5flash19FlashAttnFwdCombineIN4cute5tupleIJNS3_1CILi8EEENS5_ILi128EEEEEELi7ELi256ELi1ELb0ELb0ENS_10bfloat16_tEfNS_4arch4Sm90EEEEEvNT_6ParamsE,"",@"SHT_CUDA_INFO"
	.sectionflags	@""
	.align	4


	//----- nvinfo : EIATTR_CUDA_API_VERSION
	.align		4
        /*0000*/ 	.byte	0x04, 0x37
        /*0002*/ 	.short	(.L_793 - .L_792)
.L_792:
        /*0004*/ 	.word	0x00000082


	//----- nvinfo : EIATTR_KPARAM_INFO
	.align		4
.L_793:
        /*0008*/ 	.byte	0x04, 0x17
        /*000a*/ 	.short	(.L_795 - .L_794)
.L_794:
        /*000c*/ 	.word	0x00000000
        /*0010*/ 	.short	0x0000
        /*0012*/ 	.short	0x0000
        /*0014*/ 	.byte	0x00, 0xf0, 0xa1, 0x03


	//----- nvinfo : EIATTR_SPARSE_MMA_MASK
	.align		4
.L_795:
        /*0018*/ 	.byte	0x03, 0x50
        /*001a*/ 	.short	0x0000


	//----- nvinfo : EIATTR_MAXREG_COUNT
	.align		4
        /*001c*/ 	.byte	0x03, 0x1b
        /*001e*/ 	.short	0x0080


	//----- nvinfo : EIATTR_NUM_BARRIERS
	.align		4
        /*0020*/ 	.byte	0x02, 0x4c
        /*0022*/ 	.byte	0x01
	.zero		1


	//----- nvinfo : EIATTR_EXTERNS
	.align		4
        /*0024*/ 	.byte	0x04, 0x0f
        /*0026*/ 	.short	(.L_797 - .L_796)


	//   ....[0]....
	.align		4
.L_796:
        /*0028*/ 	.word	index@(__assertfail)


	//----- nvinfo : EIATTR_MERCURY_ISA_VERSION
	.align		4
.L_797:
        /*002c*/ 	.byte	0x03, 0x5f
        /*002e*/ 	.short	0x0101


	//----- nvinfo : EIATTR_COOP_GROUP_MASK_REGIDS
	.align		4
        /*0030*/ 	.byte	0x04, 0x29
        /*0032*/ 	.short	(.L_799 - .L_798)


	//   ....[0]....
.L_798:
        /*0034*/ 	.word	0xffffffff


	//   ....[1]....
        /*0038*/ 	.word	0xffffffff


	//   ....[2]....
        /*003c*/ 	.word	0xffffffff


	//   ....[3]....
        /*0040*/ 	.word	0xffffffff


	//   ....[4]....
        /*0044*/ 	.word	0xffffffff


	//   ....[5]....
        /*0048*/ 	.word	0xffffffff


	//   ....[6]....
        /*004c*/ 	.word	0xffffffff


	//   ....[7]....
        /*0050*/ 	.word	0xffffffff


	//   ....[8]....
        /*0054*/ 	.word	0xffffffff


	//   ....[9]....
        /*0058*/ 	.word	0xffffffff


	//   ....[10]....
        /*005c*/ 	.word	0xffffffff


	//   ....[11]....
        /*0060*/ 	.word	0xffffffff


	//   ....[12]....
        /*0064*/ 	.word	0xffffffff


	//   ....[13]....
        /*0068*/ 	.word	0xffffffff


	//   ....[14]....
        /*006c*/ 	.word	0xffffffff


	//----- nvinfo : EIATTR_COOP_GROUP_INSTR_OFFSETS
	.align		4
.L_799:
        /*0070*/ 	.byte	0x04, 0x28
        /*0072*/ 	.short	(.L_801 - .L_800)


	//   ....[0]....
.L_800:
        /*0074*/ 	.word	0x00001100


	//   ....[1]....
        /*0078*/ 	.word	0x00001120


	//   ....[2]....
        /*007c*/ 	.word	0x00001140


	//   ....[3]....
        /*0080*/ 	.word	0x00001160


	//   ....[4]....
        /*0084*/ 	.word	0x00001180


	//   ....[5]....
        /*0088*/ 	.word	0x00001300


	//   ....[6]....
        /*008c*/ 	.word	0x00001350


	//   ....[7]....
        /*0090*/ 	.word	0x00001370


	//   ....[8]....
        /*0094*/ 	.word	0x00001390


	//   ....[9]....
        /*0098*/ 	.word	0x000013b0


	//   ....[10]....
        /*009c*/ 	.word	0x000013d0


	//   ....[11]....
        /*00a0*/ 	.word	0x000013f0


	//   ....[12]....
        /*00a4*/ 	.word	0x00001410


	//   ....[13]....
        /*00a8*/ 	.word	0x00001430


	//   ....[14]....
        /*00ac*/ 	.word	0x00001450


	//----- nvinfo : EIATTR_VRC_CTA_INIT_COUNT
	.align		4
.L_801:
        /*00b0*/ 	.byte	0x02, 0x4a
	.zero		1
	.zero		1


	//----- nvinfo : EIATTR_SYSCALL_OFFSETS
	.align		4
        /*00b4*/ 	.byte	0x04, 0x46
        /*00b6*/ 	.short	(.L_803 - .L_802)


	//   ....[0]....
.L_802:
        /*00b8*/ 	.word	0x000003c0


	//----- nvinfo : EIATTR_EXIT_INSTR_OFFSETS
	.align		4
.L_803:
        /*00bc*/ 	.byte	0x04, 0x1c
        /*00be*/ 	.short	(.L_805 - .L_804)


	//   ....[0]....
.L_804:
        /*00c0*/ 	.word	0x00000270


	//   ....[1]....
        /*00c4*/ 	.word	0x00002550


	//   ....[2]....
        /*00c8*/ 	.word	0x000026a0


	//----- nvinfo : EIATTR_MAX_THREADS
	.align		4
.L_805:
        /*00cc*/ 	.byte	0x04, 0x05
        /*00ce*/ 	.short	(.L_807 - .L_806)
.L_806:
        /*00d0*/ 	.word	0x00000100
        /*00d4*/ 	.word	0x00000001
        /*00d8*/ 	.word	0x00000001


	//----- nvinfo : EIATTR_CRS_STACK_SIZE
	.align		4
.L_807:
        /*00dc*/ 	.byte	0x04, 0x1e
        /*00de*/ 	.short	(.L_809 - .L_808)
.L_808:
        /*00e0*/ 	.word	0x00000000


	//----- nvinfo : EIATTR_CBANK_PARAM_SIZE
	.align		4
.L_809:
        /*00e4*/ 	.byte	0x03, 0x19
        /*00e6*/ 	.short	0x00e8


	//----- nvinfo : EIATTR_PARAM_CBANK
	.align		4
        /*00e8*/ 	.byte	0x04, 0x0a
        /*00ea*/ 	.short	(.L_811 - .L_810)
	.align		4
.L_810:
        /*00ec*/ 	.word	index@(.nv.constant0._ZN7cutlass13device_kernelIN5flash19FlashAttnFwdCombineIN4cute5tupleIJNS3_1CILi8EEENS5_ILi128EEEEEELi7ELi256ELi1ELb0ELb0ENS_10bfloat16_tEfNS_4arch4Sm90EEEEEvNT_6ParamsE)
        /*00f0*/ 	.short	0x0380
        /*00f2*/ 	.short	0x00e8


	//----- nvinfo : EIATTR_SW_WAR
	.align		4
.L_811:
        /*00f4*/ 	.byte	0x04, 0x36
        /*00f6*/ 	.short	(.L_813 - .L_812)
.L_812:
        /*00f8*/ 	.word	0x00000008
.L_813:


//--------------------- .nv.info._ZN7cutlass13device_kernelIN5flash19FlashAttnFwdCombineIN4cute5tupleIJNS3_1CILi8EEENS5_ILi128EEEEEELi6ELi256ELi1ELb0ELb0ENS_10bfloat16_tEfNS_4arch4Sm90EEEEEvNT_6ParamsE --------------------------
	.section	.nv.info._ZN7cutlass13device_kernelIN5flash19FlashAttnFwdCombineIN4cute5tupleIJNS3_1CILi8EEENS5_ILi128EEEEEELi6ELi256ELi1ELb0ELb0ENS_10bfloat16_tEfNS_4arch4Sm90EEEEEvNT_6ParamsE,"",@"SHT_CUDA_INFO"
	.sectionflags	@""
	.align	4


	//----- nvinfo : EIATTR_CUDA_API_VERSION
	.align		4
        /*0000*/ 	.byte	0x04, 0x37
        /*0002*/ 	.short	(.L_815 - .L_814)
.L_814:
        /*0004*/ 	.word	0x00000082


	//----- nvinfo : EIATTR_KPARAM_INFO
	.align		4
.L_815:
        /*0008*/ 	.byte	0x04, 0x17
        /*000a*/ 	.short	(.L_817 - .L_816)
.L_816:
        /*000c*/ 	.word	0x00000000
        /*0010*/ 	.short	0x0000
        /*0012*/ 	.short	0x0000
        /*0014*/ 	.byte	0x00, 0xf0, 0xa1, 0x03


	//----- nvinfo : EIATTR_SPARSE_MMA_MASK
	.align		4
.L_817:
        /*0018*/ 	.byte	0x03, 0x50
        /*001a*/ 	.short	0x0000


	//----- nvinfo : EIATTR_MAXREG_COUNT
	.align		4
        /*001c*/ 	.byte	0x03, 0x1b
        /*001e*/ 	.short	0x0080


	//----- nvinfo : EIATTR_NUM_BARRIERS
	.align		4
        /*0020*/ 	.byte	0x02, 0x4c
        /*0022*/ 	.byte	0x01
	.zero		1


	//----- nvinfo : EIATTR_EXTERNS
	.align		4
        /*0024*/ 	.byte	0x04, 0x0f
        /*0026*/ 	.short	(.L_819 - .L_818)


	//   ....[0]....
	.align		4
.L_818:
        /*0028*/ 	.word	index@(__assertfail)


	//----- nvinfo : EIATTR_MERCURY_ISA_VERSION
	.align		4
.L_819:
        /*002c*/ 	.byte	0x03, 0x5f
        /*002e*/ 	.short	0x0101


	//----- nvinfo : EIATTR_COOP_GROUP_MASK_REGIDS
	.align		4
        /*0030*/ 	.byte	0x04, 0x29
        /*0032*/ 	.short	(.L_821 - .L_820)


	//   ....[0]....
.L_820:
        /*0034*/ 	.word	0xffffffff


	//   ....[1]....
        /*0038*/ 	.word	0xffffffff


	//   ....[2]....
        /*003c*/ 	.word	0xffffffff


	//   ....[3]....
        /*0040*/ 	.word	0xffffffff


	//   ....[4]....
        /*0044*/ 	.word	0xffffffff


	//   ....[5]....
        /*0048*/ 	.word	0xffffffff


	//   ....[6]....
        /*004c*/ 	.word	0xffffffff


	//   ....[7]....
        /*0050*/ 	.word	0xffffffff


	//   ....[8]....
        /*0054*/ 	.word	0xffffffff


	//   ....[9]....
        /*0058*/ 	.word	0xffffffff


	//   ....[10]....
        /*005c*/ 	.word	0xffffffff


	//   ....[11]....
        /*0060*/ 	.word	0xffffffff


	//   ....[12]....
        /*0064*/ 	.word	0xffffffff


	//   ....[13]....
        /*0068*/ 	.word	0xffffffff


	//   ....[14]....
        /*006c*/ 	.word	0xffffffff


	//----- nvinfo : EIATTR_COOP_GROUP_INSTR_OFFSETS
	.align		4
.L_821:
        /*0070*/ 	.byte	0x04, 0x28
        /*0072*/ 	.short	(.L_823 - .L_822)


	//   ....[0]....
.L_822:
        /*0074*/ 	.word	0x00000e10


	//   ....[1]....
        /*0078*/ 	.word	0x00000e30


	//   ....[2]....
        /*007c*/ 	.word	0x00000e50


	//   ....[3]....
        /*0080*/ 	.word	0x00000e70


	//   ....[4]....
        /*0084*/ 	.word	0x00000e90


	//   ....[5]....
        /*0088*/ 	.word	0x00000f60


	//   ....[6]....
        /*008c*/ 	.word	0x00000fa0


	//   ....[7]....
        /*0090*/ 	.word	0x00000fb0


	//   ....[8]....
        /*0094*/ 	.word	0x00000fe0


	//   ....[9]....
        /*0098*/ 	.word	0x00000ff0


	//   ....[10]....
        /*009c*/ 	.word	0x00001020


	//   ....[11]....
        /*00a0*/ 	.word	0x00001030


	//   ....[12]....
        /*00a4*/ 	.word	0x00001060


	//   ....[13]....
        /*00a8*/ 	.word	0x00001070


	//   ....[14]....
        /*00ac*/ 	.word	0x000010c0


	//----- nvinfo : EIATTR_VRC_CTA_INIT_COUNT
	.align		4
.L_823:
        /*00b0*/ 	.byte	0x02, 0x4a
	.zero		1
	.zero		1


	//----- nvinfo : EIATTR_SYSCALL_OFFSETS
	.align		4
        /*00b4*/ 	.byte	0x04, 0x46
        /*00b6*/ 	.short	(.L_825 - .L_824)


	//   ....[0]....
.L_824:
        /*00b8*/ 	.word	0x000003c0


	//----- nvinfo : EIATTR_EXIT_INSTR_OFFSETS
	.align		4
.L_825:
        /*00bc*/ 	.byte	0x04, 0x1c
        /*00be*/ 	.short	(.L_827 - .L_826)


	//   ....[0]....
.L_826:
        /*00c0*/ 	.word	0x00000270


	//   ....[1]....
        /*00c4*/ 	.word	0x00002150


	//   ....[2]....
        /*00c8*/ 	.word	0x000022a0


	//----- nvinfo : EIATTR_MAX_THREADS
	.align		4
.L_827:
        /*00cc*/ 	.byte	0x04, 0x05
        /*00ce*/ 	.short	(.L_829 - .L_828)
.L_828:
        /*00d0*/ 	.word	0x00000100
        /*00d4*/ 	.word	0x00000001
        /*00d8*/ 	.word	0x00000001


	//----- nvinfo : EIATTR_CRS_STACK_SIZE
	.align		4
.L_829:
        /*00dc*/ 	.byte	0x04, 0x1e
        /*00de*/ 	.short	(.L_831 - .L_830)
.L_830:
        /*00e0*/ 	.word	0x00000000


	//----- nvinfo : EIATTR_CBANK_PARAM_SIZE
	.align		4
.L_831:
        /*00e4*/ 	.byte	0x03, 0x19
        /*00e6*/ 	.short	0x00e8


	//----- nvinfo : EIATTR_PARAM_CBANK
	.align		4
        /*00e8*/ 	.byte	0x04, 0x0a
        /*00ea*/ 	.short	(.L_833 - .L_832)
	.align		4
.L_832:
        /*00ec*/ 	.word	index@(.nv.constant0._ZN7cutlass13device_kernelIN5flash19FlashAttnFwdCombineIN4cute5tupleIJNS3_1CILi8EEENS5_ILi128EEEEEELi6ELi256ELi1ELb0ELb0ENS_10bfloat16_tEfNS_4arch4Sm90EEEEEvNT_6ParamsE)
        /*00f0*/ 	.short	0x0380
        /*00f2*/ 	.short	0x00e8


	//----- nvinfo : EIATTR_SW_WAR
	.align		4
.L_833:
        /*00f4*/ 	.byte	0x04, 0x36
        /*00f6*/ 	.short	(.L_835 - .L_834)
.L_834:
        /*00f8*/ 	.word	0x00000008
.L_835:


//--------------------- .nv.info._ZN7cutlass13device_kernelIN5flash19FlashAttnFwdCombineIN4cute5tupleIJNS3_1CILi8EEENS5_ILi128EEEEEELi5ELi256ELi1ELb0ELb0ENS_10bfloat16_tEfNS_4arch4Sm90EEEEEvNT_6ParamsE --------------------------
	.section	.nv.info._ZN7cutlass13device_kernelIN5flash19FlashAttnFwdCombineIN4cute5tupleIJNS3_1CILi8EEENS5_ILi128EEEEEELi5ELi256ELi1ELb0ELb0ENS_10bfloat16_tEfNS_4arch4Sm90EEEEEvNT_6ParamsE,"",@"SHT_CUDA_INFO"
	.sectionflags	@""
	.align	4


	//----- nvinfo : EIATTR_CUDA_API_VERSION
	.align		4
        /*0000*/ 	.byte	0x04, 0x37
        /*0002*/ 	.short	(.L_837 - .L_836)
.L_836:
        /*0004*/ 	.word	0x00000082


	//----- nvinfo : EIATTR_KPARAM_INFO
	.align		4
.L_837:
        /*0008*/ 	.byte	0x04, 0x17
        /*000a*/ 	.short	(.L_839 - .L_838)
.L_838:
        /*000c*/ 	.word	0x00000000
        /*0010*/ 	.short	0x0000
        /*0012*/ 	.short	0x0000
        /*0014*/ 	.byte	0x00, 0xf0, 0xa1, 0x03


	//----- nvinfo : EIATTR_SPARSE_MMA_MASK
	.align		4
.L_839:
        /*0018*/ 	.byte	0x03, 0x50
        /*001a*/ 	.short	0x0000


	//----- nvinfo : EIATTR_MAXREG_COUNT
	.align		4
        /*001c*/ 	.byte	0x03, 0x1b
        /*001e*/ 	.short	0x0080


	//----- nvinfo : EIATTR_NUM_BARRIERS
	.align		4
        /*0020*/ 	.byte	0x02, 0x4c
        /*0022*/ 	.byte	0x01
	.zero		1


	//----- nvinfo : EIATTR_EXTERNS
	.align		4
        /*0024*/ 	.byte	0x04, 0x0f
        /*0026*/ 	.short	(.L_841 - .L_840)


	//   ....[0]....
	.align		4
.L_840:
        /*0028*/ 	.word	index@(__assertfail)


	//----- nvinfo : EIATTR_MERCURY_ISA_VERSION
	.align		4
.L_841:
        /*002c*/ 	.byte	0x03, 0x5f
        /*002e*/ 	.short	0x0101


	//----- nvinfo : EIATTR_COOP_GROUP_MASK_REGIDS
	.align		4
        /*0030*/ 	.byte	0x04, 0x29
        /*0032*/ 	.short	(.L_843 - .L_842)


	//   ....[0]....
.L_842:
        /*0034*/ 	.word	0xffffffff


	//   ....[1]....
        /*0038*/ 	.word	0xffffffff


	//   ....[2]....
        /*003c*/ 	.word	0xffffffff


	//   ....[3]....
        /*0040*/ 	.word	0xffffffff


	//   ....[4]....
        /*0044*/ 	.word	0xffffffff


	//   ....[5]....
        /*0048*/ 	.word	0xffffffff


	//   ....[6]....
        /*004c*/ 	.word	0xffffffff


	//   ....[7]....
        /*0050*/ 	.word	0xffffffff


	//   ....[8]....
        /*0054*/ 	.word	0xffffffff


	//   ....[9]....
        /*0058*/ 	.word	0xffffffff


	//   ....[10]....
        /*005c*/ 	.word	0xffffffff


	//   ....[11]....
        /*0060*/ 	.word	0xffffffff


	//   ....[12]....
        /*0064*/ 	.word	0xffffffff


	//   ....[13]....
        /*0068*/ 	.word	0xffffffff


	//   ....[14]....
        /*006c*/ 	.word	0xffffffff


	//----- nvinfo : EIATTR_COOP_GROUP_INSTR_OFFSETS
	.align		4
.L_843:
        /*0070*/ 	.byte	0x04, 0x28
        /*0072*/ 	.short	(.L_845 - .L_844)


	//   ....[0]....
.L_844:
        /*0074*/ 	.word	0x00000c10


	//   ....[1]....
        /*0078*/ 	.word	0x00000c30


	//   ....[2]....
        /*007c*/ 	.word	0x00000c50


	//   ....[3]....
        /*0080*/ 	.word	0x00000c70


	//   ....[4]....
        /*0084*/ 	.word	0x00000c90


	//   ....[5]....
        /*0088*/ 	.word	0x00000d10


	//   ....[6]....
        /*008c*/ 	.word	0x00000d40


	//   ....[7]....
        /*0090*/ 	.word	0x00000d60


	//   ....[8]....
        /*0094*/ 	.word	0x00000d80


	//   ....[9]....
        /*0098*/ 	.word	0x00000da0


	//   ....[10]....
        /*009c*/ 	.word	0x00000dc0


	//   ....[11]....
        /*00a0*/ 	.word	0x00000de0


	//   ....[12]....
        /*00a4*/ 	.word	0x00000e00


	//   ....[13]....
        /*00a8*/ 	.word	0x00000e20


	//   ....[14]....
        /*00ac*/ 	.word	0x00000e40


	//----- nvinfo : EIATTR_VRC_CTA_INIT_COUNT
	.align		4
.L_845:
        /*00b0*/ 	.byte	0x02, 0x4a
	.zero		1
	.zero		1


	//----- nvinfo : EIATTR_SYSCALL_OFFSETS
	.align		4
        /*00b4*/ 	.byte	0x04, 0x46
        /*00b6*/ 	.short	(.L_847 - .L_846)


	//   ....[0]....
.L_846:
        /*00b8*/ 	.word	0x000003c0


	//----- nvinfo : EIATTR_EXIT_INSTR_OFFSETS
	.align		4
.L_847:
        /*00bc*/ 	.byte	0x04, 0x1c
        /*00be*/ 	.short	(.L_849 - .L_848)


	//   ....[0]....
.L_848:
        /*00c0*/ 	.word	0x00000270


	//   ....[1]....
        /*00c4*/ 	.word	0x00001ee0


	//   ....[2]....
        /*00c8*/ 	.word	0x00002030


	//----- nvinfo : EIATTR_MAX_THREADS
	.align		4
.L_849:
        /*00cc*/ 	.byte	0x04, 0x05
        /*00ce*/ 	.short	(.L_851 - .L_850)
.L_850:
        /*00d0*/ 	.word	0x00000100
        /*00d4*/ 	.word	0x00000001
        /*00d8*/ 	.word	0x00000001


	//----- nvinfo : EIATTR_CRS_STACK_SIZE
	.align		4
.L_851:
        /*00dc*/ 	.byte	0x04, 0x1e
        /*00de*/ 	.short	(.L_853 - .L_852)
.L_852:
        /*00e0*/ 	.word	0x00000000


	//----- nvinfo : EIATTR_CBANK_PARAM_SIZE
	.align		4
.L_853:
        /*00e4*/ 	.byte	0x03, 0x19
        /*00e6*/ 	.short	0x00e8


	//----- nvinfo : EIATTR_PARAM_CBANK
	.align		4
        /*00e8*/ 	.byte	0x04, 0x0a
        /*00ea*/ 	.short	(.L_855 - .L_854)
	.align		4
.L_854:
        /*00ec*/ 	.word	index@(.nv.constant0._ZN7cutlass13device_kernelIN5flash19FlashAttnFwdCombineIN4cute5tupleIJNS3_1CILi8EEENS5_ILi128EEEEEELi5ELi256ELi1ELb0ELb0ENS_10bfloat16_tEfNS_4arch4Sm90EEEEEvNT_6ParamsE)
        /*00f0*/ 	.short	0x0380
        /*00f2*/ 	.short	0x00e8


	//----- nvinfo : EIATTR_SW_WAR
	.align		4
.L_855:
        /*00f4*/ 	.byte	0x04, 0x36
        /*00f6*/ 	.short	(.L_857 - .L_856)
.L_856:
        /*00f8*/ 	.word	0x00000008
.L_857:


//--------------------- .nv.info._ZN7cutlass13device_kernelIN5flash19FlashAttnFwdCombineIN4cute5tupleIJNS3_1CILi8EEENS5_ILi128EEEEEELi8ELi256ELi1ELb0ELb1ENS_10bfloat16_tEfNS_4arch4Sm90EEEEEvNT_6ParamsE --------------------------
	.section	.nv.info._ZN7cutlass13device_kernelIN5flash19FlashAttnFwdCombineIN4cute5tupleIJNS3_1CILi8EEENS5_ILi128EEEEEELi8ELi256ELi1ELb0ELb1ENS_10bfloat16_tEfNS_4arch4Sm90EEEEEvNT_6ParamsE,"",@"SHT_CUDA_INFO"
	.sectionflags	@""
	.align	4


	//----- nvinfo : EIATTR_CUDA_API_VERSION
	.align		4
        /*0000*/ 	.byte	0x04, 0x37
        /*0002*/ 	.short	(.L_859 - .L_858)
.L_858:
        /*0004*/ 	.word	0x00000082


	//----- nvinfo : EIATTR_KPARAM_INFO
	.align		4
.L_859:
        /*0008*/ 	.byte	0x04, 0x17
        /*000a*/ 	.short	(.L_861 - .L_860)
.L_860:
        /*000c*/ 	.word	0x00000000
        /*0010*/ 	.short	0x0000
        /*0012*/ 	.short	0x0000
        /*0014*/ 	.byte	0x00, 0xf0, 0xa1, 0x03


	//----- nvinfo : EIATTR_SPARSE_MMA_MASK
	.align		4
.L_861:
        /*0018*/ 	.byte	0x03, 0x50
        /*001a*/ 	.short	0x0000


	//----- nvinfo : EIATTR_MAXREG_COUNT
	.align		4
        /*001c*/ 	.byte	0x03, 0x1b
        /*001e*/ 	.short	0x0080


	//----- nvinfo : EIATTR_NUM_BARRIERS
	.align		4
        /*0020*/ 	.byte	0x02, 0x4c
        /*0022*/ 	.byte	0x01
	.zero		1


	//----- nvinfo : EIATTR_EXTERNS
	.align		4
        /*0024*/ 	.byte	0x04, 0x0f
        /*0026*/ 	.short	(.L_863 - .L_862)


	//   ....[0]....
	.align		4
.L_862:
        /*0028*/ 	.word	index@(__assertfail)


	//----- nvinfo : EIATTR_MERCURY_ISA_VERSION
	.align		4
.L_863:
        /*002c*/ 	.byte	0x03, 0x5f
        /*002e*/ 	.short	0x0101


	//----- nvinfo : EIATTR_COOP_GROUP_MASK_REGIDS
	.align		4
        /*0030*/ 	.byte	0x04, 0x29
        /*0032*/ 	.short	(.L_865 - .L_864)


	//   ....[0]....
.L_864:
        /*0034*/ 	.word	0xffffffff


	//   ....[1]....
        /*0038*/ 	.word	0xffffffff


	//   ....[2]....
        /*003c*/ 	.word	0xffffffff


	//   ....[3]....
        /*0040*/ 	.word	0xffffffff


	//   ....[4]....
        /*0044*/ 	.word	0xffffffff


	//   ....[5]....
        /*0048*/ 	.word	0xffffffff


	//   ....[6]....
        /*004c*/ 	.word	0xffffffff


	//   ....[7]....
        /*0050*/ 	.word	0xffffffff


	//   ....[8]....
        /*0054*/ 	.word	0xffffffff


	//   ....[9]....
        /*0058*/ 	.word	0xffffffff


	//   ....[10]....
        /*005c*/ 	.word	0xffffffff


	//   ....[11]....
        /*0060*/ 	.word	0xffffffff


	//   ....[12]....
        /*0064*/ 	.word	0xffffffff


	//   ....[13]....
        /*0068*/ 	.word	0xffffffff


	//   ....[14]....
        /*006c*/ 	.word	0xffffffff


	//----- nvinfo : EIATTR_COOP_GROUP_INSTR_OFFSETS
	.align		4
.L_865:
        /*0070*/ 	.byte	0x04, 0x28
        /*0072*/ 	.short	(.L_867 - .L_866)


	//   ....[0]....
.L_866:
        /*0074*/ 	.word	0x00001e20


	//   ....[1]....
        /*0078*/ 	.word	0x00001e40


	//   ....[2]....
        /*007c*/ 	.word	0x00001e60


	//   ....[3]....
        /*0080*/ 	.word	0x00001e80


	//   ....[4]....
        /*0084*/ 	.word	0x00001ea0


	//   ....[5]....
        /*0088*/ 	.word	0x000021d0


	//   ....[6]....
        /*008c*/ 	.word	0x000021f0


	//   ....[7]....
        /*0090*/ 	.word	0x00002200


	//   ....[8]....
        /*0094*/ 	.word	0x00002230


	//   ....[9]....
        /*0098*/ 	.word	0x00002240


	//   ....[10]....
        /*009c*/ 	.word	0x00002270


	//   ....[11]....
        /*00a0*/ 	.word	0x00002280


	//   ....[12]....
        /*00a4*/ 	.word	0x000022b0


	//   ....[13]....
        /*00a8*/ 	.word	0x000022c0


	//   ....[14]....
        /*00ac*/ 	.word	0x000022f0


	//----- nvinfo : EIATTR_VRC_CTA_INIT_COUNT
	.align		4
.L_867:
        /*00b0*/ 	.byte	0x02, 0x4a
	.zero		1
	.zero		1


	//----- nvinfo : EIATTR_SYSCALL_OFFSETS
	.align		4
        /*00b4*/ 	.byte	0x04, 0x46
        /*00b6*/ 	.short	(.L_869 - .L_868)


	//   ....[0]....
.L_868:
        /*00b8*/ 	.word	0x00000580


	//----- nvinfo : EIATTR_EXIT_INSTR_OFFSETS
	.align		4
.L_869:
        /*00bc*/ 	.byte	0x04, 0x1c
        /*00be*/ 	.short	(.L_871 - .L_870)


	//   ....[0]....
.L_870:
        /*00c0*/ 	.word	0x00000270


	//   ....[1]....
        /*00c4*/ 	.word	0x00000460


	//   ....[2]....
        /*00c8*/ 	.word	0x000033a0


	//   ....[3]....
        /*00cc*/ 	.word	0x000034b0


	//----- nvinfo : EIATTR_MAX_THREADS
	.align		4
.L_871:
        /*00d0*/ 	.byte	0x04, 0x05
        /*00d2*/ 	.short	(.L_873 - .L_872)
.L_872:
        /*00d4*/ 	.word	0x00000100
        /*00d8*/ 	.word	0x00000001
        /*00dc*/ 	.word	0x00000001


	//----- nvinfo : EIATTR_CRS_STACK_SIZE
	.align		4
.L_873:
        /*00e0*/ 	.byte	0x04, 0x1e
        /*00e2*/ 	.short	(.L_875 - .L_874)
.L_874:
        /*00e4*/ 	.word	0x00000000


	//----- nvinfo : EIATTR_CBANK_PARAM_SIZE
	.align		4
.L_875:
        /*00e8*/ 	.byte	0x03, 0x19
        /*00ea*/ 	.short	0x00e8


	//----- nvinfo : EIATTR_PARAM_CBANK
	.align		4
        /*00ec*/ 	.byte	0x04, 0x0a
        /*00ee*/ 	.short	(.L_877 - .L_876)
	.align		4
.L_876:
        /*00f0*/ 	.word	index@(.nv.constant0._ZN7cutlass13device_kernelIN5flash19FlashAttnFwdCombineIN4cute5tupleIJNS3_1CILi8EEENS5_ILi128EEEEEELi8ELi256ELi1ELb0ELb1ENS_10bfloat16_tEfNS_4arch4Sm90EEEEEvNT_6ParamsE)
        /*00f4*/ 	.short	0x0380
        /*00f6*/ 	.short	0x00e8


	//----- nvinfo : EIATTR_SW_WAR
	.align		4
.L_877:
        /*00f8*/ 	.byte	0x04, 0x36
        /*00fa*/ 	.short	(.L_879 - .L_878)
.L_878:
        /*00fc*/ 	.word	0x00000008
.L_879:


//--------------------- .nv.info._ZN7cutlass13device_kernelIN5flash19FlashAttnFwdCombineIN4cute5tupleIJNS3_1CILi8EEENS5_ILi128EEEEEELi7ELi256ELi1ELb0ELb1ENS_10bfloat16_tEfNS_4arch4Sm90EEEEEvNT_6ParamsE --------------------------
	.section	.nv.info._ZN7cutlass13device_kernelIN5flash19FlashAttnFwdCombineIN4cute5tupleIJNS3_1CILi8EEENS5_ILi128EEEEEELi7ELi256ELi1ELb0ELb1ENS_10bfloat16_tEfNS_4arch4Sm90EEEEEvNT_6ParamsE,"",@"SHT_CUDA_INFO"
	.sectionflags	@""
	.align	4


	//----- nvinfo : EIATTR_CUDA_API_VERSION
	.align		4
        /*0000*/ 	.byte	0x04, 0x37
        /*0002*/ 	.short	(.L_881 - .L_880)
.L_880:
        /*0004*/ 	.word	0x00000082


	//----- nvinfo : EIATTR_KPARAM_INFO
	.align		4
.L_881:
        /*0008*/ 	.byte	0x04, 0x17
        /*000a*/ 	.short	(.L_883 - .L_882)
.L_882:
        /*000c*/ 	.word	0x00000000
        /*0010*/ 	.short	0x0000
        /*0012*/ 	.short	0x0000
        /*0014*/ 	.byte	0x00, 0xf0, 0xa1, 0x03


	//----- nvinfo : EIATTR_SPARSE_MMA_MASK
	.align		4
.L_883:
        /*0018*/ 	.byte	0x03, 0x50
        /*001a*/ 	.short	0x0000


	//----- nvinfo : EIATTR_MAXREG_COUNT
	.align		4
        /*001c*/ 	.byte	0x03, 0x1b
        /*001e*/ 	.short	0x0080


	//----- nvinfo : EIATTR_NUM_BARRIERS
	.align		4
        /*0020*/ 	.byte	0x02, 0x4c
        /*0022*/ 	.byte	0x01
	.zero		1


	//----- nvinfo : EIATTR_EXTERNS
	.align		4
        /*0024*/ 	.byte	0x04, 0x0f
        /*0026*/ 	.short	(.L_885 - .L_884)


	//   ....[0]....
	.align		4
.L_884:
        /*0028*/ 	.word	index@(__assertfail)


	//----- nvinfo : EIATTR_MERCURY_ISA_VERSION
	.align		4
.L_885:
        /*002c*/ 	.byte	0x03, 0x5f
        /*002e*/ 	.short	0x0101


	//----- nvinfo : EIATTR_COOP_GROUP_MASK_REGIDS
	.align		4
        /*0030*/ 	.byte	0x04, 0x29
        /*0032*/ 	.short	(.L_887 - .L_886)


	//   ....[0]....
.L_886:
        /*0034*/ 	.word	0xffffffff


	//   ....[1]....
        /*0038*/ 	.word	0xffffffff


	//   ....[2]....
        /*003c*/ 	.word	0xffffffff


	//   ....[3]....
        /*0040*/ 	.word	0xffffffff


	//   ....[4]....
        /*0044*/ 	.word	0xffffffff


	//   ....[5]....
        /*0048*/ 	.word	0xffffffff


	//   ....[6]....
        /*004c*/ 	.word	0xffffffff


	//   ....[7]....
        /*0050*/ 	.word	0xffffffff


	//   ....[8]....
        /*0054*/ 	.word	0xffffffff


	//   ....[9]....
        /*0058*/ 	.word	0xffffffff


	//   ....[10]....
        /*005c*/ 	.word	0xffffffff


	//   ....[11]....
        /*0060*/ 	.word	0xffffffff


	//   ....[12]....
        /*0064*/ 	.word	0xffffffff


	//   ....[13]....
        /*0068*/ 	.word	0xffffffff


	//   ....[14]....
        /*006c*/ 	.word	0xffffffff


	//----- nvinfo : EIATTR_COOP_GROUP_INSTR_OFFSETS
	.align		4
.L_887:
        /*0070*/ 	.byte	0x04, 0x28
        /*0072*/ 	.short	(.L_889 - .L_888)


	//   ....[0]....
.L_888:
        /*0074*/ 	.word	0x00001a80


	//   ....[1]....
        /*0078*/ 	.word	0x00001aa0


	//   ....[2]....
        /*007c*/ 	.word	0x00001ac0


	//   ....[3]....
        /*0080*/ 	.word	0x00001ae0


	//   ....[4]....
        /*0084*/ 	.word	0x00001b00


	//   ....[5]....
        /*0088*/ 	.word	0x00001c80


	//   ....[6]....
        /*008c*/ 	.word	0x00001cc0


	//   ....[7]....
        /*0090*/ 	.word	0x00001ce0


	//   ....[8]....
        /*0094*/ 	.word	0x00001d00


	//   ....[9]....
        /*0098*/ 	.word	0x00001d20


	//   ....[10]....
        /*009c*/ 	.word	0x00001d40


	//   ....[11]....
        /*00a0*/ 	.word	0x00001d70


	//   ....[12]....
        /*00a4*/ 	.word	0x00001d90


	//   ....[13]....
        /*00a8*/ 	.word	0x00001da0


	//   ....[14]....
        /*00ac*/ 	.word	0x00001dd0


	//----- nvinfo : EIATTR_VRC_CTA_INIT_COUNT
	.align		4
.L_889:
        /*00b0*/ 	.byte	0x02, 0x4a
	.zero		1
	.zero		1


	//----- nvinfo : EIATTR_SYSCALL_OFFSETS
	.align		4
        /*00b4*/ 	.byte	0x04, 0x46
        /*00b6*/ 	.short	(.L_891 - .L_890)


	//   ....[0]....
.L_890:
        /*00b8*/ 	.word	0x00000580


	//----- nvinfo : EIATTR_EXIT_INSTR_OFFSETS
	.align		4
.L_891:
        /*00bc*/ 	.byte	0x04, 0x1c
        /*00be*/ 	.short	(.L_893 - .L_892)


	//   ....[0]....
.L_892:
        /*00c0*/ 	.word	0x00000270


	//   ....[1]....
        /*00c4*/ 	.word	0x00000460


	//   ....[2]....
        /*00c8*/ 	.word	0x00002e00


	//   ....[3]....
        /*00cc*/ 	.word	0x00002f10


	//----- nvinfo : EIATTR_MAX_THREADS
	.align		4
.L_893:
        /*00d0*/ 	.byte	0x04, 0x05
        /*00d2*/ 	.short	(.L_895 - .L_894)
.L_894:
        /*00d4*/ 	.word	0x00000100
        /*00d8*/ 	.word	0x00000001
        /*00dc*/ 	.word	0x00000001


	//----- nvinfo : EIATTR_CRS_STACK_SIZE
	.align		4
.L_895:
        /*00e0*/ 	.byte	0x04, 0x1e
        /*00e2*/ 	.short	(.L_897 - .L_896)
.L_896:
        /*00e4*/ 	.word	0x00000000


	//----- nvinfo : EIATTR_CBANK_PARAM_SIZE
	.align		4
.L_897:
        /*00e8*/ 	.byte	0x03, 0x19
        /*00ea*/ 	.short	0x00e8


	//----- nvinfo : EIATTR_PARAM_CBANK
	.align		4
        /*00ec*/ 	.byte	0x04, 0x0a
        /*00ee*/ 	.short	(.L_899 - .L_898)
	.align		4
.L_898:
        /*00f0*/ 	.word	index@(.nv.constant0._ZN7cutlass13device_kernelIN5flash19FlashAttnFwdCombineIN4cute5tupleIJNS3_1CILi8EEENS5_ILi128EEEEEELi7ELi256ELi1ELb0ELb1ENS_10bfloat16_tEfNS_4arch4Sm90EEEEEvNT_6ParamsE)
        /*00f4*/ 	.short	0x0380
        /*00f6*/ 	.short	0x00e8


	//----- nvinfo : EIATTR_SW_WAR
	.align		4
.L_899:
        /*00f8*/ 	.byte	0x04, 0x36
        /*00fa*/ 	.short	(.L_901 - .L_900)
.L_900:
        /*00fc*/ 	.word	0x00000008
.L_901:


//--------------------- .nv.info._ZN7cutlass13device_kernelIN5flash19FlashAttnFwdCombineIN4cute5tupleIJNS3_1CILi8EEENS5_ILi128EEEEEELi6ELi256ELi1ELb0ELb1ENS_10bfloat16_tEfNS_4arch4Sm90EEEEEvNT_6ParamsE --------------------------
	.section	.nv.info._ZN7cutlass13device_kernelIN5flash19FlashAttnFwdCombineIN4cute5tupleIJNS3_1CILi8EEENS5_ILi128EEEEEELi6ELi256ELi1ELb0ELb1ENS_10bfloat16_tEfNS_4arch4Sm90EEEEEvNT_6ParamsE,"",@"SHT_CUDA_INFO"
	.sectionflags	@""
	.align	4


	//----- nvinfo : EIATTR_CUDA_API_VERSION
	.align		4
        /*0000*/ 	.byte	0x04, 0x37
        /*0002*/ 	.short	(.L_903 - .L_902)
.L_902:
        /*0004*/ 	.word	0x00000082


	//----- nvinfo : EIATTR_KPARAM_INFO
	.align		4
.L_903:
        /*0008*/ 	.byte	0x04, 0x17
        /*000a*/ 	.short	(.L_905 - .L_904)
.L_904:
        /*000c*/ 	.word	0x00000000
        /*0010*/ 	.short	0x0000
        /*0012*/ 	.short	0x0000
        /*0014*/ 	.byte	0x00, 0xf0, 0xa1, 0x03


	//----- nvinfo : EIATTR_SPARSE_MMA_MASK
	.align		4
.L_905:
        /*0018*/ 	.byte	0x03, 0x50
        /*001a*/ 	.short	0x0000


	//----- nvinfo : EIATTR_MAXREG_COUNT
	.align		4
        /*001c*/ 	.byte	0x03, 0x1b
        /*001e*/ 	.short	0x0080


	//----- nvinfo : EIATTR_NUM_BARRIERS
	.align		4
        /*0020*/ 	.byte	0x02, 0x4c
        /*0022*/ 	.byte	0x01
	.zero		1


	//----- nvinfo : EIATTR_EXTERNS
	.align		4
        /*0024*/ 	.byte	0x04, 0x0f
        /*0026*/ 	.short	(.L_907 - .L_906)


	//   ....[0]....
	.align		4
.L_906:
        /*0028*/ 	.word	index@(__assertfail)


	//----- nvinfo : EIATTR_MERCURY_ISA_VERSION
	.align		4
.L_907:
        /*002c*/ 	.byte	0x03, 0x5f
        /*002e*/ 	.short	0x0101


	//----- nvinfo : EIATTR_COOP_GROUP_MASK_REGIDS
	.align		4
        /*0030*/ 	.byte	0x04, 0x29
        /*0032*/ 	.short	(.L_909 - .L_908)


	//   ....[0]....
.L_908:
        /*0034*/ 	.word	0xffffffff


	//   ....[1]....
        /*0038*/ 	.word	0xffffffff


	//   ....[2]....
        /*003c*/ 	.word	0xffffffff


	//   ....[3]....
        /*0040*/ 	.word	0xffffffff


	//   ....[4]....
        /*0044*/ 	.word	0xffffffff


	//   ....[5]....
        /*0048*/ 	.word	0xffffffff


	//   ....[6]....
        /*004c*/ 	.word	0xffffffff


	//   ....[7]....
        /*0050*/ 	.word	0xffffffff


	//   ....[8]....
        /*0054*/ 	.word	0xffffffff


	//   ....[9]....
        /*0058*/ 	.word	0xffffffff


	//   ....[10]....
        /*005c*/ 	.word	0xffffffff


	//   ....[11]....
        /*0060*/ 	.word	0xffffffff


	//   ....[12]....
        /*0064*/ 	.word	0xffffffff


	//   ....[13]....
        /*0068*/ 	.word	0xffffffff


	//   ....[14]....
        /*006c*/ 	.word	0xffffffff


	//----- nvinfo : EIATTR_COOP_GROUP_INSTR_OFFSETS
	.align		4
.L_909:
        /*0070*/ 	.byte	0x04, 0x28
        /*0072*/ 	.short	(.L_911 - .L_910)


	//   ....[0]....
.L_910:
        /*0074*/ 	.word	0x00001750


	//   ....[1]....
        /*0078*/ 	.word	0x00001770


	//   ....[2]....
        /*007c*/ 	.word	0x00001790


	//   ....[3]....
        /*0080*/ 	.word	0x000017b0


	//   ....[4]....
        /*0084*/ 	.word	0x000017d0


	//   ....[5]....
        /*0088*/ 	.word	0x000018f0


	//   ....[6]....
        /*008c*/ 	.word	0x00001910


	//   ....[7]....
        /*0090*/ 	.word	0x00001920


	//   ....[8]....
        /*0094*/ 	.word	0x00001950


	//   ....[9]....
        /*0098*/ 	.word	0x00001960


	//   ....[10]....
        /*009c*/ 	.word	0x00001990


	//   ....[11]....
        /*00a0*/ 	.word	0x000019a0


	//   ....[12]....
        /*00a4*/ 	.word	0x000019d0


	//   ....[13]....
        /*00a8*/ 	.word	0x000019e0


	//   ....[14]....
        /*00ac*/ 	.word	0x00001a10


	//----- nvinfo : EIATTR_VRC_CTA_INIT_COUNT
	.align		4
.L_911:
        /*00b0*/ 	.byte	0x02, 0x4a
	.zero		1
	.zero		1


	//----- nvinfo : EIATTR_SYSCALL_OFFSETS
	.align		4
        /*00b4*/ 	.byte	0x04, 0x46
        /*00b6*/ 	.short	(.L_913 - .L_912)


	//   ....[0]....
.L_912:
        /*00b8*/ 	.word	0x00000580


	//----- nvinfo : EIATTR_EXIT_INSTR_OFFSETS
	.align		4
.L_913:
        /*00bc*/ 	.byte	0x04, 0x1c
        /*00be*/ 	.short	(.L_915 - .L_914)


	//   ....[0]....
.L_914:
        /*00c0*/ 	.word	0x00000270


	//   ....[1]....
        /*00c4*/ 	.word	0x00000460


	//   ....[2]....
        /*00c8*/ 	.word	0x000029e0


	//   ....[3]....
        /*00cc*/ 	.word	0x00002af0


	//----- nvinfo : EIATTR_MAX_THREADS
	.align		4
.L_915:
        /*00d0*/ 	.byte	0x04, 0x05
        /*00d2*/ 	.short	(.L_917 - .L_916)
.L_916:
        /*00d4*/ 	.word	0x00000100
        /*00d8*/ 	.word	0x00000001
        /*00dc*/ 	.word	0x00000001


	//----- nvinfo : EIATTR_CRS_STACK_SIZE
	.align		4
.L_917:
        /*00e0*/ 	.byte	0x04, 0x1e
        /*00e2*/ 	.short	(.L_919 - .L_918)
.L_918:
        /*00e4*/ 	.word	0x00000000


	//----- nvinfo : EIATTR_CBANK_PARAM_SIZE
	.align		4
.L_919:
        /*00e8*/ 	.byte	0x03, 0x19
        /*00ea*/ 	.short	0x00e8


	//----- nvinfo : EIATTR_PARAM_CBANK
	.align		4
        /*00ec*/ 	.byte	0x04, 0x0a
        /*00ee*/ 	.short	(.L_921 - .L_920)
	.align		4
.L_920:
        /*00f0*/ 	.word	index@(.nv.constant0._ZN7cutlass13device_kernelIN5flash19FlashAttnFwdCombineIN4cute5tupleIJNS3_1CILi8EEENS5_ILi128EEEEEELi6ELi256ELi1ELb0ELb1ENS_10bfloat16_tEfNS_4arch4Sm90EEEEEvNT_6ParamsE)
        /*00f4*/ 	.short	0x0380
        /*00f6*/ 	.short	0x00e8


	//----- nvinfo : EIATTR_SW_WAR
	.align		4
.L_921:
        /*00f8*/ 	.byte	0x04, 0x36
        /*00fa*/ 	.short	(.L_923 - .L_922)
.L_922:
        /*00fc*/ 	.word	0x00000008
.L_923:


//--------------------- .nv.info._ZN7cutlass13device_kernelIN5flash19FlashAttnFwdCombineIN4cute5tupleIJNS3_1CILi8EEENS5_ILi128EEEEEELi5ELi256ELi1ELb0ELb1ENS_10bfloat16_tEfNS_4arch4Sm90EEEEEvNT_6ParamsE --------------------------
	.section	.nv.info._ZN7cutlass13device_kernelIN5flash19FlashAttnFwdCombineIN4cute5tupleIJNS3_1CILi8EEENS5_ILi128EEEEEELi5ELi256ELi1ELb0ELb1ENS_10bfloat16_tEfNS_4arch4Sm90EEEEEvNT_6ParamsE,"",@"SHT_CUDA_INFO"
	.sectionflags	@""
	.align	4


	//----- nvinfo : EIATTR_CUDA_API_VERSION
	.align		4
        /*0000*/ 	.byte	0x04, 0x37
        /*0002*/ 	.short	(.L_925 - .L_924)
.L_924:
        /*0004*/ 	.word	0x00000082


	//----- nvinfo : EIATTR_KPARAM_INFO
	.align		4
.L_925:
        /*0008*/ 	.byte	0x04, 0x17
        /*000a*/ 	.short	(.L_927 - .L_926)
.L_926:
        /*000c*/ 	.word	0x00000000
        /*0010*/ 	.short	0x0000
        /*0012*/ 	.short	0x0000
        /*0014*/ 	.byte	0x00, 0xf0, 0xa1, 0x03


	//----- nvinfo : EIATTR_SPARSE_MMA_MASK
	.align		4
.L_927:
        /*0018*/ 	.byte	0x03, 0x50
        /*001a*/ 	.short	0x0000


	//----- nvinfo : EIATTR_MAXREG_COUNT
	.align		4
        /*001c*/ 	.byte	0x03, 0x1b
        /*001e*/ 	.short	0x0080


	//----- nvinfo : EIATTR_NUM_BARRIERS
	.align		4
        /*0020*/ 	.byte	0x02, 0x4c
        /*0022*/ 	.byte	0x01
	.zero		1


	//----- nvinfo : EIATTR_EXTERNS
	.align		4
        /*0024*/ 	.byte	0x04, 0x0f
        /*0026*/ 	.short	(.L_929 - .L_928)


	//   ....[0]....
	.align		4
.L_928:
        /*0028*/ 	.word	index@(__assertfail)


	//----- nvinfo : EIATTR_MERCURY_ISA_VERSION
	.align		4
.L_929:
        /*002c*/ 	.byte	0x03, 0x5f
        /*002e*/ 	.short	0x0101


	//----- nvinfo : EIATTR_COOP_GROUP_MASK_REGIDS
	.align		4
        /*0030*/ 	.byte	0x04, 0x29
        /*0032*/ 	.short	(.L_931 - .L_930)


	//   ....[0]....
.L_930:
        /*0034*/ 	.word	0xffffffff


	//   ....[1]....
        /*0038*/ 	.word	0xffffffff


	//   ....[2]....
        /*003c*/ 	.word	0xffffffff


	//   ....[3]....
        /*0040*/ 	.word	0xffffffff


	//   ....[4]....
        /*0044*/ 	.word	0xffffffff


	//   ....[5]....
        /*0048*/ 	.word	0xffffffff


	//   ....[6]....
        /*004c*/ 	.word	0xffffffff


	//   ....[7]....
        /*0050*/ 	.word	0xffffffff


	//   ....[8]....
        /*0054*/ 	.word	0xffffffff


	//   ....[9]....
        /*0058*/ 	.word	0xffffffff


	//   ....[10]....
        /*005c*/ 	.word	0xffffffff


	//   ....[11]....
        /*0060*/ 	.word	0xffffffff


	//   ....[12]....
        /*0064*/ 	.word	0xffffffff


	//   ....[13]....
        /*0068*/ 	.word	0xffffffff


	//   ....[14]....
        /*006c*/ 	.word	0xffffffff


	//----- nvinfo : EIATTR_COOP_GROUP_INSTR_OFFSETS
	.align		4
.L_931:
        /*0070*/ 	.byte	0x04, 0x28
        /*0072*/ 	.short	(.L_933 - .L_932)


	//   ....[0]....
.L_932:
        /*0074*/ 	.word	0x000015a0


	//   ....[1]....
        /*0078*/ 	.word	0x000015c0


	//   ....[2]....
        /*007c*/ 	.word	0x000015e0


	//   ....[3]....
        /*0080*/ 	.word	0x00001600


	//   ....[4]....
        /*0084*/ 	.word	0x00001620


	//   ....[5]....
        /*0088*/ 	.word	0x000016a0


	//   ....[6]....
        /*008c*/ 	.word	0x000016d0


	//   ....[7]....
        /*0090*/ 	.word	0x000016f0


	//   ....[8]....
        /*0094*/ 	.word	0x00001710


	//   ....[9]....
        /*0098*/ 	.word	0x00001730


	//   ....[10]....
        /*009c*/ 	.word	0x00001750


	//   ....[11]....
        /*00a0*/ 	.word	0x00001770


	//   ....[12]....
        /*00a4*/ 	.word	0x00001790


	//   ....[13]....
        /*00a8*/ 	.word	0x000017b0


	//   ....[14]....
        /*00ac*/ 	.word	0x000017d0


	//----- nvinfo : EIATTR_VRC_CTA_INIT_COUNT
	.align		4
.L_933:
        /*00b0*/ 	.byte	0x02, 0x4a
	.zero		1
	.zero		1


	//----- nvinfo : EIATTR_SYSCALL_OFFSETS
	.align		4
        /*00b4*/ 	.byte	0x04, 0x46
        /*00b6*/ 	.short	(.L_935 - .L_934)


	//   ....[0]....
.L_934:
        /*00b8*/ 	.word	0x00000580


	//----- nvinfo : EIATTR_EXIT_INSTR_OFFSETS
	.align		4
.L_935:
        /*00bc*/ 	.byte	0x04, 0x1c
        /*00be*/ 	.short	(.L_937 - .L_936)


	//   ....[0]....
.L_936:
        /*00c0*/ 	.word	0x00000270


	//   ....[1]....
        /*00c4*/ 	.word	0x00000460


	//   ....[2]....
        /*00c8*/ 	.word	0x00002780


	//   ....[3]....
        /*00cc*/ 	.word	0x00002890


	//----- nvinfo : EIATTR_MAX_THREADS
	.align		4
.L_937:
        /*00d0*/ 	.byte	0x04, 0x05
        /*00d2*/ 	.short	(.L_939 - .L_938)
.L_938:
        /*00d4*/ 	.word	0x00000100
        /*00d8*/ 	.word	0x00000001
        /*00dc*/ 	.word	0x00000001


	//----- nvinfo : EIATTR_CRS_STACK_SIZE
	.align		4
.L_939:
        /*00e0*/ 	.byte	0x04, 0x1e
        /*00e2*/ 	.short	(.L_941 - .L_940)
.L_940:
        /*00e4*/ 	.word	0x00000000


	//----- nvinfo : EIATTR_CBANK_PARAM_SIZE
	.align		4
.L_941:
        /*00e8*/ 	.byte	0x03, 0x19
        /*00ea*/ 	.short	0x00e8


	//----- nvinfo : EIATTR_PARAM_CBANK
	.align		4
        /*00ec*/ 	.byte	0x04, 0x0a
        /*00ee*/ 	.short	(.L_943 - .L_942)
	.align		4
.L_942:
        /*00f0*/ 	.word	index@(.nv.constant0._ZN7cutlass13device_kernelIN5flash19FlashAttnFwdCombineIN4cute5tupleIJNS3_1CILi8EEENS5_ILi128EEEEEELi5ELi256ELi1ELb0ELb1ENS_10bfloat16_tEfNS_4arch4Sm90EEEEEvNT_6ParamsE)
        /*00f4*/ 	.short	0x0380
        /*00f6*/ 	.short	0x00e8


	//----- nvinfo : EIATTR_SW_WAR
	.align		4
.L_943:
        /*00f8*/ 	.byte	0x04, 0x36
        /*00fa*/ 	.short	(.L_945 - .L_944)
.L_944:
        /*00fc*/ 	.word	0x00000008
.L_945:


//--------------------- .nv.info._ZN7cutlass13device_kernelIN5flash19FlashAttnFwdCombineIN4cute5tupleIJNS3_1CILi8EEENS5_ILi128EEEEEELi8ELi256ELi1ELb0ELb0ENS_10bfloat16_tEfNS_4arch4Sm80EEEEEvNT_6ParamsE --------------------------
	.section	.nv.info._ZN7cutlass13device_kernelIN5flash19FlashAttnFwdCombineIN4cute5tupleIJNS3_1CILi8EEENS5_ILi128EEEEEELi8ELi256ELi1ELb0ELb0ENS_10bfloat16_tEfNS_4arch4Sm80EEEEEvNT_6ParamsE,"",@"SHT_CUDA_INFO"
	.sectionflags	@""
	.align	4


	//----- nvinfo : EIATTR_CUDA_API_VERSION
	.align		4
        /*0000*/ 	.byte	0x04, 0x37
        /*0002*/ 	.short	(.L_947 - .L_946)
.L_946:
        /*0004*/ 	.word	0x00000082


	//----- nvinfo : EIATTR_KPARAM_INFO
	.align		4
.L_947:
        /*0008*/ 	.byte	0x04, 0x17
        /*000a*/ 	.short	(.L_949 - .L_948)
.L_948:
        /*000c*/ 	.word	0x00000000
        /*0010*/ 	.short	0x0000
        /*0012*/ 	.short	0x0000
        /*0014*/ 	.byte	0x00, 0xf0, 0xa1, 0x03


	//----- nvinfo : EIATTR_SPARSE_MMA_MASK
	.align		4
.L_949:
        /*0018*/ 	.byte	0x03, 0x50
        /*001a*/ 	.short	0x0000


	//----- nvinfo : EIATTR_MAXREG_COUNT
	.align		4
        /*001c*/ 	.byte	0x03, 0x1b
        /*001e*/ 	.short	0x0080


	//----- nvinfo : EIATTR_NUM_BARRIERS
	.align		4
        /*0020*/ 	.byte	0x02, 0x4c
        /*0022*/ 	.byte	0x01
	.zero		1


	//----- nvinfo : EIATTR_EXTERNS
	.align		4
        /*0024*/ 	.byte	0x04, 0x0f
        /*0026*/ 	.short	(.L_951 - .L_950)


	//   ....[0]....
	.align		4
.L_950:
        /*0028*/ 	.word	index@(__assertfail)


	//----- nvinfo : EIATTR_MERCURY_ISA_VERSION
	.align		4
.L_951:
        /*002c*/ 	.byte	0x03, 0x5f
        /*002e*/ 	.short	0x0101


	//----- nvinfo : EIATTR_COOP_GROUP_MASK_REGIDS
	.align		4
        /*0030*/ 	.byte	0x04, 0x29
        /*0032*/ 	.short	(.L_953 - .L_952)


	//   ....[0]....
.L_952:
        /*0034*/ 	.word	0xffffffff


	//   ....[1]....
        /*0038*/ 	.word	0xffffffff


	//   ....[2]....
        /*003c*/ 	.word	0xffffffff


	//   ....[3]....
        /*0040*/ 	.word	0xffffffff


	//   ....[4]....
        /*0044*/ 	.word	0xffffffff


	//   ....[5]....
        /*0048*/ 	.word	0xffffffff


	//   ....[6]....
        /*004c*/ 	.word	0xffffffff


	//   ....[7]....
        /*0050*/ 	.word	0xffffffff


	//   ....[8]....
        /*0054*/ 	.word	0xffffffff


	//   ....[9]....
        /*0058*/ 	.word	0xffffffff


	//   ....[10]....
        /*005c*/ 	.word	0xffffffff


	//   ....[11]....
        /*0060*/ 	.word	0xffffffff


	//   ....[12]....
        /*0064*/ 	.word	0xffffffff


	//   ....[13]....
        /*0068*/ 	.word	0xffffffff


	//   ....[14]....
        /*006c*/ 	.word	0xffffffff


	//----- nvinfo : EIATTR_COOP_GROUP_INSTR_OFFSETS
	.align		4
.L_953:
        /*0070*/ 	.byte	0x04, 0x28
        /*0072*/ 	.short	(.L_955 - .L_954)


	//   ....[0]....
.L_954:
        /*0074*/ 	.word	0x00001470


	//   ....[1]....
        /*0078*/ 	.word	0x00001490


	//   ....[2]....
        /*007c*/ 	.word	0x000014b0


	//   ....[3]....
        /*0080*/ 	.word	0x000014d0


	//   ....[4]....
        /*0084*/ 	.word	0x000014f0


	//   ....[5]....
        /*0088*/ 	.word	0x00001830


	//   ....[6]....
        /*008c*/ 	.word	0x00001840


	//   ....[7]....
        /*0090*/ 	.word	0x00001870


	//   ....[8]....
        /*0094*/ 	.word	0x00001880


	//   ....[9]....
        /*0098*/ 	.word	0x000018b0


	//   ....[10]....
        /*009c*/ 	.word	0x000018c0


	//   ....[11]....
        /*00a0*/ 	.word	0x000018f0


	//   ....[12]....
        /*00a4*/ 	.word	0x00001900


	//   ....[13]....
        /*00a8*/ 	.word	0x00001930


	//   ....[14]....
        /*00ac*/ 	.word	0x00001940


	//----- nvinfo : EIATTR_VRC_CTA_INIT_COUNT
	.align		4
.L_955:
        /*00b0*/ 	.byte	0x02, 0x4a
	.zero		1
	.zero		1


	//----- nvinfo : EIATTR_SYSCALL_OFFSETS
	.align		4
        /*00b4*/ 	.byte	0x04, 0x46
        /*00b6*/ 	.short	(.L_957 - .L_956)


	//   ....[0]....
.L_956:
        /*00b8*/ 	.word	0x000003c0


	//----- nvinfo : EIATTR_EXIT_INSTR_OFFSETS
	.align		4
.L_957:
        /*00bc*/ 	.byte	0x04, 0x1c
        /*00be*/ 	.short	(.L_959 - .L_958)


	//   ....[0]....
.L_958:
        /*00c0*/ 	.word	0x00000270


	//   ....[1]....
        /*00c4*/ 	.word	0x00002ad0


	//   ....[2]....
        /*00c8*/ 	.word	0x00002c20


	//----- nvinfo : EIATTR_MAX_THREADS
	.align		4
.L_959:
        /*00cc*/ 	.byte	0x04, 0x05
        /*00ce*/ 	.short	(.L_961 - .L_960)
.L_960:
        /*00d0*/ 	.word	0x00000100
        /*00d4*/ 	.word	0x00000001
        /*00d8*/ 	.word	0x00000001


	//----- nvinfo : EIATTR_CRS_STACK_SIZE
	.align		4
.L_961:
        /*00dc*/ 	.byte	0x04, 0x1e
        /*00de*/ 	.short	(.L_963 - .L_962)
.L_962:
        /*00e0*/ 	.word	0x00000000


	//----- nvinfo : EIATTR_CBANK_PARAM_SIZE
	.align		4
.L_963:
        /*00e4*/ 	.byte	0x03, 0x19
        /*00e6*/ 	.short	0x00e8


	//----- nvinfo : EIATTR_PARAM_CBANK
	.align		4
        /*00e8*/ 	.byte	0x04, 0x0a
        /*00ea*/ 	.short	(.L_965 - .L_964)
	.align		4
.L_964:
        /*00ec*/ 	.word	index@(.nv.constant0._ZN7cutlass13device_kernelIN5flash19FlashAttnFwdCombineIN4cute5tupleIJNS3_1CILi8EEENS5_ILi128EEEEEELi8ELi256ELi1ELb0ELb0ENS_10bfloat16_tEfNS_4arch4Sm80EEEEEvNT_6ParamsE)
        /*00f0*/ 	.short	0x0380
        /*00f2*/ 	.short	0x00e8


	//----- nvinfo : EIATTR_SW_WAR
	.align		4
.L_965:
        /*00f4*/ 	.byte	0x04, 0x36
        /*00f6*/ 	.short	(.L_967 - .L_966)
.L_966:
        /*00f8*/ 	.word	0x00000008
.L_967:


//--------------------- .nv.info._ZN7cutlass13device_kernelIN5flash19FlashAttnFwdCombineIN4cute5tupleIJNS3_1CILi8EEENS5_ILi128EEEEEELi7ELi256ELi1ELb0ELb0ENS_10bfloat16_tEfNS_4arch4Sm80EEEEEvNT_6ParamsE --------------------------
	.section	.nv.info._ZN7cutlass13device_kernelIN5flash19FlashAttnFwdCombineIN4cute5tupleIJNS3_1CILi8EEENS5_ILi128EEEEEELi7ELi256ELi1ELb0ELb0ENS_10bfloat16_tEfNS_4arch4Sm80EEEEEvNT_6ParamsE,"",@"SHT_CUDA_INFO"
	.sectionflags	@""
	.align	4


	//----- nvinfo : EIATTR_CUDA_API_VERSION
	.align		4
        /*0000*/ 	.byte	0x04, 0x37
        /*0002*/ 	.short	(.L_969 - .L_968)
.L_968:
        /*0004*/ 	.word	0x00000082


	//----- nvinfo : EIATTR_KPARAM_INFO
	.align		4
.L_969:
        /*0008*/ 	.byte	0x04, 0x17
        /*000a*/ 	.short	(.L_971 - .L_970)
.L_970:
        /*000c*/ 	.word	0x00000000
        /*0010*/ 	.short	0x0000
        /*0012*/ 	.short	0x0000
        /*0014*/ 	.byte	0x00, 0xf0, 0xa1, 0x03


	//----- nvinfo : EIATTR_SPARSE_MMA_MASK
	.align		4
.L_971:
        /*0018*/ 	.byte	0x03, 0x50
        /*001a*/ 	.short	0x0000


	//----- nvinfo : EIATTR_MAXREG_COUNT
	.align		4
        /*001c*/ 	.byte	0x03, 0x1b
        /*001e*/ 	.short	0x0080


	//----- nvinfo : EIATTR_NUM_BARRIERS
	.align		4
        /*0020*/ 	.byte	0x02, 0x4c
        /*0022*/ 	.byte	0x01
	.zero		1


	//----- nvinfo : EIATTR_EXTERNS
	.align		4
        /*0024*/ 	.byte	0x04, 0x0f
        /*0026*/ 	.short	(.L_973 - .L_972)


	//   ....[0]....
	.align		4
.L_972:
        /*0028*/ 	.word	index@(__assertfail)


	//----- nvinfo : EIATTR_MERCURY_ISA_VERSION
	.align		4
.L_973:
        /*002c*/ 	.byte	0x03, 0x5f
        /*002e*/ 	.short	0x0101


	//----- nvinfo : EIATTR_COOP_GROUP_MASK_REGIDS
	.align		4
        /*0030*/ 	.byte	0x04, 0x29
        /*0032*/ 	.short	(.L_975 - .L_974)


	//   ....[0]....
.L_974:
        /*0034*/ 	.word	0xffffffff


	//   ....[1]....
        /*0038*/ 	.word	0xffffffff


	//   ....[2]....
        /*003c*/ 	.word	0xffffffff


	//   ....[3]....
        /*0040*/ 	.word	0xffffffff


	//   ....[4]....
        /*0044*/ 	.word	0xffffffff


	//   ....[5]....
        /*0048*/ 	.word	0xffffffff


	//   ....[6]....
        /*004c*/ 	.word	0xffffffff


	//   ....[7]....
        /*0050*/ 	.word	0xffffffff


	//   ....[8]....
        /*0054*/ 	.word	0xffffffff


	//   ....[9]....
        /*0058*/ 	.word	0xffffffff


	//   ....[10]....
        /*005c*/ 	.word	0xffffffff


	//   ....[11]....
        /*0060*/ 	.word	0xffffffff


	//   ....[12]....
        /*0064*/ 	.word	0xffffffff


	//   ....[13]....
        /*0068*/ 	.word	0xffffffff


	//   ....[14]....
        /*006c*/ 	.word	0xffffffff


	//----- nvinfo : EIATTR_COOP_GROUP_INSTR_OFFSETS
	.align		4
.L_975:
        /*0070*/ 	.byte	0x04, 0x28
        /*0072*/ 	.short	(.L_977 - .L_976)


	//   ....[0]....
.L_976:
        /*0074*/ 	.word	0x00001100


	//   ....[1]....
        /*0078*/ 	.word	0x00001120


	//   ....[2]....
        /*007c*/ 	.word	0x00001140


	//   ....[3]....
        /*0080*/ 	.word	0x00001160


	//   ....[4]....
        /*0084*/ 	.word	0x00001180


	//   ....[5]....
        /*0088*/ 	.word	0x00001300


	//   ....[6]....
        /*008c*/ 	.word	0x00001350


	//   ....[7]....
        /*0090*/ 	.word	0x00001370


	//   ....[8]....
        /*0094*/ 	.word	0x00001390


	//   ....[9]....
        /*0098*/ 	.word	0x000013b0


	//   ....[10]....
        /*009c*/ 	.word	0x000013d0


	//   ....[11]....
        /*00a0*/ 	.word	0x000013f0


	//   ....[12]....
        /*00a4*/ 	.word	0x00001410


	//   ....[13]....
        /*00a8*/ 	.word	0x00001430


	//   ....[14]....
        /*00ac*/ 	.word	0x00001450


	//----- nvinfo : EIATTR_VRC_CTA_INIT_COUNT
	.align		4
.L_977:
        /*00b0*/ 	.byte	0x02, 0x4a
	.zero		1
	.zero		1


	//----- nvinfo : EIATTR_SYSCALL_OFFSETS
	.align		4
        /*00b4*/ 	.byte	0x04, 0x46
        /*00b6*/ 	.short	(.L_979 - .L_978)


	//   ....[0]....
.L_978:
        /*00b8*/ 	.word	0x000003c0


	//----- nvinfo : EIATTR_EXIT_INSTR_OFFSETS
	.align		4
.L_979:
        /*00bc*/ 	.byte	0x04, 0x1c
        /*00be*/ 	.short	(.L_981 - .L_980)


	//   ....[0]....
.L_980:
        /*00c0*/ 	.word	0x00000270


	//   ....[1]....
        /*00c4*/ 	.word	0x00002550


	//   ....[2]....
        /*00c8*/ 	.word	0x000026a0


	//----- nvinfo : EIATTR_MAX_THREADS
	.align		4
.L_981:
        /*00cc*/ 	.byte	0x04, 0x05
        /*00ce*/ 	.short	(.L_983 - .L_982)
.L_982:
        /*00d0*/ 	.word	0x00000100
        /*00d4*/ 	.word	0x00000001
        /*00d8*/ 	.word	0x00000001


	//----- nvinfo : EIATTR_CRS_STACK_SIZE
	.align		4
.L_983:
        /*00dc*/ 	.byte	0x04, 0x1e
        /*00de*/ 	.short	(.L_985 - .L_984)
.L_984:
        /*00e0*/ 	.word	0x00000000


	//----- nvinfo : EIATTR_CBANK_PARAM_SIZE
	.align		4
.L_985:
        /*00e4*/ 	.byte	0x03, 0x19
        /*00e6*/ 	.short	0x00e8


	//----- nvinfo : EIATTR_PARAM_CBANK
	.align		4
        /*00e8*/ 	.byte	0x04, 0x0a
        /*00ea*/ 	.short	(.L_987 - .L_986)
	.align		4
.L_986:
        /*00ec*/ 	.word	index@(.nv.constant0._ZN7cutlass13device_kernelIN5flash19FlashAttnFwdCombineIN4cute5tupleIJNS3_1CILi8EEENS5_ILi128EEEEEELi7ELi256ELi1ELb0ELb0ENS_10bfloat16_tEfNS_4arch4Sm80EEEEEvNT_6ParamsE)
        /*00f0*/ 	.short	0x0380
        /*00f2*/ 	.short	0x00e8


	//----- nvinfo : EIATTR_SW_WAR
	.align		4
.L_987:
        /*00f4*/ 	.byte	0x04, 0x36
        /*00f6*/ 	.short	(.L_989 - .L_988)
.L_988:
        /*00f8*/ 	.word	0x00000008
.L_989:


//--------------------- .nv.info._ZN7cutlass13device_kernelIN5flash19FlashAttnFwdCombineIN4cute5tupleIJNS3_1CILi8EEENS5_ILi128EEEEEELi6ELi256ELi1ELb0ELb0ENS_10bfloat16_tEfNS_4arch4Sm80EEEEEvNT_6ParamsE --------------------------
	.section	.nv.info._ZN7cutlass13device_kernelIN5flash19FlashAttnFwdCombineIN4cute5tupleIJNS3_1CILi8EEENS5_ILi128EEEEEELi6ELi256ELi1ELb0ELb0ENS_10bfloat16_tEfNS_4arch4Sm80EEEEEvNT_6ParamsE,"",@"SHT_CUDA_INFO"
	.sectionflags	@""
	.align	4


	//----- nvinfo : EIATTR_CUDA_API_VERSION
	.align		4
        /*0000*/ 	.byte	0x04, 0x37
        /*0002*/ 	.short	(.L_991 - .L_990)
.L_990:
        /*0004*/ 	.word	0x00000082


	//----- nvinfo : EIATTR_KPARAM_INFO
	.align		4
.L_991:
        /*0008*/ 	.byte	0x04, 0x17
        /*000a*/ 	.short	(.L_993 - .L_992)
.L_992:
        /*000c*/ 	.word	0x00000000
        /*0010*/ 	.short	0x0000
        /*0012*/ 	.short	0x0000
        /*0014*/ 	.byte	0x00, 0xf0, 0xa1, 0x03


	//----- nvinfo : EIATTR_SPARSE_MMA_MASK
	.align		4
.L_993:
        /*0018*/ 	.byte	0x03, 0x50
        /*001a*/ 	.short	0x0000


	//----- nvinfo : EIATTR_MAXREG_COUNT
	.align		4
        /*001c*/ 	.byte	0x03, 0x1b
        /*001e*/ 	.short	0x0080


	//----- nvinfo : EIATTR_NUM_BARRIERS
	.align		4
        /*0020*/ 	.byte	0x02, 0x4c
        /*0022*/ 	.byte	0x01
	.zero		1


	//----- nvinfo : EIATTR_EXTERNS
	.align		4
        /*0024*/ 	.byte	0x04, 0x0f
        /*0026*/ 	.short	(.L_995 - .L_994)


	//   ....[0]....
	.align		4
.L_994:
        /*0028*/ 	.word	index@(__assertfail)


	//----- nvinfo : EIATTR_MERCURY_ISA_VERSION
	.align		4
.L_995:
        /*002c*/ 	.byte	0x03, 0x5f
        /*002e*/ 	.short	0x0101


	//----- nvinfo : EIATTR_COOP_GROUP_MASK_REGIDS
	.align		4
        /*0030*/ 	.byte	0x04, 0x29
        /*0032*/ 	.short	(.L_997 - .L_996)


	//   ....[0]....
.L_996:
        /*0034*/ 	.word	0xffffffff


	//   ....[1]....
        /*0038*/ 	.word	0xffffffff


	//   ....[2]....
        /*003c*/ 	.word	0xffffffff


	//   ....[3]....
        /*0040*/ 	.word	0xffffffff


	//   ....[4]....
        /*0044*/ 	.word	0xffffffff


	//   ....[5]....
        /*0048*/ 	.word	0xffffffff


	//   ....[6]....
        /*004c*/ 	.word	0xffffffff


	//   ....[7]....
        /*0050*/ 	.word	0xffffffff


	//   ....[8]....
        /*0054*/ 	.word	0xffffffff


	//   ....[9]....
        /*0058*/ 	.word	0xffffffff


	//   ....[10]....
        /*005c*/ 	.word	0xffffffff


	//   ....[11]....
        /*0060*/ 	.word	0xffffffff


	//   ....[12]....
        /*0064*/ 	.word	0xffffffff


	//   ....[13]....
        /*0068*/ 	.word	0xffffffff


	//   ....[14]....
        /*006c*/ 	.word	0xffffffff


	//----- nvinfo : EIATTR_COOP_GROUP_INSTR_OFFSETS
	.align		4
.L_997:
        /*0070*/ 	.byte	0x04, 0x28
        /*0072*/ 	.short	(.L_999 - .L_998)


	//   ....[0]....
.L_998:
        /*0074*/ 	.word	0x00000e10


	//   ....[1]....
        /*0078*/ 	.word	0x00000e30


	//   ....[2]....
        /*007c*/ 	.word	0x00000e50


	//   ....[3]....
        /*0080*/ 	.word	0x00000e70


	//   ....[4]....
        /*0084*/ 	.word	0x00000e90


	//   ....[5]....
        /*0088*/ 	.word	0x00000f60


	//   ....[6]....
        /*008c*/ 	.word	0x00000fa0


	//   ....[7]....
        /*0090*/ 	.word	0x00000fb0


	//   ....[8]....
        /*0094*/ 	.word	0x00000fe0


	//   ....[9]....
        /*0098*/ 	.word	0x00000ff0


	//   ....[10]....
        /*009c*/ 	.word	0x00001020


	//   ....[11]....
        /*00a0*/ 	.word	0x00001030


	//   ....[12]....
        /*00a4*/ 	.word	0x00001060


	//   ....[13]....
        /*00a8*/ 	.word	0x00001070


	//   ....[14]....
        /*00ac*/ 	.word	0x000010c0


	//----- nvinfo : EIATTR_VRC_CTA_INIT_COUNT
	.align		4
.L_999:
        /*00b0*/ 	.byte	0x02, 0x4a
	.zero		1
	.zero		1


	//----- nvinfo : EIATTR_SYSCALL_OFFSETS
	.align		4
        /*00b4*/ 	.byte	0x04, 0x46
        /*00b6*/ 	.short	(.L_1001 - .L_1000)


	//   ....[0]....
.L_1000:
        /*00b8*/ 	.word	0x000003c0


	//----- nvinfo : EIATTR_EXIT_INSTR_OFFSETS
	.align		4
.L_1001:
        /*00bc*/ 	.byte	0x04, 0x1c
        /*00be*/ 	.short	(.L_1003 - .L_1002)


	//   ....[0]....
.L_1002:
        /*00c0*/ 	.word	0x00000270


	//   ....[1]....
        /*00c4*/ 	.word	0x00002150


	//   ....[2]....
        /*00c8*/ 	.word	0x000022a0


	//----- nvinfo : EIATTR_MAX_THREADS
	.align		4
.L_1003:
        /*00cc*/ 	.byte	0x04, 0x05
        /*00ce*/ 	.short	(.L_1005 - .L_1004)
.L_1004:
        /*00d0*/ 	.word	0x00000100
        /*00d4*/ 	.word	0x00000001
        /*00d8*/ 	.word	0x00000001


	//----- nvinfo : EIATTR_CRS_STACK_SIZE
	.align		4
.L_1005:
        /*00dc*/ 	.byte	0x04, 0x1e
        /*00de*/ 	.short	(.L_1007 - .L_1006)
.L_1006:
        /*00e0*/ 	.word	0x00000000


	//----- nvinfo : EIATTR_CBANK_PARAM_SIZE
	.align		4
.L_1007:
        /*00e4*/ 	.byte	0x03, 0x19
        /*00e6*/ 	.short	0x00e8


	//----- nvinfo : EIATTR_PARAM_CBANK
	.align		4
        /*00e8*/ 	.byte	0x04, 0x0a
        /*00ea*/ 	.short	(.L_1009 - .L_1008)
	.align		4
.L_1008:
        /*00ec*/ 	.word	index@(.nv.constant0._ZN7cutlass13device_kernelIN5flash19FlashAttnFwdCombineIN4cute5tupleIJNS3_1CILi8EEENS5_ILi128EEEEEELi6ELi256ELi1ELb0ELb0ENS_10bfloat16_tEfNS_4arch4Sm80EEEEEvNT_6ParamsE)
        /*00f0*/ 	.short	0x0380
        /*00f2*/ 	.short	0x00e8


	//----- nvinfo : EIATTR_SW_WAR
	.align		4
.L_1009:
        /*00f4*/ 	.byte	0x04, 0x36
        /*00f6*/ 	.short	(.L_1011 - .L_1010)
.L_1010:
        /*00f8*/ 	.word	0x00000008
.L_1011:


//--------------------- .nv.info._ZN7cutlass13device_kernelIN5flash19FlashAttnFwdCombineIN4cute5tupleIJNS3_1CILi8EEENS5_ILi128EEEEEELi5ELi256ELi1ELb0ELb0ENS_10bfloat16_tEfNS_4arch4Sm80EEEEEvNT_6ParamsE --------------------------
	.section	.nv.info._ZN7cutlass13device_kernelIN5flash19FlashAttnFwdCombineIN4cute5tupleIJNS3_1CILi8EEENS5_ILi128EEEEEELi5ELi256ELi1ELb0ELb0ENS_10bfloat16_tEfNS_4arch4Sm80EEEEEvNT_6ParamsE,"",@"SHT_CUDA_INFO"
	.sectionflags	@""
	.align	4


	//----- nvinfo : EIATTR_CUDA_API_VERSION
	.align		4
        /*0000*/ 	.byte	0x04, 0x37
        /*0002*/ 	.short	(.L_1013 - .L_1012)
.L_1012:
        /*0004*/ 	.word	0x00000082


	//----- nvinfo : EIATTR_KPARAM_INFO
	.align		4
.L_1013:
        /*0008*/ 	.byte	0x04, 0x17
        /*000a*/ 	.short	(.L_1015 - .L_1014)
.L_1014:
        /*000c*/ 	.word	0x00000000
        /*0010*/ 	.short	0x0000
        /*0012*/ 	.short	0x0000
        /*0014*/ 	.byte	0x00, 0xf0, 0xa1, 0x03


	//----- nvinfo : EIATTR_SPARSE_MMA_MASK
	.align		4
.L_1015:
        /*0018*/ 	.byte	0x03, 0x50
        /*001a*/ 	.short	0x0000


	//----- nvinfo : EIATTR_MAXREG_COUNT
	.align		4
        /*001c*/ 	.byte	0x03, 0x1b
        /*001e*/ 	.short	0x0080


	//----- nvinfo : EIATTR_NUM_BARRIERS
	.align		4
        /*0020*/ 	.byte	0x02, 0x4c
        /*0022*/ 	.byte	0x01
	.zero		1


	//----- nvinfo : EIATTR_EXTERNS
	.align		4
        /*0024*/ 	.byte	0x04, 0x0f
        /*0026*/ 	.short	(.L_1017 - .L_1016)


	//   ....[0]....
	.align		4
.L_1016:
        /*0028*/ 	.word	index@(__assertfail)


	//----- nvinfo : EIATTR_MERCURY_ISA_VERSION
	.align		4
.L_1017:
        /*002c*/ 	.byte	0x03, 0x5f
        /*002e*/ 	.short	0x0101


	//----- nvinfo : EIATTR_COOP_GROUP_MASK_REGIDS
	.align		4
        /*0030*/ 	.byte	0x04, 0x29
        /*0032*/ 	.short	(.L_1019 - .L_1018)


	//   ....[0]....
.L_1018:
        /*0034*/ 	.word	0xffffffff


	//   ....[1]....
        /*0038*/ 	.word	0xffffffff


	//   ....[2]....
        /*003c*/ 	.word	0xffffffff


	//   ....[3]....
        /*0040*/ 	.word	0xffffffff


	//   ....[4]....
        /*0044*/ 	.word	0xffffffff


	//   ....[5]....
        /*0048*/ 	.word	0xffffffff


	//   ....[6]....
        /*004c*/ 	.word	0xffffffff


	//   ....[7]....
        /*0050*/ 	.word	0xffffffff


	//   ....[8]....
        /*0054*/ 	.word	0xffffffff


	//   ....[9]....
        /*0058*/ 	.word	0xffffffff


	//   ....[10]....
        /*005c*/ 	.word	0xffffffff


	//   ....[11]....
        /*0060*/ 	.word	0xffffffff


	//   ....[12]....
        /*0064*/ 	.word	0xffffffff


	//   ....[13]....
        /*0068*/ 	.word	0xffffffff


	//   ....[14]....
        /*006c*/ 	.word	0xffffffff


	//----- nvinfo : EIATTR_COOP_GROUP_INSTR_OFFSETS
	.align		4
.L_1019:
        /*0070*/ 	.byte	0x04, 0x28
        /*0072*/ 	.short	(.L_1021 - .L_1020)


	//   ....[0]....
.L_1020:
        /*0074*/ 	.word	0x00000c10


	//   ....[1]....
        /*0078*/ 	.word	0x00000c30


	//   ....[2]....
        /*007c*/ 	.word	0x00000c50


	//   ....[3]....
        /*0080*/ 	.word	0x00000c70


	//   ....[4]....
        /*0084*/ 	.word	0x00000c90


	//   ....[5]....
        /*0088*/ 	.word	0x00000d10


	//   ....[6]....
        /*008c*/ 	.word	0x00000d40


	//   ....[7]....
        /*0090*/ 	.word	0x00000d60


	//   ....[8]....
        /*0094*/ 	.word	0x00000d80


	//   ....[9]....
        /*0098*/ 	.word	0x00000da0


	//   ....[10]....
        /*009c*/ 	.word	0x00000dc0


	//   ....[11]....
        /*00a0*/ 	.word	0x00000de0


	//   ....[12]....
        /*00a4*/ 	.word	0x00000e00


	//   ....[13]....
        /*00a8*/ 	.word	0x00000e20


	//   ....[14]....
        /*00ac*/ 	.word	0x00000e40


	//----- nvinfo : EIATTR_VRC_CTA_INIT_COUNT
	.align		4
.L_1021:
        /*00b0*/ 	.byte	0x02, 0x4a
	.zero		1
	.zero		1


	//----- nvinfo : EIATTR_SYSCALL_OFFSETS
	.align		4
        /*00b4*/ 	.byte	0x04, 0x46
        /*00b6*/ 	.short	(.L_1023 - .L_1022)


	//   ....[0]....
.L_1022:
        /*00b8*/ 	.word	0x000003c0


	//----- nvinfo : EIATTR_EXIT_INSTR_OFFSETS
	.align		4
.L_1023:
        /*00bc*/ 	.byte	0x04, 0x1c
        /*00be*/ 	.short	(.L_1025 - .L_1024)


	//   ....[0]....
.L_1024:
        /*00c0*/ 	.word	0x00000270


	//   ....[1]....
        /*00c4*/ 	.word	0x00001ee0


	//   ....[2]....
        /*00c8*/ 	.word	0x00002030


	//----- nvinfo : EIATTR_MAX_THREADS
	.align		4
.L_1025:
        /*00cc*/ 	.byte	0x04, 0x05
        /*00ce*/ 	.short	(.L_1027 - .L_1026)
.L_1026:
        /*00d0*/ 	.word	0x00000100
        /*00d4*/ 	.word	0x00000001
        /*00d8*/ 	.word	0x00000001


	//----- nvinfo : EIATTR_CRS_STACK_SIZE
	.align		4
.L_1027:
        /*00dc*/ 	.byte	0x04, 0x1e
        /*00de*/ 	.short	(.L_1029 - .L_1028)
.L_1028:
        /*00e0*/ 	.word	0x00000000


	//----- nvinfo : EIATTR_CBANK_PARAM_SIZE
	.align		4
.L_1029:
        /*00e4*/ 	.byte	0x03, 0x19
        /*00e6*/ 	.short	0x00e8


	//----- nvinfo : EIATTR_PARAM_CBANK
	.align		4
        /*00e8*/ 	.byte	0x04, 0x0a
        /*00ea*/ 	.short	(.L_1031 - .L_1030)
	.align		4
.L_1030:
        /*00ec*/ 	.word	index@(.nv.constant0._ZN7cutlass13device_kernelIN5flash19FlashAttnFwdCombineIN4cute5tupleIJNS3_1CILi8EEENS5_ILi128EEEEEELi5ELi256ELi1ELb0ELb0ENS_10bfloat16_tEfNS_4arch4Sm80EEEEEvNT_6ParamsE)
        /*00f0*/ 	.short	0x0380
        /*00f2*/ 	.short	0x00e8


	//----- nvinfo : EIATTR_SW_WAR
	.align		4
.L_1031:
        /*00f4*/ 	.byte	0x04, 0x36
        /*00f6*/ 	.short	(.L_1033 - .L_1032)
.L_1032:
        /*00f8*/ 	.word	0x00000008
.L_1033:


//--------------------- .nv.info._ZN7cutlass13device_kernelIN5flash19FlashAttnFwdCombineIN4cute5tupleIJNS3_1CILi8EEENS5_ILi128EEEEEELi8ELi256ELi1ELb0ELb1ENS_10bfloat16_tEfNS_4arch4Sm80EEEEEvNT_6ParamsE --------------------------
	.section	.nv.info._ZN7cutlass13device_kernelIN5flash19FlashAttnFwdCombineIN4cute5tupleIJNS3_1CILi8EEENS5_ILi128EEEEEELi8ELi256ELi1ELb0ELb1ENS_10bfloat16_tEfNS_4arch4Sm80EEEEEvNT_6ParamsE,"",@"SHT_CUDA_INFO"
	.sectionflags	@""
	.align	4


	//----- nvinfo : EIATTR_CUDA_API_VERSION
	.align		4
        /*0000*/ 	.byte	0x04, 0x37
        /*0002*/ 	.short	(.L_1035 - .L_1034)
.L_1034:
        /*0004*/ 	.word	0x00000082


	//----- nvinfo : EIATTR_KPARAM_INFO
	.align		4
.L_1035:
        /*0008*/ 	.byte	0x04, 0x17
        /*000a*/ 	.short	(.L_1037 - .L_1036)
.L_1036:
        /*000c*/ 	.word	0x00000000
        /*0010*/ 	.short	0x0000
        /*0012*/ 	.short	0x0000
        /*0014*/ 	.byte	0x00, 0xf0, 0xa1, 0x03


	//----- nvinfo : EIATTR_SPARSE_MMA_MASK
	.align		4
.L_1037:
        /*0018*/ 	.byte	0x03, 0x50
        /*001a*/ 	.short	0x0000


	//----- nvinfo : EIATTR_MAXREG_COUNT
	.align		4
        /*001c*/ 	.byte	0x03, 0x1b
        /*001e*/ 	.short	0x0080


	//----- nvinfo : EIATTR_NUM_BARRIERS
	.align		4
        /*0020*/ 	.byte	0x02, 0x4c
        /*0022*/ 	.byte	0x01
	.zero		1


	//----- nvinfo : EIATTR_EXTERNS
	.align		4
        /*0024*/ 	.byte	0x04, 0x0f
        /*0026*/ 	.short	(.L_1039 - .L_1038)


	//   ....[0]....
	.align		4
.L_1038:
        /*0028*/ 	.word	index@(__assertfail)


	//----- nvinfo : EIATTR_MERCURY_ISA_VERSION
	.align		4
.L_1039:
        /*002c*/ 	.byte	0x03, 0x5f
        /*002e*/ 	.short	0x0101


	//----- nvinfo : EIATTR_COOP_GROUP_MASK_REGIDS
	.align		4
        /*0030*/ 	.byte	0x04, 0x29
        /*0032*/ 	.short	(.L_1041 - .L_1040)


	//   ....[0]....
.L_1040:
        /*0034*/ 	.word	0xffffffff


	//   ....[1]....
        /*0038*/ 	.word	0xffffffff


	//   ....[2]....
        /*003c*/ 	.word	0xffffffff


	//   ....[3]....
        /*0040*/ 	.word	0xffffffff


	//   ....[4]....
        /*0044*/ 	.word	0xffffffff


	//   ....[5]....
        /*0048*/ 	.word	0xffffffff


	//   ....[6]....
        /*004c*/ 	.word	0xffffffff


	//   ....[7]....
        /*0050*/ 	.word	0xffffffff


	//   ....[8]....
        /*0054*/ 	.word	0xffffffff


	//   ....[9]....
        /*0058*/ 	.word	0xffffffff


	//   ....[10]....
        /*005c*/ 	.word	0xffffffff


	//   ....[11]....
        /*0060*/ 	.word	0xffffffff


	//   ....[12]....
        /*0064*/ 	.word	0xffffffff


	//   ....[13]....
        /*0068*/ 	.word	0xffffffff


	//   ....[14]....
        /*006c*/ 	.word	0xffffffff


	//----- nvinfo : EIATTR_COOP_GROUP_INSTR_OFFSETS
	.align		4
.L_1041:
        /*0070*/ 	.byte	0x04, 0x28
        /*0072*/ 	.short	(.L_1043 - .L_1042)


	//   ....[0]....
.L_1042:
        /*0074*/ 	.word	0x00001e20


	//   ....[1]....
        /*0078*/ 	.word	0x00001e40


	//   ....[2]....
        /*007c*/ 	.word	0x00001e60


	//   ....[3]....
        /*0080*/ 	.word	0x00001e80


	//   ....[4]....
        /*0084*/ 	.word	0x00001ea0


	//   ....[5]....
        /*0088*/ 	.word	0x000021d0


	//   ....[6]....
        /*008c*/ 	.word	0x000021f0


	//   ....[7]....
        /*0090*/ 	.word	0x00002200


	//   ....[8]....
        /*0094*/ 	.word	0x00002230


	//   ....[9]....
        /*0098*/ 	.word	0x00002240


	//   ....[10]....
        /*009c*/ 	.word	0x00002270


	//   ....[11]....
        /*00a0*/ 	.word	0x00002280


	//   ....[12]....
        /*00a4*/ 	.word	0x000022b0


	//   ....[13]....
        /*00a8*/ 	.word	0x000022c0


	//   ....[14]....
        /*00ac*/ 	.word	0x000022f0


	//----- nvinfo : EIATTR_VRC_CTA_INIT_COUNT
	.align		4
.L_1043:
        /*00b0*/ 	.byte	0x02, 0x4a
	.zero		1
	.zero		1


	//----- nvinfo : EIATTR_SYSCALL_OFFSETS
	.align		4
        /*00b4*/ 	.byte	0x04, 0x46
        /*00b6*/ 	.short	(.L_1045 - .L_1044)


	//   ....[0]....
.L_1044:
        /*00b8*/ 	.word	0x00000580


	//----- nvinfo : EIATTR_EXIT_INSTR_OFFSETS
	.align		4
.L_1045:
        /*00bc*/ 	.byte	0x04, 0x1c
        /*00be*/ 	.short	(.L_1047 - .L_1046)


	//   ....[0]....
.L_1046:
        /*00c0*/ 	.word	0x00000270


	//   ....[1]....
        /*00c4*/ 	.word	0x00000460


	//   ....[2]....
        /*00c8*/ 	.word	0x000033a0


	//   ....[3]....
        /*00cc*/ 	.word	0x000034b0


	//----- nvinfo : EIATTR_MAX_THREADS
	.align		4
.L_1047:
        /*00d0*/ 	.byte	0x04, 0x05
        /*00d2*/ 	.short	(.L_1049 - .L_1048)
.L_1048:
        /*00d4*/ 	.word	0x00000100
        /*00d8*/ 	.word	0x00000001
        /*00dc*/ 	.word	0x00000001


	//----- nvinfo : EIATTR_CRS_STACK_SIZE
	.align		4
.L_1049:
        /*00e0*/ 	.byte	0x04, 0x1e
        /*00e2*/ 	.short	(.L_1051 - .L_1050)
.L_1050:
        /*00e4*/ 	.word	0x00000000


	//----- nvinfo : EIATTR_CBANK_PARAM_SIZE
	.align		4
.L_1051:
        /*00e8*/ 	.byte	0x03, 0x19
        /*00ea*/ 	.short	0x00e8


	//----- nvinfo : EIATTR_PARAM_CBANK
	.align		4
        /*00ec*/ 	.byte	0x04, 0x0a
        /*00ee*/ 	.short	(.L_1053 - .L_1052)
	.align		4
.L_1052:
        /*00f0*/ 	.word	index@(.nv.constant0._ZN7cutlass13device_kernelIN5flash19FlashAttnFwdCombineIN4cute5tupleIJNS3_1CILi8EEENS5_ILi128EEEEEELi8ELi256ELi1ELb0ELb1ENS_10bfloat16_tEfNS_4arch4Sm80EEEEEvNT_6ParamsE)
        /*00f4*/ 	.short	0x0380
        /*00f6*/ 	.short	0x00e8


	//----- nvinfo : EIATTR_SW_WAR
	.align		4
.L_1053:
        /*00f8*/ 	.byte	0x04, 0x36
        /*00fa*/ 	.short	(.L_1055 - .L_1054)
.L_1054:
        /*00fc*/ 	.word	0x00000008
.L_1055:


//--------------------- .nv.info._ZN7cutlass13device_kernelIN5flash19FlashAttnFwdCombineIN4cute5tupleIJNS3_1CILi8EEENS5_ILi128EEEEEELi7ELi256ELi1ELb0ELb1ENS_10bfloat16_tEfNS_4arch4Sm80EEEEEvNT_6ParamsE --------------------------
	.section	.nv.info._ZN7cutlass13device_kernelIN5flash19FlashAttnFwdCombineIN4cute5tupleIJNS3_1CILi8EEENS5_ILi128EEEEEELi7ELi256ELi1ELb0ELb1ENS_10bfloat16_tEfNS_4arch4Sm80EEEEEvNT_6ParamsE,"",@"SHT_CUDA_INFO"
	.sectionflags	@""
	.align	4


	//----- nvinfo : EIATTR_CUDA_API_VERSION
	.align		4
        /*0000*/ 	.byte	0x04, 0x37
        /*0002*/ 	.short	(.L_1057 - .L_1056)
.L_1056:
        /*0004*/ 	.word	0x00000082


	//----- nvinfo : EIATTR_KPARAM_INFO
	.align		4
.L_1057:
        /*0008*/ 	.byte	0x04, 0x17
        /*000a*/ 	.short	(.L_1059 - .L_1058)
.L_1058:
        /*000c*/ 	.word	0x00000000
        /*0010*/ 	.short	0x0000
        /*0012*/ 	.short	0x0000
        /*0014*/ 	.byte	0x00, 0xf0, 0xa1, 0x03


	//----- nvinfo : EIATTR_SPARSE_MMA_MASK
	.align		4
.L_1059:
        /*0018*/ 	.byte	0x03, 0x50
        /*001a*/ 	.short	0x0000


	//----- nvinfo : EIATTR_MAXREG_COUNT
	.align		4
        /*001c*/ 	.byte	0x03, 0x1b
        /*001e*/ 	.short	0x0080


	//----- nvinfo : EIATTR_NUM_BARRIERS
	.align		4
        /*0020*/ 	.byte	0x02, 0x4c
        /*0022*/ 	.byte	0x01
	.zero		1


	//----- nvinfo : EIATTR_EXTERNS
	.align		4
        /*0024*/ 	.byte	0x04, 0x0f
        /*0026*/ 	.short	(.L_1061 - .L_1060)


	//   ....[0]....
	.align		4
.L_1060:
        /*0028*/ 	.word	index@(__assertfail)


	//----- nvinfo : EIATTR_MERCURY_ISA_VERSION
	.align		4
.L_1061:
        /*002c*/ 	.byte	0x03, 0x5f
        /*002e*/ 	.short	0x0101


	//----- nvinfo : EIATTR_COOP_GROUP_MASK_REGIDS
	.align		4
        /*0030*/ 	.byte	0x04, 0x29
        /*0032*/ 	.short	(.L_1063 - .L_1062)


	//   ....[0]....
.L_1062:
        /*0034*/ 	.word	0xffffffff


	//   ....[1]....
        /*0038*/ 	.word	0xffffffff


	//   ....[2]....
        /*003c*/ 	.word	0xffffffff


	//   ....[3]....
        /*0040*/ 	.word	0xffffffff


	//   ....[4]....
        /*0044*/ 	.word	0xffffffff


	//   ....[5]....
        /*0048*/ 	.word	0xffffffff


	//   ....[6]....
        /*004c*/ 	.word	0xffffffff


	//   ....[7]....
        /*0050*/ 	.word	0xffffffff


	//   ....[8]....
        /*0054*/ 	.word	0xffffffff


	//   ....[9]....
        /*0058*/ 	.word	0xffffffff


	//   ....[10]....
        /*005c*/ 	.word	0xffffffff


	//   ....[11]....
        /*0060*/ 	.word	0xffffffff


	//   ....[12]....
        /*0064*/ 	.word	0xffffffff


	//   ....[13]....
        /*0068*/ 	.word	0xffffffff


	//   ....[14]....
        /*006c*/ 	.word	0xffffffff


	//----- nvinfo : EIATTR_COOP_GROUP_INSTR_OFFSETS
	.align		4
.L_1063:
        /*0070*/ 	.byte	0x04, 0x28
        /*0072*/ 	.short	(.L_1065 - .L_1064)


	//   ....[0]....
.L_1064:
        /*0074*/ 	.word	0x00001a80


	//   ....[1]....
        /*0078*/ 	.word	0x00001aa0


	//   ....[2]....
        /*007c*/ 	.word	0x00001ac0


	//   ....[3]....
        /*0080*/ 	.word	0x00001ae0


	//   ....[4]....
        /*0084*/ 	.word	0x00001b00


	//   ....[5]....
        /*0088*/ 	.word	0x00001c80


	//   ....[6]....
        /*008c*/ 	.word	0x00001cc0


	//   ....[7]....
        /*0090*/ 	.word	0x00001ce0


	//   ....[8]....
        /*0094*/ 	.word	0x00001d00


	//   ....[9]....
        /*0098*/ 	.word	0x00001d20


	//   ....[10]....
        /*009c*/ 	.word	0x00001d40


	//   ....[11]....
        /*00a0*/ 	.word	0x00001d70


	//   ....[12]....
        /*00a4*/ 	.word	0x00001d90


	//   ....[13]....
        /*00a8*/ 	.word	0x00001da0


	//   ....[14]....
        /*00ac*/ 	.word	0x00001dd0


	//----- nvinfo : EIATTR_VRC_CTA_INIT_COUNT
	.align		4
.L_1065:
        /*00b0*/ 	.byte	0x02, 0x4a
	.zero		1
	.zero		1


	//----- nvinfo : EIATTR_SYSCALL_OFFSETS
	.align		4
        /*00b4*/ 	.byte	0x04, 0x46
        /*00b6*/ 	.short	(.L_1067 - .L_1066)


	//   ....[0]....
.L_1066:
        /*00b8*/ 	.word	0x00000580


	//----- nvinfo : EIATTR_EXIT_INSTR_OFFSETS
	.align		4
.L_1067:
        /*00bc*/ 	.byte	0x04, 0x1c
        /*00be*/ 	.short	(.L_1069 - .L_1068)


	//   ....[0]....
.L_1068:
        /*00c0*/ 	.word	0x00000270


	//   ....[1]....
        /*00c4*/ 	.word	0x00000460


	//   ....[2]....
        /*00c8*/ 	.word	0x00002e00


	//   ....[3]....
        /*00cc*/ 	.word	0x00002f10


	//----- nvinfo : EIATTR_MAX_THREADS
	.align		4
.L_1069:
        /*00d0*/ 	.byte	0x04, 0x05
        /*00d2*/ 	.short	(.L_1071 - .L_1070)
.L_1070:
        /*00d4*/ 	.word	0x00000100
        /*00d8*/ 	.word	0x00000001
        /*00dc*/ 	.word	0x00000001


	//----- nvinfo : EIATTR_CRS_STACK_SIZE
	.align		4
.L_1071:
        /*00e0*/ 	.byte	0x04, 0x1e
        /*00e2*/ 	.short	(.L_1073 - .L_1072)
.L_1072:
        /*00e4*/ 	.word	0x00000000


	//----- nvinfo : EIATTR_CBANK_PARAM_SIZE
	.align		4
.L_1073:
        /*00e8*/ 	.byte	0x03, 0x19
        /*00ea*/ 	.short	0x00e8


	//----- nvinfo : EIATTR_PARAM_CBANK
	.align		4
        /*00ec*/ 	.byte	0x04, 0x0a
        /*00ee*/ 	.short	(.L_1075 - .L_1074)
	.align		4
.L_1074:
        /*00f0*/ 	.word	index@(.nv.constant0._ZN7cutlass13device_kernelIN5flash19FlashAttnFwdCombineIN4cute5tupleIJNS3_1CILi8EEENS5_ILi128EEEEEELi7ELi256ELi1ELb0ELb1ENS_10bfloat16_tEfNS_4arch4Sm80EEEEEvNT_6ParamsE)
        /*00f4*/ 	.short	0x0380
        /*00f6*/ 	.short	0x00e8


	//----- nvinfo : EIATTR_SW_WAR
	.align		4
.L_1075:
        /*00f8*/ 	.byte	0x04, 0x36
        /*00fa*/ 	.short	(.L_1077 - .L_1076)
.L_1076:
        /*00fc*/ 	.word	0x00000008
.L_1077:


//--------------------- .nv.info._ZN7cutlass13device_kernelIN5flash19FlashAttnFwdCombineIN4cute5tupleIJNS3_1CILi8EEENS5_ILi128EEEEEELi6ELi256ELi1ELb0ELb1ENS_10bfloat16_tEfNS_4arch4Sm80EEEEEvNT_6ParamsE --------------------------
	.section	.nv.info._ZN7cutlass13device_kernelIN5flash19FlashAttnFwdCombineIN4cute5tupleIJNS3_1CILi8EEENS5_ILi128EEEEEELi6ELi256ELi1ELb0ELb1ENS_10bfloat16_tEfNS_4arch4Sm80EEEEEvNT_6ParamsE,"",@"SHT_CUDA_INFO"
	.sectionflags	@""
	.align	4


	//----- nvinfo : EIATTR_CUDA_API_VERSION
	.align		4
        /*0000*/ 	.byte	0x04, 0x37
        /*0002*/ 	.short	(.L_1079 - .L_1078)
.L_1078:
        /*0004*/ 	.word	0x00000082


	//----- nvinfo : EIATTR_KPARAM_INFO
	.align		4
.L_1079:
        /*0008*/ 	.byte	0x04, 0x17
        /*000a*/ 	.short	(.L_1081 - .L_1080)
.L_1080:
        /*000c*/ 	.word	0x00000000
        /*0010*/ 	.short	0x0000
        /*0012*/ 	.short	0x0000
        /*0014*/ 	.byte	0x00, 0xf0, 0xa1, 0x03


	//----- nvinfo : EIATTR_SPARSE_MMA_MASK
	.align		4
.L_1081:
        /*0018*/ 	.byte	0x03, 0x50
        /*001a*/ 	.short	0x0000


	//----- nvinfo : EIATTR_MAXREG_COUNT
	.align		4
        /*001c*/ 	.byte	0x03, 0x1b
        /*001e*/ 	.short	0x0080


	//----- nvinfo : EIATTR_NUM_BARRIERS
	.align		4
        /*0020*/ 	.byte	0x02, 0x4c
        /*0022*/ 	.byte	0x01
	.zero		1


	//----- nvinfo : EIATTR_EXTERNS
	.align		4
        /*0024*/ 	.byte	0x04, 0x0f
        /*0026*/ 	.short	(.L_1083 - .L_1082)


	//   ....[0]....
	.align		4
.L_1082:
        /*0028*/ 	.word	index@(__assertfail)


	//----- nvinfo : EIATTR_MERCURY_ISA_VERSION
	.align		4
.L_1083:
        /*002c*/ 	.byte	0x03, 0x5f
        /*002e*/ 	.short	0x0101


	//----- nvinfo : EIATTR_COOP_GROUP_MASK_REGIDS
	.align		4
        /*0030*/ 	.byte	0x04, 0x29
        /*0032*/ 	.short	(.L_1085 - .L_1084)


	//   ....[0]....
.L_1084:
        /*0034*/ 	.word	0xffffffff


	//   ....[1]....
        /*0038*/ 	.word	0xffffffff


	//   ....[2]....
        /*003c*/ 	.word	0xffffffff


	//   ....[3]....
        /*0040*/ 	.word	0xffffffff


	//   ....[4]....
        /*0044*/ 	.word	0xffffffff


	//   ....[5]....
        /*0048*/ 	.word	0xffffffff


	//   ....[6]....
        /*004c*/ 	.word	0xffffffff


	//   ....[7]....
        /*0050*/ 	.word	0xffffffff


	//   ....[8]....
        /*0054*/ 	.word	0xffffffff


	//   ....[9]....
        /*0058*/ 	.word	0xffffffff


	//   ....[10]....
        /*005c*/ 	.word	0xffffffff


	//   ....[11]....
        /*0060*/ 	.word	0xffffffff


	//   ....[12]....
        /*0064*/ 	.word	0xffffffff


	//   ....[13]....
        /*0068*/ 	.word	0xffffffff


	//   ....[14]....
        /*006c*/ 	.word	0xffffffff


	//----- nvinfo : EIATTR_COOP_GROUP_INSTR_OFFSETS
	.align		4
.L_1085:
        /*0070*/ 	.byte	0x04, 0x28
        /*0072*/ 	.short	(.L_1087 - .L_1086)


	//   ....[0]....
.L_1086:
        /*0074*/ 	.word	0x00001750


	//   ....[1]....
        /*0078*/ 	.word	0x00001770


	//   ....[2]....
        /*007c*/ 	.word	0x00001790


	//   ....[3]....
        /*0080*/ 	.word	0x000017b0


	//   ....[4]....
        /*0084*/ 	.word	0x000017d0


	//   ....[5]....
        /*0088*/ 	.word	0x000018f0


	//   ....[6]....
        /*008c*/ 	.word	0x00001910


	//   ....[7]....
        /*0090*/ 	.word	0x00001920


	//   ....[8]....
        /*0094*/ 	.word	0x00001950


	//   ....[9]....
        /*0098*/ 	.word	0x00001960


	//   ....[10]....
        /*009c*/ 	.word	0x00001990


	//   ....[11]....
        /*00a0*/ 	.word	0x000019a0


	//   ....[12]....
        /*00a4*/ 	.word	0x000019d0


	//   ....[13]....
        /*00a8*/ 	.word	0x000019e0


	//   ....[14]....
        /*00ac*/ 	.word	0x00001a10


	//----- nvinfo : EIATTR_VRC_CTA_INIT_COUNT
	.align		4
.L_1087:
        /*00b0*/ 	.byte	0x02, 0x4a
	.zero		1
	.zero		1


	//----- nvinfo : EIATTR_SYSCALL_OFFSETS
	.align		4
        /*00b4*/ 	.byte	0x04, 0x46
        /*00b6*/ 	.short	(.L_1089 - .L_1088)


	//   ....[0]....
.L_1088:
        /*00b8*/ 	.word	0x00000580


	//----- nvinfo : EIATTR_EXIT_INSTR_OFFSETS
	.align		4
.L_1089:
        /*00bc*/ 	.byte	0x04, 0x1c
        /*00be*/ 	.short	(.L_1091 - .L_1090)


	//   ....[0]....
.L_1090:
        /*00c0*/ 	.word	0x00000270


	//   ....[1]....
        /*00c4*/ 	.word	0x00000460


	//   ....[2]....
        /*00c8*/ 	.word	0x000029e0


	//   ....[3]....
        /*00cc*/ 	.word	0x00002af0


	//----- nvinfo : EIATTR_MAX_THREADS
	.align		4
.L_1091:
        /*00d0*/ 	.byte	0x04, 0x05
        /*00d2*/ 	.short	(.L_1093 - .L_1092)
.L_1092:
        /*00d4*/ 	.word	0x00000100
        /*00d8*/ 	.word	0x00000001
        /*00dc*/ 	.word	0x00000001


	//----- nvinfo : EIATTR_CRS_STACK_SIZE
	.align		4
.L_1093:
        /*00e0*/ 	.byte	0x04, 0x1e
        /*00e2*/ 	.short	(.L_1095 - .L_1094)
.L_1094:
        /*00e4*/ 	.word	0x00000000


	//----- nvinfo : EIATTR_CBANK_PARAM_SIZE
	.align		4
.L_1095:
        /*00e8*/ 	.byte	0x03, 0x19
        /*00ea*/ 	.short	0x00e8


	//----- nvinfo : EIATTR_PARAM_CBANK
	.align		4
        /*00ec*/ 	.byte	0x04, 0x0a
        /*00ee*/ 	.short	(.L_1097 - .L_1096)
	.align		4
.L_1096:
        /*00f0*/ 	.word	index@(.nv.constant0._ZN7cutlass13device_kernelIN5flash19FlashAttnFwdCombineIN4cute5tupleIJNS3_1CILi8EEENS5_ILi128EEEEEELi6ELi256ELi1ELb0ELb1ENS_10bfloat16_tEfNS_4arch4Sm80EEEEEvNT_6ParamsE)
        /*00f4*/ 	.short	0x0380
        /*00f6*/ 	.short	0x00e8


	//----- nvinfo : EIATTR_SW_WAR
	.align		4
.L_1097:
        /*00f8*/ 	.byte	0x04, 0x36
        /*00fa*/ 	.short	(.L_1099 - .L_1098)
.L_1098:
        /*00fc*/ 	.word	0x00000008
.L_1099:


//--------------------- .nv.info._ZN7cutlass13device_kernelIN5flash19FlashAttnFwdCombineIN4cute5tupleIJNS3_1CILi8EEENS5_ILi128EEEEEELi5ELi256ELi1ELb0ELb1ENS_10bfloat16_tEfNS_4arch4Sm80EEEEEvNT_6ParamsE --------------------------
	.section	.nv.info._ZN7cutlass13device_kernelIN5flash19FlashAttnFwdCombineIN4cute5tupleIJNS3_1CILi8EEENS5_ILi128EEEEEELi5ELi256ELi1ELb0ELb1ENS_10bfloat16_tEfNS_4arch4Sm80EEEEEvNT_6ParamsE,"",@"SHT_CUDA_INFO"
	.sectionflags	@""
	.align	4


	//----- nvinfo : EIATTR_CUDA_API_VERSION
	.align		4
        /*0000*/ 	.byte	0x04, 0x37
        /*0002*/ 	.short	(.L_1101 - .L_1100)
.L_1100:
        /*0004*/ 	.word	0x00000082


	//----- nvinfo : EIATTR_KPARAM_INFO
	.align		4
.L_1101:
        /*0008*/ 	.byte	0x04, 0x17
        /*000a*/ 	.short	(.L_1103 - .L_1102)
.L_1102:
        /*000c*/ 	.word	0x00000000
        /*0010*/ 	.short	0x0000
        /*0012*/ 	.short	0x0000
        /*0014*/ 	.byte	0x00, 0xf0, 0xa1, 0x03


	//----- nvinfo : EIATTR_SPARSE_MMA_MASK
	.align		4
.L_1103:
        /*0018*/ 	.byte	0x03, 0x50
        /*001a*/ 	.short	0x0000


	//----- nvinfo : EIATTR_MAXREG_COUNT
	.align		4
        /*001c*/ 	.byte	0x03, 0x1b
        /*001e*/ 	.short	0x0080


	//----- nvinfo : EIATTR_NUM_BARRIERS
	.align		4
        /*0020*/ 	.byte	0x02, 0x4c
        /*0022*/ 	.byte	0x01
	.zero		1


	//----- nvinfo : EIATTR_EXTERNS
	.align		4
        /*0024*/ 	.byte	0x04, 0x0f
        /*0026*/ 	.short	(.L_1105 - .L_1104)


	//   ....[0]....
	.align		4
.L_1104:
        /*0028*/ 	.word	index@(__assertfail)


	//----- nvinfo : EIATTR_MERCURY_ISA_VERSION
	.align		4
.L_1105:
        /*002c*/ 	.byte	0x03, 0x5f
        /*002e*/ 	.short	0x0101


	//----- nvinfo : EIATTR_COOP_GROUP_MASK_REGIDS
	.align		4
        /*0030*/ 	.byte	0x04, 0x29
        /*0032*/ 	.short	(.L_1107 - .L_1106)


	//   ....[0]....
.L_1106:
        /*0034*/ 	.word	0xffffffff


	//   ....[1]....
        /*0038*/ 	.word	0xffffffff


	//   ....[2]....
        /*003c*/ 	.word	0xffffffff


	//   ....[3]....
        /*0040*/ 	.word	0xffffffff


	//   ....[4]....
        /*0044*/ 	.word	0xffffffff


	//   ....[5]....
        /*0048*/ 	.word	0xffffffff


	//   ....[6]....
        /*004c*/ 	.word	0xffffffff


	//   ....[7]....
        /*0050*/ 	.word	0xffffffff


	//   ....[8]....
        /*0054*/ 	.word	0xffffffff


	//   ....[9]....
        /*0058*/ 	.word	0xffffffff


	//   ....[10]....
        /*005c*/ 	.word	0xffffffff


	//   ....[11]....
        /*0060*/ 	.word	0xffffffff


	//   ....[12]....
        /*0064*/ 	.word	0xffffffff


	//   ....[13]....
        /*0068*/ 	.word	0xffffffff


	//   ....[14]....
        /*006c*/ 	.word	0xffffffff


	//----- nvinfo : EIATTR_COOP_GROUP_INSTR_OFFSETS
	.align		4
.L_1107:
        /*0070*/ 	.byte	0x04, 0x28
        /*0072*/ 	.short	(.L_1109 - .L_1108)


	//   ....[0]....
.L_1108:
        /*0074*/ 	.word	0x000015a0


	//   ....[1]....
        /*0078*/ 	.word	0x000015c0


	//   ....[2]....
        /*007c*/ 	.word	0x000015e0


	//   ....[3]....
        /*0080*/ 	.word	0x00001600


	//   ....[4]....
        /*0084*/ 	.word	0x00001620


	//   ....[5]....
        /*0088*/ 	.word	0x000016a0


	//   ....[6]....
        /*008c*/ 	.word	0x000016d0


	//   ....[7]....
        /*0090*/ 	.word	0x000016f0


	//   ....[8]....
        /*0094*/ 	.word	0x00001710


	//   ....[9]....
        /*0098*/ 	.word	0x00001730


	//   ....[10]....
        /*009c*/ 	.word	0x00001750


	//   ....[11]....
        /*00a0*/ 	.word	0x00001770


	//   ....[12]....
        /*00a4*/ 	.word	0x00001790


	//   ....[13]....
        /*00a8*/ 	.word	0x000017b0


	//   ....[14]....
        /*00ac*/ 	.word	0x000017d0


	//----- nvinfo : EIATTR_VRC_CTA_INIT_COUNT
	.align		4
.L_1109:
        /*00b0*/ 	.byte	0x02, 0x4a
	.zero		1
	.zero		1


	//----- nvinfo : EIATTR_SYSCALL_OFFSETS
	.align		4
        /*00b4*/ 	.byte	0x04, 0x46
        /*00b6*/ 	.short	(.L_1111 - .L_1110)


	//   ....[0]....
.L_1110:
        /*00b8*/ 	.word	0x00000580


	//----- nvinfo : EIATTR_EXIT_INSTR_OFFSETS
	.align		4
.L_1111:
        /*00bc*/ 	.byte	0x04, 0x1c
        /*00be*/ 	.short	(.L_1113 - .L_1112)


	//   ....[0]....
.L_1112:
        /*00c0*/ 	.word	0x00000270


	//   ....[1]....
        /*00c4*/ 	.word	0x00000460


	//   ....[2]....
        /*00c8*/ 	.word	0x00002780


	//   ....[3]....
        /*00cc*/ 	.word	0x00002890


	//----- nvinfo : EIATTR_MAX_THREADS
	.align		4
.L_1113:
        /*00d0*/ 	.byte	0x04, 0x05
        /*00d2*/ 	.short	(.L_1115 - .L_1114)
.L_1114:
        /*00d4*/ 	.word	0x00000100
        /*00d8*/ 	.word	0x00000001
        /*00dc*/ 	.word	0x00000001


	//----- nvinfo : EIATTR_CRS_STACK_SIZE
	.align		4
.L_1115:
        /*00e0*/ 	.byte	0x04, 0x1e
        /*00e2*/ 	.short	(.L_1117 - .L_1116)
.L_1116:
        /*00e4*/ 	.word	0x00000000


	//----- nvinfo : EIATTR_CBANK_PARAM_SIZE
	.align		4
.L_1117:
        /*00e8*/ 	.byte	0x03, 0x19
        /*00ea*/ 	.short	0x00e8


	//----- nvinfo : EIATTR_PARAM_CBANK
	.align		4
        /*00ec*/ 	.byte	0x04, 0x0a
        /*00ee*/ 	.short	(.L_1119 - .L_1118)
	.align		4
.L_1118:
        /*00f0*/ 	.word	index@(.nv.constant0._ZN7cutlass13device_kernelIN5flash19FlashAttnFwdCombineIN4cute5tupleIJNS3_1CILi8EEENS5_ILi128EEEEEELi5ELi256ELi1ELb0ELb1ENS_10bfloat16_tEfNS_4arch4Sm80EEEEEvNT_6ParamsE)
        /*00f4*/ 	.short	0x0380
        /*00f6*/ 	.short	0x00e8


	//----- nvinfo : EIATTR_SW_WAR
	.align		4
.L_1119:
        /*00f8*/ 	.byte	0x04, 0x36
        /*00fa*/ 	.short	(.L_1121 - .L_1120)
.L_1120:
        /*00fc*/ 	.word	0x00000008
.L_1121:


//--------------------- .nv.info._ZN7cutlass13device_kernelIN5flash19FlashAttnFwdCombineIN4cute5tupleIJNS3_1CILi16EEENS5_ILi64EEEEEELi8ELi256ELi1ELb0ELb0ENS_10bfloat16_tEfNS_4arch4Sm90EEEEEvNT_6ParamsE --------------------------
	.section	.nv.info._ZN7cutlass13device_kernelIN5flash19FlashAttnFwdCombineIN4cute5tupleIJNS3_1CILi16EEENS5_ILi64EEEEEELi8ELi256ELi1ELb0ELb0ENS_10bfloat16_tEfNS_4arch4Sm90EEEEEvNT_6ParamsE,"",@"SHT_CUDA_INFO"
	.sectionflags	@""
	.align	4


	//----- nvinfo : EIATTR_CUDA_API_VERSION
	.align		4
        /*0000*/ 	.byte	0x04, 0x37
        /*0002*/ 	.short	(.L_1123 - .L_1122)
.L_1122:
        /*0004*/ 	.word	0x00000082


	//----- nvinfo : EIATTR_KPARAM_INFO
	.align		4
.L_1123:
        /*0008*/ 	.byte	0x04, 0x17
        /*000a*/ 	.short	(.L_1125 - .L_1124)
.L_1124:
        /*000c*/ 	.word	0x00000000
        /*0010*/ 	.short	0x0000
        /*0012*/ 	.short	0x0000
        /*0014*/ 	.byte	0x00, 0xf0, 0xa1, 0x03


	//----- nvinfo : EIATTR_SPARSE_MMA_MASK
	.align		4
.L_1125:
        /*0018*/ 	.byte	0x03, 0x50
        /*001a*/ 	.short	0x0000


	//----- nvinfo : EIATTR_MAXREG_COUNT
	.align		4
        /*001c*/ 	.byte	0x03, 0x1b
        /*001e*/ 	.short	0x0080


	//----- nvinfo : EIATTR_NUM_BARRIERS
	.align		4
        /*0020*/ 	.byte	0x02, 0x4c
        /*0022*/ 	.byte	0x01
	.zero		1


	//----- nvinfo : EIATTR_EXTERNS
	.align		4
        /*0024*/ 	.byte	0x04, 0x0f
        /*0026*/ 	.short	(.L_1127 - .L_1126)


	//   ....[0]....
	.align		4
.L_1126:
        /*0028*/ 	.word	index@(__assertfail)


	//----- nvinfo : EIATTR_MERCURY_ISA_VERSION
	.align		4
.L_1127:
        /*002c*/ 	.byte	0x03, 0x5f
        /*002e*/ 	.short	0x0101


	//----- nvinfo : EIATTR_COOP_GROUP_MASK_REGIDS
	.align		4
        /*0030*/ 	.byte	0x04, 0x29
        /*0032*/ 	.short	(.L_1129 - .L_1128)


	//   ....[0]....
.L_1128:
        /*0034*/ 	.word	0xffffffff


	//   ....[1]....
        /*0038*/ 	.word	0xffffffff


	//   ....[2]....
        /*003c*/ 	.word	0xffffffff


	//   ....[3]....
        /*0040*/ 	.word	0xffffffff


	//   ....[4]....
        /*0044*/ 	.word	0xffffffff


	//   ....[5]....
        /*0048*/ 	.word	0xffffffff


	//   ....[6]....
        /*004c*/ 	.word	0xffffffff


	//   ....[7]....
        /*0050*/ 	.word	0xffffffff


	//   ....[8]....
        /*0054*/ 	.word	0xffffffff


	//   ....[9]....
        /*0058*/ 	.word	0xffffffff


	//   ....[10]....
        /*005c*/ 	.word	0xffffffff


	//   ....[11]....
        /*0060*/ 	.word	0xffffffff


	//----- nvinfo : EIATTR_COOP_GROUP_INSTR_OFFSETS
	.align		4
.L_1129:
        /*0064*/ 	.byte	0x04, 0x28
        /*0066*/ 	.short	(.L_1131 - .L_1130)


	//   ....[0]....
.L_1130:
        /*0068*/ 	.word	0x00001c50


	//   ....[1]....
        /*006c*/ 	.word	0x00001c70


	//   ....[2]....
        /*0070*/ 	.word	0x00001c90


	//   ....[3]....
        /*0074*/ 	.word	0x00001cb0


	//   ....[4]....
        /*0078*/ 	.word	0x00002160


	//   ....[5]....
        /*007c*/ 	.word	0x00002260


	//   ....[6]....
        /*0080*/ 	.word	0x00002300


	//   ....[7]....
        /*0084*/ 	.word	0x00002310


	//   ....[8]....
        /*0088*/ 	.word	0x00002340


	//   ....[9]....
        /*008c*/ 	.word	0x00002350


	//   ....[10]....
        /*0090*/ 	.word	0x00002380


	//   ....[11]....
        /*0094*/ 	.word	0x00002510


	//----- nvinfo : EIATTR_VRC_CTA_INIT_COUNT
	.align		4
.L_1131:
        /*0098*/ 	.byte	0x02, 0x4a
	.zero		1
	.zero		1


	//----- nvinfo : EIATTR_SYSCALL_OFFSETS
	.align		4
        /*009c*/ 	.byte	0x04, 0x46
        /*009e*/ 	.short	(.L_1133 - .L_1132)


	//   ....[0]....
.L_1132:
        /*00a0*/ 	.word	0x000003c0


	//----- nvinfo : EIATTR_EXIT_INSTR_OFFSETS
	.align		4
.L_1133:
        /*00a4*/ 	.byte	0x04, 0x1c
        /*00a6*/ 	.short	(.L_1135 - .L_1134)


	//   ....[0]....
.L_1134:
        /*00a8*/ 	.word	0x00000270


	//   ....[1]....
        /*00ac*/ 	.word	0x00003600


	//   ....[2]....
        /*00b0*/ 	.word	0x00003740


	//----- nvinfo : EIATTR_MAX_THREADS
	.align		4
.L_1135:
        /*00b4*/ 	.byte	0x04, 0x05
        /*00b6*/ 	.short	(.L_1137 - .L_1136)
.L_1136:
        /*00b8*/ 	.word	0x00000100
        /*00bc*/ 	.word	0x00000001
        /*00c0*/ 	.word	0x00000001


	//----- nvinfo : EIATTR_CRS_STACK_SIZE
	.align		4
.L_1137:
        /*00c4*/ 	.byte	0x04, 0x1e
        /*00c6*/ 	.short	(.L_1139 - .L_1138)
.L_1138:
        /*00c8*/ 	.word	0x00000000


	//----- nvinfo : EIATTR_CBANK_PARAM_SIZE
	.align		4
.L_1139:
        /*00cc*/ 	.byte	0x03, 0x19
        /*00ce*/ 	.short	0x00e8


	//----- nvinfo : EIATTR_PARAM_CBANK
	.align		4
        /*00d0*/ 	.byte	0x04, 0x0a
        /*00d2*/ 	.short	(.L_1141 - .L_1140)
	.align		4
.L_1140:
        /*00d4*/ 	.word	index@(.nv.constant0._ZN7cutlass13device_kernelIN5flash19FlashAttnFwdCombineIN4cute5tupleIJNS3_1CILi16EEENS5_ILi64EEEEEELi8ELi256ELi1ELb0ELb0ENS_10bfloat16_tEfNS_4arch4Sm90EEEEEvNT_6ParamsE)
        /*00d8*/ 	.short	0x0380
        /*00da*/ 	.short	0x00e8


	//----- nvinfo : EIATTR_SW_WAR
	.align		4
.L_1141:
        /*00dc*/ 	.byte	0x04, 0x36
        /*00de*/ 	.short	(.L_1143 - .L_1142)
.L_1142:
        /*00e0*/ 	.word	0x00000008
.L_1143:


//--------------------- .nv.info._ZN7cutlass13device_kernelIN5flash19FlashAttnFwdCombineIN4cute5tupleIJNS3_1CILi16EEENS5_ILi64EEEEEELi7ELi256ELi1ELb0ELb0ENS_10bfloat16_tEfNS_4arch4Sm90EEEEEvNT_6ParamsE --------------------------
	.section	.nv.info._ZN7cutlass13device_kernelIN5flash19FlashAttnFwdCombineIN4cute5tupleIJNS3_1CILi16EEENS5_ILi64EEEEEELi7ELi256ELi1ELb0ELb0ENS_10bfloat16_tEfNS_4arch4Sm90EEEEEvNT_6ParamsE,"",@"SHT_CUDA_INFO"
	.sectionflags	@""
	.align	4


	//----- nvinfo : EIATTR_CUDA_API_VERSION
	.align		4
        /*0000*/ 	.byte	0x04, 0x37
        /*0002*/ 	.short	(.L_1145 - .L_1144)
.L_1144:
        /*0004*/ 	.word	0x00000082


	//----- nvinfo : EIATTR_KPARAM_INFO
	.align		4
.L_1145:
        /*0008*/ 	.byte	0x04, 0x17
        /*000a*/ 	.short	(.L_1147 - .L_1146)
.L_1146:
        /*000c*/ 	.word	0x00000000
        /*0010*/ 	.short	0x0000
        /*0012*/ 	.short	0x0000
        /*0014*/ 	.byte	0x00, 0xf0, 0xa1, 0x03


	//----- nvinfo : EIATTR_SPARSE_MMA_MASK
	.align		4
.L_1147:
        /*0018*/ 	.byte	0x03, 0x50
        /*001a*/ 	.short	0x0000


	//----- nvinfo : EIATTR_MAXREG_COUNT
	.align		4
        /*001c*/ 	.byte	0x03, 0x1b
        /*001e*/ 	.short	0x0080


	//----- nvinfo : EIATTR_NUM_BARRIERS
	.align		4
        /*0020*/ 	.byte	0x02, 0x4c
        /*0022*/ 	.byte	0x01
	.zero		1


	//----- nvinfo : EIATTR_EXTERNS
	.align		4
        /*0024*/ 	.byte	0x04, 0x0f
        /*0026*/ 	.short	(.L_1149 - .L_1148)


	//   ....[0]....
	.align		4
.L_1148:
        /*0028*/ 	.word	index@(__assertfail)


	//----- nvinfo : EIATTR_MERCURY_ISA_VERSION
	.align		4
.L_1149:
        /*002c*/ 	.byte	0x03, 0x5f
        /*002e*/ 	.short	0x0101


	//----- nvinfo : EIATTR_COOP_GROUP_MASK_REGIDS
	.align		4
        /*0030*/ 	.byte	0x04, 0x29
        /*0032*/ 	.short	(.L_1151 - .L_1150)


	//   ....[0]....
.L_1150:
        /*0034*/ 	.word	0xffffffff


	//   ....[1]....
        /*0038*/ 	.word	0xffffffff


	//   ....[2]....
        /*003c*/ 	.word	0xffffffff


	//   ....[3]....
        /*0040*/ 	.word	0xffffffff


	//   ....[4]....
        /*0044*/ 	.word	0xffffffff


	//   ....[5]....
        /*0048*/ 	.word	0xffffffff


	//   ....[6]....
        /*004c*/ 	.word	0xffffffff


	//   ....[7]....
        /*0050*/ 	.word	0xffffffff


	//   ....[8]....
        /*0054*/ 	.word	0xffffffff


	//   ....[9]....
        /*0058*/ 	.word	0xffffffff


	//   ....[10]....
        /*005c*/ 	.word	0xffffffff


	//   ....[11]....
        /*0060*/ 	.word	0xffffffff


	//----- nvinfo : EIATTR_COOP_GROUP_INSTR_OFFSETS
	.align		4
.L_1151:
        /*0064*/ 	.byte	0x04, 0x28
        /*0066*/ 	.short	(.L_1153 - .L_1152)


	//   ....[0]....
.L_1152:
        /*0068*/ 	.word	0x00001370


	//   ....[1]....
        /*006c*/ 	.word	0x00001390


	//   ....[2]....
        /*0070*/ 	.word	0x000013b0


	//   ....[3]....
        /*0074*/ 	.word	0x000013d0


	//   ....[4]....
        /*0078*/ 	.word	0x000016d0


	//   ....[5]....
        /*007c*/ 	.word	0x000016f0


	//   ....[6]....
        /*0080*/ 	.word	0x00001710


	//   ....[7]....
        /*0084*/ 	.word	0x00001730


	//   ....[8]....
        /*0088*/ 	.word	0x00001750


	//   ....[9]....
        /*008c*/ 	.word	0x00001770


	//   ....[10]....
        /*0090*/ 	.word	0x000017a0


	//   ....[11]....
        /*0094*/ 	.word	0x000018b0


	//----- nvinfo : EIATTR_VRC_CTA_INIT_COUNT
	.align		4
.L_1153:
        /*0098*/ 	.byte	0x02, 0x4a
	.zero		1
	.zero		1


	//----- nvinfo : EIATTR_SYSCALL_OFFSETS
	.align		4
        /*009c*/ 	.byte	0x04, 0x46
        /*009e*/ 	.short	(.L_1155 - .L_1154)


	//   ....[0]....
.L_1154:
        /*00a0*/ 	.word	0x000003c0


	//----- nvinfo : EIATTR_EXIT_INSTR_OFFSETS
	.align		4
.L_1155:
        /*00a4*/ 	.byte	0x04, 0x1c
        /*00a6*/ 	.short	(.L_1157 - .L_1156)


	//   ....[0]....
.L_1156:
        /*00a8*/ 	.word	0x00000270


	//   ....[1]....
        /*00ac*/ 	.word	0x00002900


	//   ....[2]....
        /*00b0*/ 	.word	0x00002a50


	//----- nvinfo : EIATTR_MAX_THREADS
	.align		4
.L_1157:
        /*00b4*/ 	.byte	0x04, 0x05
        /*00b6*/ 	.short	(.L_1159 - .L_1158)
.L_1158:
        /*00b8*/ 	.word	0x00000100
        /*00bc*/ 	.word	0x00000001
        /*00c0*/ 	.word	0x00000001


	//----- nvinfo : EIATTR_CRS_STACK_SIZE
	.align		4
.L_1159:
        /*00c4*/ 	.byte	0x04, 0x1e
        /*00c6*/ 	.short	(.L_1161 - .L_1160)
.L_1160:
        /*00c8*/ 	.word	0x00000000


	//----- nvinfo : EIATTR_CBANK_PARAM_SIZE
	.align		4
.L_1161:
        /*00cc*/ 	.byte	0x03, 0x19
        /*00ce*/ 	.short	0x00e8


	//----- nvinfo : EIATTR_PARAM_CBANK
	.align		4
        /*00d0*/ 	.byte	0x04, 0x0a
        /*00d2*/ 	.short	(.L_1163 - .L_1162)
	.align		4
.L_1162:
        /*00d4*/ 	.word	index@(.nv.constant0._ZN7cutlass13device_kernelIN5flash19FlashAttnFwdCombineIN4cute5tupleIJNS3_1CILi16EEENS5_ILi64EEEEEELi7ELi256ELi1ELb0ELb0ENS_10bfloat16_tEfNS_4arch4Sm90EEEEEvNT_6ParamsE)
        /*00d8*/ 	.short	0x0380
        /*00da*/ 	.short	0x00e8


	//----- nvinfo : EIATTR_SW_WAR
	.align		4
.L_1163:
        /*00dc*/ 	.byte	0x04, 0x36
        /*00de*/ 	.short	(.L_1165 - .L_1164)
.L_1164:
        /*00e0*/ 	.word	0x00000008
.L_1165:


//--------------------- .nv.info._ZN7cutlass13device_kernelIN5flash19FlashAttnFwdCombineIN4cute5tupleIJNS3_1CILi16EEENS5_ILi64EEEEEELi6ELi256ELi1ELb0ELb0ENS_10bfloat16_tEfNS_4arch4Sm90EEEEEvNT_6ParamsE --------------------------
	.section	.nv.info._ZN7cutlass13device_kernelIN5flash19FlashAttnFwdCombineIN4cute5tupleIJNS3_1CILi16EEENS5_ILi64EEEEEELi6ELi256ELi1ELb0ELb0ENS_10bfloat16_tEfNS_4arch4Sm90EEEEEvNT_6ParamsE,"",@"SHT_CUDA_INFO"
	.sectionflags	@""
	.align	4


	//----- nvinfo : EIATTR_CUDA_API_VERSION
	.align		4
        /*0000*/ 	.byte	0x04, 0x37
        /*0002*/ 	.short	(.L_1167 - .L_1166)
.L_1166:
        /*0004*/ 	.word	0x00000082


	//----- nvinfo : EIATTR_KPARAM_INFO
	.align		4
.L_1167:
        /*0008*/ 	.byte	0x04, 0x17
        /*000a*/ 	.short	(.L_1169 - .L_1168)
.L_1168:
        /*000c*/ 	.word	0x00000000
        /*0010*/ 	.short	0x0000
        /*0012*/ 	.short	0x0000
        /*0014*/ 	.byte	0x00, 0xf0, 0xa1, 0x03


	//----- nvinfo : EIATTR_SPARSE_MMA_MASK
	.align		4
.L_1169:
        /*0018*/ 	.byte	0x03, 0x50
        /*001a*/ 	.short	0x0000


	//----- nvinfo : EIATTR_MAXREG_COUNT
	.align		4
        /*001c*/ 	.byte	0x03, 0x1b
        /*001e*/ 	.short	0x0080


	//----- nvinfo : EIATTR_NUM_BARRIERS
	.align		4
        /*0020*/ 	.byte	0x02, 0x4c
        /*0022*/ 	.byte	0x01
	.zero		1


	//----- nvinfo : EIATTR_EXTERNS
	.align		4
        /*0024*/ 	.byte	0x04, 0x0f
        /*0026*/ 	.short	(.L_1171 - .L_1170)


	//   ....[0]....
	.align		4
.L_1170:
        /*0028*/ 	.word	index@(__assertfail)


	//----- nvinfo : EIATTR_MERCURY_ISA_VERSION
	.align		4
.L_1171:
        /*002c*/ 	.byte	0x03, 0x5f
        /*002e*/ 	.short	0x0101


	//----- nvinfo : EIATTR_COOP_GROUP_MASK_REGIDS
	.align		4
        /*0030*/ 	.byte	0x04, 0x29
        /*0032*/ 	.short	(.L_1173 - .L_1172)


	//   ....[0]....
.L_1172:
        /*0034*/ 	.word	0xffffffff


	//   ....[1]....
        /*0038*/ 	.word	0xffffffff


	//   ....[2]....
        /*003c*/ 	.word	0xffffffff


	//   ....[3]....
        /*0040*/ 	.word	0xffffffff


	//   ....[4]....
        /*0044*/ 	.word	0xffffffff


	//   ....[5]....
        /*0048*/ 	.word	0xffffffff


	//   ....[6]....
        /*004c*/ 	.word	0xffffffff


	//   ....[7]....
        /*0050*/ 	.word	0xffffffff


	//   ....[8]....
        /*0054*/ 	.word	0xffffffff


	//   ....[9]....
        /*0058*/ 	.word	0xffffffff


	//   ....[10]....
        /*005c*/ 	.word	0xffffffff


	//   ....[11]....
        /*0060*/ 	.word	0xffffffff


	//----- nvinfo : EIATTR_COOP_GROUP_INSTR_OFFSETS
	.align		4
.L_1173:
        /*0064*/ 	.byte	0x04, 0x28
        /*0066*/ 	.short	(.L_1175 - .L_1174)


	//   ....[0]....
.L_1174:
        /*0068*/ 	.word	0x00000f50


	//   ....[1]....
        /*006c*/ 	.word	0x00000f70


	//   ....[2]....
        /*0070*/ 	.word	0x00000f90


	//   ....[3]....
        /*0074*/ 	.word	0x00000fb0


	//   ....[4]....
        /*0078*/ 	.word	0x000010f0


	//   ....[5]....
        /*007c*/ 	.word	0x00001150


	//   ....[6]....
        /*0080*/ 	.word	0x00001170


	//   ....[7]....
        /*0084*/ 	.word	0x00001190


	//   ....[8]....
        /*0088*/ 	.word	0x000011b0


	//   ....[9]....
        /*008c*/ 	.word	0x000011d0


	//   ....[10]....
        /*0090*/ 	.word	0x000011f0


	//   ....[11]....
        /*0094*/ 	.word	0x00001210


	//----- nvinfo : EIATTR_VRC_CTA_INIT_COUNT
	.align		4
.L_1175:
        /*0098*/ 	.byte	0x02, 0x4a
	.zero		1
	.zero		1


	//----- nvinfo : EIATTR_SYSCALL_OFFSETS
	.align		4
        /*009c*/ 	.byte	0x04, 0x46
        /*009e*/ 	.short	(.L_1177 - .L_1176)


	//   ....[0]....
.L_1176:
        /*00a0*/ 	.word	0x000003c0


	//----- nvinfo : EIATTR_EXIT_INSTR_OFFSETS
	.align		4
.L_1177:
        /*00a4*/ 	.byte	0x04, 0x1c
        /*00a6*/ 	.short	(.L_1179 - .L_1178)


	//   ....[0]....
.L_1178:
        /*00a8*/ 	.word	0x00000270


	//   ....[1]....
        /*00ac*/ 	.word	0x000022e0


	//   ....[2]....
        /*00b0*/ 	.word	0x00002430


	//----- nvinfo : EIATTR_MAX_THREADS
	.align		4
.L_1179:
        /*00b4*/ 	.byte	0x04, 0x05
        /*00b6*/ 	.short	(.L_1181 - .L_1180)
.L_1180:
        /*00b8*/ 	.word	0x00000100
        /*00bc*/ 	.word	0x00000001
        /*00c0*/ 	.word	0x00000001


	//----- nvinfo : EIATTR_CRS_STACK_SIZE
	.align		4
.L_1181:
        /*00c4*/ 	.byte	0x04, 0x1e
        /*00c6*/ 	.short	(.L_1183 - .L_1182)
.L_1182:
        /*00c8*/ 	.word	0x00000000


	//----- nvinfo : EIATTR_CBANK_PARAM_SIZE
	.align		4
.L_1183:
        /*00cc*/ 	.byte	0x03, 0x19
        /*00ce*/ 	.short	0x00e8


	//----- nvinfo : EIATTR_PARAM_CBANK
	.align		4
        /*00d0*/ 	.byte	0x04, 0x0a
        /*00d2*/ 	.short	(.L_1185 - .L_1184)
	.align		4
.L_1184:
        /*00d4*/ 	.word	index@(.nv.constant0._ZN7cutlass13device_kernelIN5flash19FlashAttnFwdCombineIN4cute5tupleIJNS3_1CILi16EEENS5_ILi64EEEEEELi6ELi256ELi1ELb0ELb0ENS_10bfloat16_tEfNS_4arch4Sm90EEEEEvNT_6ParamsE)
        /*00d8*/ 	.short	0x0380
        /*00da*/ 	.short	0x00e8


	//----- nvinfo : EIATTR_SW_WAR
	.align		4
.L_1185:
        /*00dc*/ 	.byte	0x04, 0x36
        /*00de*/ 	.short	(.L_1187 - .L_1186)
.L_1186:
        /*00e0*/ 	.word	0x00000008
.L_1187:


//--------------------- .nv.info._ZN7cutlass13device_kernelIN5flash19FlashAttnFwdCombineIN4cute5tupleIJNS3_1CILi16EEENS5_ILi64EEEEEELi5ELi256ELi1ELb0ELb0ENS_10bfloat16_tEfNS_4arch4Sm90EEEEEvNT_6ParamsE --------------------------
	.section	.nv.info._ZN7cutlass13device_kernelIN5flash19FlashAttnFwdCombineIN4cute5tupleIJNS3_1CILi16EEENS5_ILi64EEEEEELi5ELi256ELi1ELb0ELb0ENS_10bfloat16_tEfNS_4arch4Sm90EEEEEvNT_6ParamsE,"",@"SHT_CUDA_INFO"
	.sectionflags	@""
	.align	4


	//----- nvinfo : EIATTR_CUDA_API_VERSION
	.align		4
        /*0000*/ 	.byte	0x04, 0x37
        /*0002*/ 	.short	(.L_1189 - .L_1188)
.L_1188:
        /*0004*/ 	.word	0x00000082


	//----- nvinfo : EIATTR_KPARAM_INFO
	.align		4
.L_1189:
        /*0008*/ 	.byte	0x04, 0x17
        /*000a*/ 	.short	(.L_1191 - .L_1190)
.L_1190:
        /*000c*/ 	.word	0x00000000
        /*0010*/ 	.short	0x0000
        /*0012*/ 	.short	0x0000
        /*0014*/ 	.byte	0x00, 0xf0, 0xa1, 0x03


	//----- nvinfo : EIATTR_SPARSE_MMA_MASK
	.align		4
.L_1191:
        /*0018*/ 	.byte	0x03, 0x50
        /*001a*/ 	.short	0x0000


	//----- nvinfo : EIATTR_MAXREG_COUNT
	.align		4
        /*001c*/ 	.byte	0x03, 0x1b
        /*001e*/ 	.short	0x0080


	//----- nvinfo : EIATTR_NUM_BARRIERS
	.align		4
        /*0020*/ 	.byte	0x02, 0x4c
        /*0022*/ 	.byte	0x01
	.zero		1


	//----- nvinfo : EIATTR_EXTERNS
	.align		4
        /*0024*/ 	.byte	0x04, 0x0f
        /*0026*/ 	.short	(.L_1193 - .L_1192)


	//   ....[0]....
	.align		4
.L_1192:
        /*0028*/ 	.word	index@(__assertfail)


	//----- nvinfo : EIATTR_MERCURY_ISA_VERSION
	.align		4
.L_1193:
        /*002c*/ 	.byte	0x03, 0x5f
        /*002e*/ 	.short	0x0101


	//----- nvinfo : EIATTR_COOP_GROUP_MASK_REGIDS
	.align		4
        /*0030*/ 	.byte	0x04, 0x29
        /*0032*/ 	.short	(.L_1195 - .L_1194)


	//   ....[0]....
.L_1194:
        /*0034*/ 	.word	0xffffffff


	//   ....[1]....
        /*0038*/ 	.word	0xffffffff


	//   ....[2]....
        /*003c*/ 	.word	0xffffffff


	//   ....[3]....
        /*0040*/ 	.word	0xffffffff


	//   ....[4]....
        /*0044*/ 	.word	0xffffffff


	//   ....[5]....
        /*0048*/ 	.word	0xffffffff


	//   ....[6]....
        /*004c*/ 	.word	0xffffffff


	//   ....[7]....
        /*0050*/ 	.word	0xffffffff


	//   ....[8]....
        /*0054*/ 	.word	0xffffffff


	//   ....[9]....
        /*0058*/ 	.word	0xffffffff


	//   ....[10]....
        /*005c*/ 	.word	0xffffffff


	//   ....[11]....
        /*0060*/ 	.word	0xffffffff


	//----- nvinfo : EIATTR_COOP_GROUP_INSTR_OFFSETS
	.align		4
.L_1195:
        /*0064*/ 	.byte	0x04, 0x28
        /*0066*/ 	.short	(.L_1197 - .L_1196)


	//   ....[0]....
.L_1196:
        /*0068*/ 	.word	0x00000d00


	//   ....[1]....
        /*006c*/ 	.word	0x00000d20


	//   ....[2]....
        /*0070*/ 	.word	0x00000d40


	//   ....[3]....
        /*0074*/ 	.word	0x00000d60


	//   ....[4]....
        /*0078*/ 	.word	0x00000e30


	//   ....[5]....
        /*007c*/ 	.word	0x00000e60


	//   ....[6]....
        /*0080*/ 	.word	0x00000e80


	//   ....[7]....
        /*0084*/ 	.word	0x00000ea0


	//   ....[8]....
        /*0088*/ 	.word	0x00000ec0


	//   ....[9]....
        /*008c*/ 	.word	0x00000ee0


	//   ....[10]....
        /*0090*/ 	.word	0x00000f00


	//   ....[11]....
        /*0094*/ 	.word	0x00000f20


	//----- nvinfo : EIATTR_VRC_CTA_INIT_COUNT
	.align		4
.L_1197:
        /*0098*/ 	.byte	0x02, 0x4a
	.zero		1
	.zero		1


	//----- nvinfo : EIATTR_SYSCALL_OFFSETS
	.align		4
        /*009c*/ 	.byte	0x04, 0x46
        /*009e*/ 	.short	(.L_1199 - .L_1198)


	//   ....[0]....
.L_1198:
        /*00a0*/ 	.word	0x000003c0


	//----- nvinfo : EIATTR_EXIT_INSTR_OFFSETS
	.align		4
.L_1199:
        /*00a4*/ 	.byte	0x04, 0x1c
        /*00a6*/ 	.short	(.L_1201 - .L_1200)


	//   ....[0]....
.L_1200:
        /*00a8*/ 	.word	0x00000270


	//   ....[1]....
        /*00ac*/ 	.word	0x00001fb0


	//   ....[2]....
        /*00b0*/ 	.word	0x00002100


	//----- nvinfo : EIATTR_MAX_THREADS
	.align		4
.L_1201:
        /*00b4*/ 	.byte	0x04, 0x05
        /*00b6*/ 	.short	(.L_1203 - .L_1202)
.L_1202:
        /*00b8*/ 	.word	0x00000100
        /*00bc*/ 	.word	0x00000001
        /*00c0*/ 	.word	0x00000001


	//----- nvinfo : EIATTR_CRS_STACK_SIZE
	.align		4
.L_1203:
        /*00c4*/ 	.byte	0x04, 0x1e
        /*00c6*/ 	.short	(.L_1205 - .L_1204)
.L_1204:
        /*00c8*/ 	.word	0x00000000


	//----- nvinfo : EIATTR_CBANK_PARAM_SIZE
	.align		4
.L_1205:
        /*00cc*/ 	.byte	0x03, 0x19
        /*00ce*/ 	.short	0x00e8


	//----- nvinfo : EIATTR_PARAM_CBANK
	.align		4
        /*00d0*/ 	.byte	0x04, 0x0a
        /*00d2*/ 	.short	(.L_1207 - .L_1206)
	.align		4
.L_1206:
        /*00d4*/ 	.word	index@(.nv.constant0._ZN7cutlass13device_kernelIN5flash19FlashAttnFwdCombineIN4cute5tupleIJNS3_1CILi16EEENS5_ILi64EEEEEELi5ELi256ELi1ELb0ELb0ENS_10bfloat16_tEfNS_4arch4Sm90EEEEEvNT_6ParamsE)
        /*00d8*/ 	.short	0x0380
        /*00da*/ 	.short	0x00e8


	//----- nvinfo : EIATTR_SW_WAR
	.align		4
.L_1207:
        /*00dc*/ 	.byte	0x04, 0x36
        /*00de*/ 	.short	(.L_1209 - .L_1208)
.L_1208:
        /*00e0*/ 	.word	0x00000008
.L_1209:


//--------------------- .nv.info._ZN7cutlass13device_kernelIN5flash19FlashAttnFwdCombineIN4cute5tupleIJNS3_1CILi16EEENS5_ILi64EEEEEELi4ELi256ELi1ELb0ELb0ENS_10bfloat16_tEfNS_4arch4Sm90EEEEEvNT_6ParamsE --------------------------
	.section	.nv.info._ZN7cutlass13device_kernelIN5flash19FlashAttnFwdCombineIN4cute5tupleIJNS3_1CILi16EEENS5_ILi64EEEEEELi4ELi256ELi1ELb0ELb0ENS_10bfloat16_tEfNS_4arch4Sm90EEEEEvNT_6ParamsE,"",@"SHT_CUDA_INFO"
	.sectionflags	@""
	.align	4


	//----- nvinfo : EIATTR_CUDA_API_VERSION
	.align		4
        /*0000*/ 	.byte	0x04, 0x37
        /*0002*/ 	.short	(.L_1211 - .L_1210)
.L_1210:
        /*0004*/ 	.word	0x00000082


	//----- nvinfo : EIATTR_KPARAM_INFO
	.align		4
.L_1211:
        /*0008*/ 	.byte	0x04, 0x17
        /*000a*/ 	.short	(.L_1213 - .L_1212)
.L_1212:
        /*000c*/ 	.word	0x00000000
        /*0010*/ 	.short	0x0000
        /*0012*/ 	.short	0x0000
        /*0014*/ 	.byte	0x00, 0xf0, 0xa1, 0x03


	//----- nvinfo : EIATTR_SPARSE_MMA_MASK
	.align		4
.L_1213:
        /*0018*/ 	.byte	0x03, 0x50
        /*001a*/ 	.short	0x0000


	//----- nvinfo : EIATTR_MAXREG_COUNT
	.align		4
        /*001c*/ 	.byte	0x03, 0x1b
        /*001e*/ 	.short	0x0080


	//----- nvinfo : EIATTR_NUM_BARRIERS
	.align		4
        /*0020*/ 	.byte	0x02, 0x4c
        /*0022*/ 	.byte	0x01
	.zero		1


	//----- nvinfo : EIATTR_EXTERNS
	.align		4
        /*0024*/ 	.byte	0x04, 0x0f
        /*0026*/ 	.short	(.L_1215 - .L_1214)


	//   ....[0]....
	.align		4
.L_1214:
        /*0028*/ 	.word	index@(__assertfail)


	//----- nvinfo : EIATTR_MERCURY_ISA_VERSION
	.align		4
.L_1215:
        /*002c*/ 	.byte	0x03, 0x5f
        /*002e*/ 	.short	0x0101


	//----- nvinfo : EIATTR_COOP_GROUP_MASK_REGIDS
	.align		4
        /*0030*/ 	.byte	0x04, 0x29
        /*0032*/ 	.short	(.L_1217 - .L_1216)


	//   ....[0]....
.L_1216:
        /*0034*/ 	.word	0xffffffff


	//   ....[1]....
        /*0038*/ 	.word	0xffffffff


	//   ....[2]....
        /*003c*/ 	.word	0xffffffff


	//   ....[3]....
        /*0040*/ 	.word	0xffffffff


	//   ....[4]....
        /*0044*/ 	.word	0xffffffff


	//   ....[5]....
        /*0048*/ 	.word	0xffffffff


	//   ....[6]....
        /*004c*/ 	.word	0xffffffff


	//   ....[7]....
        /*0050*/ 	.word	0xffffffff


	//   ....[8]....
        /*0054*/ 	.word	0xffffffff


	//   ....[9]....
        /*0058*/ 	.word	0xffffffff


	//   ....[10]....
        /*005c*/ 	.word	0xffffffff


	//   ....[11]....
        /*0060*/ 	.word	0xffffffff


	//----- nvinfo : EIATTR_COOP_GROUP_INSTR_OFFSETS
	.align		4
.L_1217:
        /*0064*/ 	.byte	0x04, 0x28
        /*0066*/ 	.short	(.L_1219 - .L_1218)


	//   ....[0]....
.L_1218:
        /*0068*/ 	.word	0x00000be0


	//   ....[1]....
        /*006c*/ 	.word	0x00000c00


	//   ....[2]....
        /*0070*/ 	.word	0x00000c20


	//   ....[3]....
        /*0074*/ 	.word	0x00000c40


	//   ....[4]....
        /*0078*/ 	.word	0x00000cc0


	//   ....[5]....
        /*007c*/ 	.word	0x00000cf0


	//   ....[6]....
        /*0080*/ 	.word	0x00000d10


	//   ....[7]....
        /*0084*/ 	.word	0x00000d30


	//   ....[8]....
        /*0088*/ 	.word	0x00000d50


	//   ....[9]....
        /*008c*/ 	.word	0x00000d70


	//   ....[10]....
        /*0090*/ 	.word	0x00000d90


	//   ....[11]....
        /*0094*/ 	.word	0x00000db0


	//----- nvinfo : EIATTR_VRC_CTA_INIT_COUNT
	.align		4
.L_1219:
        /*0098*/ 	.byte	0x02, 0x4a
	.zero		1
	.zero		1


	//----- nvinfo : EIATTR_SYSCALL_OFFSETS
	.align		4
        /*009c*/ 	.byte	0x04, 0x46
        /*009e*/ 	.short	(.L_1221 - .L_1220)


	//   ....[0]....
.L_1220:
        /*00a0*/ 	.word	0x000003c0


	//----- nvinfo : EIATTR_EXIT_INSTR_OFFSETS
	.align		4
.L_1221:
        /*00a4*/ 	.byte	0x04, 0x1c
        /*00a6*/ 	.short	(.L_1223 - .L_1222)


	//   ....[0]....
.L_1222:
        /*00a8*/ 	.word	0x00000270


	//   ....[1]....
        /*00ac*/ 	.word	0x00001e20


	//   ....[2]....
        /*00b0*/ 	.word	0x00001f70


	//----- nvinfo : EIATTR_MAX_THREADS
	.align		4
.L_1223:
        /*00b4*/ 	.byte	0x04, 0x05
        /*00b6*/ 	.short	(.L_1225 - .L_1224)
.L_1224:
        /*00b8*/ 	.word	0x00000100
        /*00bc*/ 	.word	0x00000001
        /*00c0*/ 	.word	0x00000001


	//----- nvinfo : EIATTR_CRS_STACK_SIZE
	.align		4
.L_1225:
        /*00c4*/ 	.byte	0x04, 0x1e
        /*00c6*/ 	.short	(.L_1227 - .L_1226)
.L_1226:
        /*00c8*/ 	.word	0x00000000


	//----- nvinfo : EIATTR_CBANK_PARAM_SIZE
	.align		4
.L_1227:
        /*00cc*/ 	.byte	0x03, 0x19
        /*00ce*/ 	.short	0x00e8


	//----- nvinfo : EIATTR_PARAM_CBANK
	.align		4
        /*00d0*/ 	.byte	0x04, 0x0a
        /*00d2*/ 	.short	(.L_1229 - .L_1228)
	.align		4
.L_1228:
        /*00d4*/ 	.word	index@(.nv.constant0._ZN7cutlass13device_kernelIN5flash19FlashAttnFwdCombineIN4cute5tupleIJNS3_1CILi16EEENS5_ILi64EEEEEELi4ELi256ELi1ELb0ELb0ENS_10bfloat16_tEfNS_4arch4Sm90EEEEEvNT_6ParamsE)
        /*00d8*/ 	.short	0x0380
        /*00da*/ 	.short	0x00e8


	//----- nvinfo : EIATTR_SW_WAR
	.align		4
.L_1229:
        /*00dc*/ 	.byte	0x04, 0x36
        /*00de*/ 	.short	(.L_1231 - .L_1230)
.L_1230:
        /*00e0*/ 	.word	0x00000008
.L_1231:


//--------------------- .nv.info._ZN7cutlass13device_kernelIN5flash19FlashAttnFwdCombineIN4cute5tupleIJNS3_1CILi16EEENS5_ILi64EEEEEELi8ELi256ELi1ELb0ELb1ENS_10bfloat16_tEfNS_4arch4Sm90EEEEEvNT_6ParamsE --------------------------
	.section	.nv.info._ZN7cutlass13device_kernelIN5flash19FlashAttnFwdCombineIN4cute5tupleIJNS3_1CILi16EEENS5_ILi64EEEEEELi8ELi256ELi1ELb0ELb1ENS_10bfloat16_tEfNS_4arch4Sm90EEEEEvNT_6ParamsE,"",@"SHT_CUDA_INFO"
	.sectionflags	@""
	.align	4


	//----- nvinfo : EIATTR_CUDA_API_VERSION
	.align		4
        /*0000*/ 	.byte	0x04, 0x37
        /*0002*/ 	.short	(.L_1233 - .L_1232)
.L_1232:
        /*0004*/ 	.word	0x00000082


	//----- nvinfo : EIATTR_KPARAM_INFO
	.align		4
.L_1233:
        /*0008*/ 	.byte	0x04, 0x17
        /*000a*/ 	.short	(.L_1235 - .L_1234)
.L_1234:
        /*000c*/ 	.word	0x00000000
        /*0010*/ 	.short	0x0000
        /*0012*/ 	.short	0x0000
        /*0014*/ 	.byte	0x00, 0xf0, 0xa1, 0x03


	//----- nvinfo : EIATTR_SPARSE_MMA_MASK
	.align		4
.L_1235:
        /*0018*/ 	.byte	0x03, 0x50
        /*001a*/ 	.short	0x0000


	//----- nvinfo : EIATTR_MAXREG_COUNT
	.align		4
        /*001c*/ 	.byte	0x03, 0x1b
        /*001e*/ 	.short	0x0080


	//----- nvinfo : EIATTR_NUM_BARRIERS
	.align		4
        /*0020*/ 	.byte	0x02, 0x4c
        /*0022*/ 	.byte	0x01
	.zero		1


	//----- nvinfo : EIATTR_EXTERNS
	.align		4
        /*0024*/ 	.byte	0x04, 0x0f
        /*0026*/ 	.short	(.L_1237 - .L_1236)


	//   ....[0]....
	.align		4
.L_1236:
        /*0028*/ 	.word	index@(__assertfail)


	//----- nvinfo : EIATTR_MERCURY_ISA_VERSION
	.align		4
.L_1237:
        /*002c*/ 	.byte	0x03, 0x5f
        /*002e*/ 	.short	0x0101


	//----- nvinfo : EIATTR_COOP_GROUP_MASK_REGIDS
	.align		4
        /*0030*/ 	.byte	0x04, 0x29
        /*0032*/ 	.short	(.L_1239 - .L_1238)


	//   ....[0]....
.L_1238:
        /*0034*/ 	.word	0xffffffff


	//   ....[1]....
        /*0038*/ 	.word	0xffffffff


	//   ....[2]....
        /*003c*/ 	.word	0xffffffff


	//   ....[3]....
        /*0040*/ 	.word	0xffffffff


	//   ....[4]....
        /*0044*/ 	.word	0xffffffff


	//   ....[5]....
        /*0048*/ 	.word	0xffffffff


	//   ....[6]....
        /*004c*/ 	.word	0xffffffff


	//   ....[7]....
        /*0050*/ 	.word	0xffffffff


	//   ....[8]....
        /*0054*/ 	.word	0xffffffff


	//   ....[9]....
        /*0058*/ 	.word	0xffffffff


	//   ....[10]....
        /*005c*/ 	.word	0xffffffff


	//   ....[11]....
        /*0060*/ 	.word	0xffffffff


	//----- nvinfo : EIATTR_COOP_GROUP_INSTR_OFFSETS
	.align		4
.L_1239:
        /*0064*/ 	.byte	0x04, 0x28
        /*0066*/ 	.short	(.L_1241 - .L_1240)


	//   ....[0]....
.L_1240:
        /*0068*/ 	.word	0x00002680


	//   ....[1]....
        /*006c*/ 	.word	0x000026a0


	//   ....[2]....
        /*0070*/ 	.word	0x000026c0


	//   ....[3]....
        /*0074*/ 	.word	0x000026e0


	//   ....[4]....
        /*0078*/ 	.word	0x00002c50


	//   ....[5]....
        /*007c*/ 	.word	0x00002c70


	//   ....[6]....
        /*0080*/ 	.word	0x00002c80


	//   ....[7]....
        /*0084*/ 	.word	0x00002cb0


	//   ....[8]....
        /*0088*/ 	.word	0x00002cc0


	//   ....[9]....
        /*008c*/ 	.word	0x00002cf0


	//   ....[10]....
        /*0090*/ 	.word	0x00002d00


	//   ....[11]....
        /*0094*/ 	.word	0x00002d30


	//----- nvinfo : EIATTR_VRC_CTA_INIT_COUNT
	.align		4
.L_1241:
        /*0098*/ 	.byte	0x02, 0x4a
	.zero		1
	.zero		1


	//----- nvinfo : EIATTR_SYSCALL_OFFSETS
	.align		4
        /*009c*/ 	.byte	0x04, 0x46
        /*009e*/ 	.short	(.L_1243 - .L_1242)


	//   ....[0]....
.L_1242:
        /*00a0*/ 	.word	0x00000580


	//----- nvinfo : EIATTR_EXIT_INSTR_OFFSETS
	.align		4
.L_1243:
        /*00a4*/ 	.byte	0x04, 0x1c
        /*00a6*/ 	.short	(.L_1245 - .L_1244)


	//   ....[0]....
.L_1244:
        /*00a8*/ 	.word	0x00000270


	//   ....[1]....
        /*00ac*/ 	.word	0x00000460


	//   ....[2]....
        /*00b0*/ 	.word	0x00003ea0


	//   ....[3]....
        /*00b4*/ 	.word	0x00003fb0


	//----- nvinfo : EIATTR_MAX_THREADS
	.align		4
.L_1245:
        /*00b8*/ 	.byte	0x04, 0x05
        /*00ba*/ 	.short	(.L_1247 - .L_1246)
.L_1246:
        /*00bc*/ 	.word	0x00000100
        /*00c0*/ 	.word	0x00000001
        /*00c4*/ 	.word	0x00000001


	//----- nvinfo : EIATTR_CRS_STACK_SIZE
	.align		4
.L_1247:
        /*00c8*/ 	.byte	0x04, 0x1e
        /*00ca*/ 	.short	(.L_1249 - .L_1248)
.L_1248:
        /*00cc*/ 	.word	0x00000000


	//----- nvinfo : EIATTR_CBANK_PARAM_SIZE
	.align		4
.L_1249:
        /*00d0*/ 	.byte	0x03, 0x19
        /*00d2*/ 	.short	0x00e8


	//----- nvinfo : EIATTR_PARAM_CBANK
	.align		4
        /*00d4*/ 	.byte	0x04, 0x0a
        /*00d6*/ 	.short	(.L_1251 - .L_1250)
	.align		4
.L_1250:
        /*00d8*/ 	.word	index@(.nv.constant0._ZN7cutlass13device_kernelIN5flash19FlashAttnFwdCombineIN4cute5tupleIJNS3_1CILi16EEENS5_ILi64EEEEEELi8ELi256ELi1ELb0ELb1ENS_10bfloat16_tEfNS_4arch4Sm90EEEEEvNT_6ParamsE)
        /*00dc*/ 	.short	0x0380
        /*00de*/ 	.short	0x00e8


	//----- nvinfo : EIATTR_SW_WAR
	.align		4
.L_1251:
        /*00e0*/ 	.byte	0x04, 0x36
        /*00e2*/ 	.short	(.L_1253 - .L_1252)
.L_1252:
        /*00e4*/ 	.word	0x00000008
.L_1253:


//--------------------- .nv.info._ZN7cutlass13device_kernelIN5flash19FlashAttnFwdCombineIN4cute5tupleIJNS3_1CILi16EEENS5_ILi64EEEEEELi7ELi256ELi1ELb0ELb1ENS_10bfloat16_tEfNS_4arch4Sm90EEEEEvNT_6ParamsE --------------------------
	.section	.nv.info._ZN7cutlass13device_kernelIN5flash19FlashAttnFwdCombineIN4cute5tupleIJNS3_1CILi16EEENS5_ILi64EEEEEELi7ELi256ELi1ELb0ELb1ENS_10bfloat16_tEfNS_4arch4Sm90EEEEEvNT_6ParamsE,"",@"SHT_CUDA_INFO"
	.sectionflags	@""
	.align	4


	//----- nvinfo : EIATTR_CUDA_API_VERSION
	.align		4
        /*0000*/ 	.byte	0x04, 0x37
        /*0002*/ 	.short	(.L_1255 - .L_1254)
.L_1254:
        /*0004*/ 	.word	0x00000082


	//----- nvinfo : EIATTR_KPARAM_INFO
	.align		4
.L_1255:
        /*0008*/ 	.byte	0x04, 0x17
        /*000a*/ 	.short	(.L_1257 - .L_1256)
.L_1256:
        /*000c*/ 	.word	0x00000000
        /*0010*/ 	.short	0x0000
        /*0012*/ 	.short	0x0000
        /*0014*/ 	.byte	0x00, 0xf0, 0xa1, 0x03


	//----- nvinfo : EIATTR_SPARSE_MMA_MASK
	.align		4
.L_1257:
        /*0018*/ 	.byte	0x03, 0x50
        /*001a*/ 	.short	0x0000


	//----- nvinfo : EIATTR_MAXREG_COUNT
	.align		4
        /*001c*/ 	.byte	0x03, 0x1b
        /*001e*/ 	.short	0x0080


	//----- nvinfo : EIATTR_NUM_BARRIERS
	.align		4
        /*0020*/ 	.byte	0x02, 0x4c
        /*0022*/ 	.byte	0x01
	.zero		1


	//----- nvinfo : EIATTR_EXTERNS
	.align		4
        /*0024*/ 	.byte	0x04, 0x0f
        /*0026*/ 	.short	(.L_1259 - .L_1258)


	//   ....[0]....
	.align		4
.L_1258:
        /*0028*/ 	.word	index@(__assertfail)


	//----- nvinfo : EIATTR_MERCURY_ISA_VERSION
	.align		4
.L_1259:
        /*002c*/ 	.byte	0x03, 0x5f
        /*002e*/ 	.short	0x0101


	//----- nvinfo : EIATTR_COOP_GROUP_MASK_REGIDS
	.align		4
        /*0030*/ 	.byte	0x04, 0x29
        /*0032*/ 	.short	(.L_1261 - .L_1260)


	//   ....[0]....
.L_1260:
        /*0034*/ 	.word	0xffffffff


	//   ....[1]....
        /*0038*/ 	.word	0xffffffff


	//   ....[2]....
        /*003c*/ 	.word	0xffffffff


	//   ....[3]....
        /*0040*/ 	.word	0xffffffff


	//   ....[4]....
        /*0044*/ 	.word	0xffffffff


	//   ....[5]....
        /*0048*/ 	.word	0xffffffff


	//   ....[6]....
        /*004c*/ 	.word	0xffffffff


	//   ....[7]....
        /*0050*/ 	.word	0xffffffff


	//   ....[8]....
        /*0054*/ 	.word	0xffffffff


	//   ....[9]....
        /*0058*/ 	.word	0xffffffff


	//   ....[10]....
        /*005c*/ 	.word	0xffffffff


	//   ....[11]....
        /*0060*/ 	.word	0xffffffff


	//----- nvinfo : EIATTR_COOP_GROUP_INSTR_OFFSETS
	.align		4
.L_1261:
        /*0064*/ 	.byte	0x04, 0x28
        /*0066*/ 	.short	(.L_1263 - .L_1262)


	//   ....[0]....
.L_1262:
        /*0068*/ 	.word	0x00001cf0


	//   ....[1]....
        /*006c*/ 	.word	0x00001d10


	//   ....[2]....
        /*0070*/ 	.word	0x00001d30


	//   ....[3]....
        /*0074*/ 	.word	0x00001d50


	//   ....[4]....
        /*0078*/ 	.word	0x00002070


	//   ....[5]....
        /*007c*/ 	.word	0x00002080


	//   ....[6]....
        /*0080*/ 	.word	0x000020b0


	//   ....[7]....
        /*0084*/ 	.word	0x000020c0


	//   ....[8]....
        /*0088*/ 	.word	0x000020f0


	//   ....[9]....
        /*008c*/ 	.word	0x00002110


	//   ....[10]....
        /*0090*/ 	.word	0x00002120


	//   ....[11]....
        /*0094*/ 	.word	0x00002150


	//----- nvinfo : EIATTR_VRC_CTA_INIT_COUNT
	.align		4
.L_1263:
        /*0098*/ 	.byte	0x02, 0x4a
	.zero		1
	.zero		1


	//----- nvinfo : EIATTR_SYSCALL_OFFSETS
	.align		4
        /*009c*/ 	.byte	0x04, 0x46
        /*009e*/ 	.short	(.L_1265 - .L_1264)


	//   ....[0]....
.L_1264:
        /*00a0*/ 	.word	0x00000580


	//----- nvinfo : EIATTR_EXIT_INSTR_OFFSETS
	.align		4
.L_1265:
        /*00a4*/ 	.byte	0x04, 0x1c
        /*00a6*/ 	.short	(.L_1267 - .L_1266)


	//   ....[0]....
.L_1266:
        /*00a8*/ 	.word	0x00000270


	//   ....[1]....
        /*00ac*/ 	.word	0x00000460


	//   ....[2]....
        /*00b0*/ 	.word	0x000031d0


	//   ....[3]....
        /*00b4*/ 	.word	0x000032e0


	//----- nvinfo : EIATTR_MAX_THREADS
	.align		4
.L_1267:
        /*00b8*/ 	.byte	0x04, 0x05
        /*00ba*/ 	.short	(.L_1269 - .L_1268)
.L_1268:
        /*00bc*/ 	.word	0x00000100
        /*00c0*/ 	.word	0x00000001
        /*00c4*/ 	.word	0x00000001


	//----- nvinfo : EIATTR_CRS_STACK_SIZE
	.align		4
.L_1269:
        /*00c8*/ 	.byte	0x04, 0x1e
        /*00ca*/ 	.short	(.L_1271 - .L_1270)
.L_1270:
        /*00cc*/ 	.word	0x00000000


	//----- nvinfo : EIATTR_CBANK_PARAM_SIZE
	.align		4
.L_1271:
        /*00d0*/ 	.byte	0x03, 0x19
        /*00d2*/ 	.short	0x00e8


	//----- nvinfo : EIATTR_PARAM_CBANK
	.align		4
        /*00d4*/ 	.byte	0x04, 0x0a
        /*00d6*/ 	.short	(.L_1273 - .L_1272)
	.align		4
.L_1272:
        /*00d8*/ 	.word	index@(.nv.constant0._ZN7cutlass13device_kernelIN5flash19FlashAttnFwdCombineIN4cute5tupleIJNS3_1CILi16EEENS5_ILi64EEEEEELi7ELi256ELi1ELb0ELb1ENS_10bfloat16_tEfNS_4arch4Sm90EEEEEvNT_6ParamsE)
        /*00dc*/ 	.short	0x0380
        /*00de*/ 	.short	0x00e8


	//----- nvinfo : EIATTR_SW_WAR
	.align		4
.L_1273:
        /*00e0*/ 	.byte	0x04, 0x36
        /*00e2*/ 	.short	(.L_1275 - .L_1274)
.L_1274:
        /*00e4*/ 	.word	0x00000008
.L_1275:


//--------------------- .nv.info._ZN7cutlass13device_kernelIN5flash19FlashAttnFwdCombineIN4cute5tupleIJNS3_1CILi16EEENS5_ILi64EEEEEELi6ELi256ELi1ELb0ELb1ENS_10bfloat16_tEfNS_4arch4Sm90EEEEEvNT_6ParamsE --------------------------
	.section	.nv.info._ZN7cutlass13device_kernelIN5flash19FlashAttnFwdCombineIN4cute5tupleIJNS3_1CILi16EEENS5_ILi64EEEEEELi6ELi256ELi1ELb0ELb1ENS_10bfloat16_tEfNS_4arch4Sm90EEEEEvNT_6ParamsE,"",@"SHT_CUDA_INFO"
	.sectionflags	@""
	.align	4


	//----- nvinfo : EIATTR_CUDA_API_VERSION
	.align		4
        /*0000*/ 	.byte	0x04, 0x37
        /*0002*/ 	.short	(.L_1277 - .L_1276)
.L_1276:
        /*0004*/ 	.word	0x00000082


	//----- nvinfo : EIATTR_KPARAM_INFO
	.align		4
.L_1277:
        /*0008*/ 	.byte	0x04, 0x17
        /*000a*/ 	.short	(.L_1279 - .L_1278)
.L_1278:
        /*000c*/ 	.word	0x00000000
        /*0010*/ 	.short	0x0000
        /*0012*/ 	.short	0x0000
        /*0014*/ 	.byte	0x00, 0xf0, 0xa1, 0x03


	//----- nvinfo : EIATTR_SPARSE_MMA_MASK
	.align		4
.L_1279:
        /*0018*/ 	.byte	0x03, 0x50
        /*001a*/ 	.short	0x0000


	//----- nvinfo : EIATTR_MAXREG_COUNT
	.align		4
        /*001c*/ 	.byte	0x03, 0x1b
        /*001e*/ 	.short	0x0080


	//----- nvinfo : EIATTR_NUM_BARRIERS
	.align		4
        /*0020*/ 	.byte	0x02, 0x4c
        /*0022*/ 	.byte	0x01
	.zero		1


	//----- nvinfo : EIATTR_EXTERNS
	.align		4
        /*0024*/ 	.byte	0x04, 0x0f
        /*0026*/ 	.short	(.L_1281 - .L_1280)


	//   ....[0]....
	.align		4
.L_1280:
        /*0028*/ 	.word	index@(__assertfail)


	//----- nvinfo : EIATTR_MERCURY_ISA_VERSION
	.align		4
.L_1281:
        /*002c*/ 	.byte	0x03, 0x5f
        /*002e*/ 	.short	0x0101


	//----- nvinfo : EIATTR_COOP_GROUP_MASK_REGIDS
	.align		4
        /*0030*/ 	.byte	0x04, 0x29
        /*0032*/ 	.short	(.L_1283 - .L_1282)


	//   ....[0]....
.L_1282:
        /*0034*/ 	.word	0xffffffff


	//   ....[1]....
        /*0038*/ 	.word	0xffffffff


	//   ....[2]....
        /*003c*/ 	.word	0xffffffff


	//   ....[3]....
        /*0040*/ 	.word	0xffffffff


	//   ....[4]....
        /*0044*/ 	.word	0xffffffff


	//   ....[5]....
        /*0048*/ 	.word	0xffffffff


	//   ....[6]....
        /*004c*/ 	.word	0xffffffff


	//   ....[7]....
        /*0050*/ 	.word	0xffffffff


	//   ....[8]....
        /*0054*/ 	.word	0xffffffff


	//   ....[9]....
        /*0058*/ 	.word	0xffffffff


	//   ....[10]....
        /*005c*/ 	.word	0xffffffff


	//   ....[11]....
        /*0060*/ 	.word	0xffffffff


	//----- nvinfo : EIATTR_COOP_GROUP_INSTR_OFFSETS
	.align		4
.L_1283:
        /*0064*/ 	.byte	0x04, 0x28
        /*0066*/ 	.short	(.L_1285 - .L_1284)


	//   ....[0]....
.L_1284:
        /*0068*/ 	.word	0x00001890


	//   ....[1]....
        /*006c*/ 	.word	0x000018b0


	//   ....[2]....
        /*0070*/ 	.word	0x000018d0


	//   ....[3]....
        /*0074*/ 	.word	0x000018f0


	//   ....[4]....
        /*0078*/ 	.word	0x00001a90


	//   ....[5]....
        /*007c*/ 	.word	0x00001ab0


	//   ....[6]....
        /*0080*/ 	.word	0x00001ac0


	//   ....[7]....
        /*0084*/ 	.word	0x00001af0


	//   ....[8]....
        /*0088*/ 	.word	0x00001b00


	//   ....[9]....
        /*008c*/ 	.word	0x00001b30


	//   ....[10]....
        /*0090*/ 	.word	0x00001b40


	//   ....[11]....
        /*0094*/ 	.word	0x00001b70


	//----- nvinfo : EIATTR_VRC_CTA_INIT_COUNT
	.align		4
.L_1285:
        /*0098*/ 	.byte	0x02, 0x4a
	.zero		1
	.zero		1


	//----- nvinfo : EIATTR_SYSCALL_OFFSETS
	.align		4
        /*009c*/ 	.byte	0x04, 0x46
        /*009e*/ 	.short	(.L_1287 - .L_1286)


	//   ....[0]....
.L_1286:
        /*00a0*/ 	.word	0x00000580


	//----- nvinfo : EIATTR_EXIT_INSTR_OFFSETS
	.align		4
.L_1287:
        /*00a4*/ 	.byte	0x04, 0x1c
        /*00a6*/ 	.short	(.L_1289 - .L_1288)


	//   ....[0]....
.L_1288:
        /*00a8*/ 	.word	0x00000270


	//   ....[1]....
        /*00ac*/ 	.word	0x00000460


	//   ....[2]....
        /*00b0*/ 	.word	0x00002b70


	//   ....[3]....
        /*00b4*/ 	.word	0x00002c80


	//----- nvinfo : EIATTR_MAX_THREADS
	.align		4
.L_1289:
        /*00b8*/ 	.byte	0x04, 0x05
        /*00ba*/ 	.short	(.L_1291 - .L_1290)
.L_1290:
        /*00bc*/ 	.word	0x00000100
        /*00c0*/ 	.word	0x00000001
        /*00c4*/ 	.word	0x00000001


	//----- nvinfo : EIATTR_CRS_STACK_SIZE
	.align		4
.L_1291:
        /*00c8*/ 	.byte	0x04, 0x1e
        /*00ca*/ 	.short	(.L_1293 - .L_1292)
.L_1292:
        /*00cc*/ 	.word	0x00000000


	//----- nvinfo : EIATTR_CBANK_PARAM_SIZE
	.align		4
.L_1293:
        /*00d0*/ 	.byte	0x03, 0x19
        /*00d2*/ 	.short	0x00e8


	//----- nvinfo : EIATTR_PARAM_CBANK
	.align		4
        /*00d4*/ 	.byte	0x04, 0x0a
        /*00d6*/ 	.short	(.L_1295 - .L_1294)
	.align		4
.L_1294:
        /*00d8*/ 	.word	index@(.nv.constant0._ZN7cutlass13device_kernelIN5flash19FlashAttnFwdCombineIN4cute5tupleIJNS3_1CILi16EEENS5_ILi64EEEEEELi6ELi256ELi1ELb0ELb1ENS_10bfloat16_tEfNS_4arch4Sm90EEEEEvNT_6ParamsE)
        /*00dc*/ 	.short	0x0380
        /*00de*/ 	.short	0x00e8


	//----- nvinfo : EIATTR_SW_WAR
	.align		4
.L_1295:
        /*00e0*/ 	.byte	0x04, 0x36
        /*00e2*/ 	.short	(.L_1297 - .L_1296)
.L_1296:
        /*00e4*/ 	.word	0x00000008
.L_1297:


//--------------------- .nv.info._ZN7cutlass13device_kernelIN5flash19FlashAttnFwdCombineIN4cute5tupleIJNS3_1CILi16EEENS5_ILi64EEEEEELi5ELi256ELi1ELb0ELb1ENS_10bfloat16_tEfNS_4arch4Sm90EEEEEvNT_6ParamsE --------------------------
	.section	.nv.info._ZN7cutlass13device_kernelIN5flash19FlashAttnFwdCombineIN4cute5tupleIJNS3_1CILi16EEENS5_ILi64EEEEEELi5ELi256ELi1ELb0ELb1ENS_10bfloat16_tEfNS_4arch4Sm90EEEEEvNT_6ParamsE,"",@"SHT_CUDA_INFO"
	.sectionflags	@""
	.align	4


	//----- nvinfo : EIATTR_CUDA_API_VERSION
	.align		4
        /*0000*/ 	.byte	0x04, 0x37
        /*0002*/ 	.short	(.L_1299 - .L_1298)
.L_1298:
        /*0004*/ 	.word	0x00000082


	//----- nvinfo : EIATTR_KPARAM_INFO
	.align		4
.L_1299:
        /*0008*/ 	.byte	0x04, 0x17
        /*000a*/ 	.short	(.L_1301 - .L_1300)
.L_1300:
        /*000c*/ 	.word	0x00000000
        /*0010*/ 	.short	0x0000
        /*0012*/ 	.short	0x0000
        /*0014*/ 	.byte	0x00, 0xf0, 0xa1, 0x03


	//----- nvinfo : EIATTR_SPARSE_MMA_MASK
	.align		4
.L_1301:
        /*0018*/ 	.byte	0x03, 0x50
        /*001a*/ 	.short	0x0000


	//----- nvinfo : EIATTR_MAXREG_COUNT
	.align		4
        /*001c*/ 	.byte	0x03, 0x1b
        /*001e*/ 	.short	0x0080


	//----- nvinfo : EIATTR_NUM_BARRIERS
	.align		4
        /*0020*/ 	.byte	0x02, 0x4c
        /*0022*/ 	.byte	0x01
	.zero		1


	//----- nvinfo : EIATTR_EXTERNS
	.align		4
        /*0024*/ 	.byte	0x04, 0x0f
        /*0026*/ 	.short	(.L_1303 - .L_1302)


	//   ....[0]....
	.align		4
.L_1302:
        /*0028*/ 	.word	index@(__assertfail)


	//----- nvinfo : EIATTR_MERCURY_ISA_VERSION
	.align		4
.L_1303:
        /*002c*/ 	.byte	0x03, 0x5f
        /*002e*/ 	.short	0x0101


	//----- nvinfo : EIATTR_COOP_GROUP_MASK_REGIDS
	.align		4
        /*0030*/ 	.byte	0x04, 0x29
        /*0032*/ 	.short	(.L_1305 - .L_1304)


	//   ....[0]....
.L_1304:
        /*0034*/ 	.word	0xffffffff


	//   ....[1]....
        /*0038*/ 	.word	0xffffffff


	//   ....[2]....
        /*003c*/ 	.word	0xffffffff


	//   ....[3]....
        /*0040*/ 	.word	0xffffffff


	//   ....[4]....
        /*0044*/ 	.word	0xffffffff


	//   ....[5]....
        /*0048*/ 	.word	0xffffffff


	//   ....[6]....
        /*004c*/ 	.word	0xffffffff


	//   ....[7]....
        /*0050*/ 	.word	0xffffffff


	//   ....[8]....
        /*0054*/ 	.word	0xffffffff


	//   ....[9]....
        /*0058*/ 	.word	0xffffffff


	//   ....[10]....
        /*005c*/ 	.word	0xffffffff


	//   ....[11]....
        /*0060*/ 	.word	0xffffffff


	//----- nvinfo : EIATTR_COOP_GROUP_INSTR_OFFSETS
	.align		4
.L_1305:
        /*0064*/ 	.byte	0x04, 0x28
        /*0066*/ 	.short	(.L_1307 - .L_1306)


	//   ....[0]....
.L_1306:
        /*0068*/ 	.word	0x00001650


	//   ....[1]....
        /*006c*/ 	.word	0x00001670


	//   ....[2]....
        /*0070*/ 	.word	0x00001690


	//   ....[3]....
        /*0074*/ 	.word	0x000016b0


	//   ....[4]....
        /*0078*/ 	.word	0x00001790


	//   ....[5]....
        /*007c*/ 	.word	0x000017d0


	//   ....[6]....
        /*0080*/ 	.word	0x000017f0


	//   ....[7]....
        /*0084*/ 	.word	0x00001810


	//   ....[8]....
        /*0088*/ 	.word	0x00001840


	//   ....[9]....
        /*008c*/ 	.word	0x00001860


	//   ....[10]....
        /*0090*/ 	.word	0x00001870


	//   ....[11]....
        /*0094*/ 	.word	0x000018a0


	//----- nvinfo : EIATTR_VRC_CTA_INIT_COUNT
	.align		4
.L_1307:
        /*0098*/ 	.byte	0x02, 0x4a
	.zero		1
	.zero		1


	//----- nvinfo : EIATTR_SYSCALL_OFFSETS
	.align		4
        /*009c*/ 	.byte	0x04, 0x46
        /*009e*/ 	.short	(.L_1309 - .L_1308)


	//   ....[0]....
.L_1308:
        /*00a0*/ 	.word	0x00000580


	//----- nvinfo : EIATTR_EXIT_INSTR_OFFSETS
	.align		4
.L_1309:
        /*00a4*/ 	.byte	0x04, 0x1c
        /*00a6*/ 	.short	(.L_1311 - .L_1310)


	//   ....[0]....
.L_1310:
        /*00a8*/ 	.word	0x00000270


	//   ....[1]....
        /*00ac*/ 	.word	0x00000460


	//   ....[2]....
        /*00b0*/ 	.word	0x00002840


	//   ....[3]....
        /*00b4*/ 	.word	0x00002950


	//----- nvinfo : EIATTR_MAX_THREADS
	.align		4
.L_1311:
        /*00b8*/ 	.byte	0x04, 0x05
        /*00ba*/ 	.short	(.L_1313 - .L_1312)
.L_1312:
        /*00bc*/ 	.word	0x00000100
        /*00c0*/ 	.word	0x00000001
        /*00c4*/ 	.word	0x00000001


	//----- nvinfo : EIATTR_CRS_STACK_SIZE
	.align		4
.L_1313:
        /*00c8*/ 	.byte	0x04, 0x1e
        /*00ca*/ 	.short	(.L_1315 - .L_1314)
.L_1314:
        /*00cc*/ 	.word	0x00000000


	//----- nvinfo : EIATTR_CBANK_PARAM_SIZE
	.align		4
.L_1315:
        /*00d0*/ 	.byte	0x03, 0x19
        /*00d2*/ 	.short	0x00e8


	//----- nvinfo : EIATTR_PARAM_CBANK
	.align		4
        /*00d4*/ 	.byte	0x04, 0x0a
        /*00d6*/ 	.short	(.L_1317 - .L_1316)
	.align		4
.L_1316:
        /*00d8*/ 	.word	index@(.nv.constant0._ZN7cutlass13device_kernelIN5flash19FlashAttnFwdCombineIN4cute5tupleIJNS3_1CILi16EEENS5_ILi64EEEEEELi5ELi256ELi1ELb0ELb1ENS_10bfloat16_tEfNS_4arch4Sm90EEEEEvNT_6ParamsE)
        /*00dc*/ 	.short	0x0380
        /*00de*/ 	.short	0x00e8


	//----- nvinfo : EIATTR_SW_WAR
	.align		4
.L_1317:
        /*00e0*/ 	.byte	0x04, 0x36
        /*00e2*/ 	.short	(.L_1319 - .L_1318)
.L_1318:
        /*00e4*/ 	.word	0x00000008
.L_1319:


//--------------------- .nv.info._ZN7cutlass13device_kernelIN5flash19FlashAttnFwdCombineIN4cute5tupleIJNS3_1CILi16EEENS5_ILi64EEEEEELi4ELi256ELi1ELb0ELb1ENS_10bfloat16_tEfNS_4arch4Sm90EEEEEvNT_6ParamsE --------------------------
	.section	.nv.info._ZN7cutlass13device_kernelIN5flash19FlashAttnFwdCombineIN4cute5tupleIJNS3_1CILi16EEENS5_ILi64EEEEEELi4ELi256ELi1ELb0ELb1ENS_10bfloat16_tEfNS_4arch4Sm90EEEEEvNT_6ParamsE,"",@"SHT_CUDA_INFO"
	.sectionflags	@""
	.align	4


	//----- nvinfo : EIATTR_CUDA_API_VERSION
	.align		4
        /*0000*/ 	.byte	0x04, 0x37
        /*0002*/ 	.short	(.L_1321 - .L_1320)
.L_1320:
        /*0004*/ 	.word	0x00000082


	//----- nvinfo : EIATTR_KPARAM_INFO
	.align		4
.L_1321:
        /*0008*/ 	.byte	0x04, 0x17
        /*000a*/ 	.short	(.L_1323 - .L_1322)
.L_1322:
        /*000c*/ 	.word	0x00000000
        /*0010*/ 	.short	0x0000
        /*0012*/ 	.short	0x0000
        /*0014*/ 	.byte	0x00, 0xf0, 0xa1, 0x03


	//----- nvinfo : EIATTR_SPARSE_MMA_MASK
	.align		4
.L_1323:
        /*0018*/ 	.byte	0x03, 0x50
        /*001a*/ 	.short	0x0000


	//----- nvinfo : EIATTR_MAXREG_COUNT
	.align		4
        /*001c*/ 	.byte	0x03, 0x1b
        /*001e*/ 	.short	0x0080


	//----- nvinfo : EIATTR_NUM_BARRIERS
	.align		4
        /*0020*/ 	.byte	0x02, 0x4c
        /*0022*/ 	.byte	0x01
	.zero		1


	//----- nvinfo : EIATTR_EXTERNS
	.align		4
        /*0024*/ 	.byte	0x04, 0x0f
        /*0026*/ 	.short	(.L_1325 - .L_1324)


	//   ....[0]....
	.align		4
.L_1324:
        /*0028*/ 	.word	index@(__assertfail)


	//----- nvinfo : EIATTR_MERCURY_ISA_VERSION
	.align		4
.L_1325:
        /*002c*/ 	.byte	0x03, 0x5f
        /*002e*/ 	.short	0x0101


	//----- nvinfo : EIATTR_COOP_GROUP_MASK_REGIDS
	.align		4
        /*0030*/ 	.byte	0x04, 0x29
        /*0032*/ 	.short	(.L_1327 - .L_1326)


	//   ....[0]....
.L_1326:
        /*0034*/ 	.word	0xffffffff


	//   ....[1]....
        /*0038*/ 	.word	0xffffffff


	//   ....[2]....
        /*003c*/ 	.word	0xffffffff


	//   ....[3]....
        /*0040*/ 	.word	0xffffffff


	//   ....[4]....
        /*0044*/ 	.word	0xffffffff


	//   ....[5]....
        /*0048*/ 	.word	0xffffffff


	//   ....[6]....
        /*004c*/ 	.word	0xffffffff


	//   ....[7]....
        /*0050*/ 	.word	0xffffffff


	//   ....[8]....
        /*0054*/ 	.word	0xffffffff


	//   ....[9]....
        /*0058*/ 	.word	0xffffffff


	//   ....[10]....
        /*005c*/ 	.word	0xffffffff


	//   ....[11]....
        /*0060*/ 	.word	0xffffffff


	//----- nvinfo : EIATTR_COOP_GROUP_INSTR_OFFSETS
	.align		4
.L_1327:
        /*0064*/ 	.byte	0x04, 0x28
        /*0066*/ 	.short	(.L_1329 - .L_1328)


	//   ....[0]....
.L_1328:
        /*0068*/ 	.word	0x00001570


	//   ....[1]....
        /*006c*/ 	.word	0x00001590


	//   ....[2]....
        /*0070*/ 	.word	0x000015b0


	//   ....[3]....
        /*0074*/ 	.word	0x000015d0


	//   ....[4]....
        /*0078*/ 	.word	0x00001670


	//   ....[5]....
        /*007c*/ 	.word	0x00001690


	//   ....[6]....
        /*0080*/ 	.word	0x000016a0


	//   ....[7]....
        /*0084*/ 	.word	0x000016d0


	//   ....[8]....
        /*0088*/ 	.word	0x000016e0


	//   ....[9]....
        /*008c*/ 	.word	0x00001710


	//   ....[10]....
        /*0090*/ 	.word	0x00001720


	//   ....[11]....
        /*0094*/ 	.word	0x00001750


	//----- nvinfo : EIATTR_VRC_CTA_INIT_COUNT
	.align		4
.L_1329:
        /*0098*/ 	.byte	0x02, 0x4a
	.zero		1
	.zero		1


	//----- nvinfo : EIATTR_SYSCALL_OFFSETS
	.align		4
        /*009c*/ 	.byte	0x04, 0x46
        /*009e*/ 	.short	(.L_1331 - .L_1330)


	//   ....[0]....
.L_1330:
        /*00a0*/ 	.word	0x00000580


	//----- nvinfo : EIATTR_EXIT_INSTR_OFFSETS
	.align		4
.L_1331:
        /*00a4*/ 	.byte	0x04, 0x1c
        /*00a6*/ 	.short	(.L_1333 - .L_1332)


	//   ....[0]....
.L_1332:
        /*00a8*/ 	.word	0x00000270


	//   ....[1]....
        /*00ac*/ 	.word	0x00000460


	//   ....[2]....
        /*00b0*/ 	.word	0x000026c0


	//   ....[3]....
        /*00b4*/ 	.word	0x000027d0


	//----- nvinfo : EIATTR_MAX_THREADS
	.align		4
.L_1333:
        /*00b8*/ 	.byte	0x04, 0x05
        /*00ba*/ 	.short	(.L_1335 - .L_1334)
.L_1334:
        /*00bc*/ 	.word	0x00000100
        /*00c0*/ 	.word	0x00000001
        /*00c4*/ 	.word	0x00000001


	//----- nvinfo : EIATTR_CRS_STACK_SIZE
	.align		4
.L_1335:
        /*00c8*/ 	.byte	0x04, 0x1e
        /*00ca*/ 	.short	(.L_1337 - .L_1336)
.L_1336:
        /*00cc*/ 	.word	0x00000000


	//----- nvinfo : EIATTR_CBANK_PARAM_SIZE
	.align		4
.L_1337:
        /*00d0*/ 	.byte	0x03, 0x19
        /*00d2*/ 	.short	0x00e8


	//----- nvinfo : EIATTR_PARAM_CBANK
	.align		4
        /*00d4*/ 	.byte	0x04, 0x0a
        /*00d6*/ 	.short	(.L_1339 - .L_1338)
	.align		4
.L_1338:
        /*00d8*/ 	.word	index@(.nv.constant0._ZN7cutlass13device_kernelIN5flash19FlashAttnFwdCombineIN4cute5tupleIJNS3_1CILi16EEENS5_ILi64EEEEEELi4ELi256ELi1ELb0ELb1ENS_10bfloat16_tEfNS_4arch4Sm90EEEEEvNT_6ParamsE)
        /*00dc*/ 	.short	0x0380
        /*00de*/ 	.short	0x00e8


	//----- nvinfo : EIATTR_SW_WAR
	.align		4
.L_1339:
        /*00e0*/ 	.byte	0x04, 0x36
        /*00e2*/ 	.short	(.L_1341 - .L_1340)
.L_1340:
        /*00e4*/ 	.word	0x00000008
.L_1341:


//--------------------- .nv.info._ZN7cutlass13device_kernelIN5flash19FlashAttnFwdCombineIN4cute5tupleIJNS3_1CILi16EEENS5_ILi64EEEEEELi8ELi256ELi1ELb0ELb0ENS_10bfloat16_tEfNS_4arch4Sm80EEEEEvNT_6ParamsE --------------------------
	.section	.nv.info._ZN7cutlass13device_kernelIN5flash19FlashAttnFwdCombineIN4cute5tupleIJNS3_1CILi16EEENS5_ILi64EEEEEELi8ELi256ELi1ELb0ELb0ENS_10bfloat16_tEfNS_4arch4Sm80EEEEEvNT_6ParamsE,"",@"SHT_CUDA_INFO"
	.sectionflags	@""
	.align	4


	//----- nvinfo : EIATTR_CUDA_API_VERSION
	.align		4
        /*0000*/ 	.byte	0x04, 0x37
        /*0002*/ 	.short	(.L_1343 - .L_1342)
.L_1342:
        /*0004*/ 	.word	0x00000082


	//----- nvinfo : EIATTR_KPARAM_INFO
	.align		4
.L_1343:
        /*0008*/ 	.byte	0x04, 0x17
        /*000a*/ 	.short	(.L_1345 - .L_1344)
.L_1344:
        /*000c*/ 	.word	0x00000000
        /*0010*/ 	.short	0x0000
        /*0012*/ 	.short	0x0000
        /*0014*/ 	.byte	0x00, 0xf0, 0xa1, 0x03


	//----- nvinfo : EIATTR_SPARSE_MMA_MASK
	.align		4
.L_1345:
        /*0018*/ 	.byte	0x03, 0x50
        /*001a*/ 	.short	0x0000


	//----- nvinfo : EIATTR_MAXREG_COUNT
	.align		4
        /*001c*/ 	.byte	0x03, 0x1b
        /*001e*/ 	.short	0x0080


	//----- nvinfo : EIATTR_NUM_BARRIERS
	.align		4
        /*0020*/ 	.byte	0x02, 0x4c
        /*0022*/ 	.byte	0x01
	.zero		1


	//----- nvinfo : EIATTR_EXTERNS
	.align		4
        /*0024*/ 	.byte	0x04, 0x0f
        /*0026*/ 	.short	(.L_1347 - .L_1346)


	//   ....[0]....
	.align		4
.L_1346:
        /*0028*/ 	.word	index@(__assertfail)


	//----- nvinfo : EIATTR_MERCURY_ISA_VERSION
	.align		4
.L_1347:
        /*002c*/ 	.byte	0x03, 0x5f
        /*002e*/ 	.short	0x0101


	//----- nvinfo : EIATTR_COOP_GROUP_MASK_REGIDS
	.align		4
        /*0030*/ 	.byte	0x04, 0x29
        /*0032*/ 	.short	(.L_1349 - .L_1348)


	//   ....[0]....
.L_1348:
        /*0034*/ 	.word	0xffffffff


	//   ....[1]....
        /*0038*/ 	.word	0xffffffff


	//   ....[2]....
        /*003c*/ 	.word	0xffffffff


	//   ....[3]....
        /*0040*/ 	.word	0xffffffff


	//   ....[4]....
        /*0044*/ 	.word	0xffffffff


	//   ....[5]....
        /*0048*/ 	.word	0xffffffff


	//   ....[6]....
        /*004c*/ 	.word	0xffffffff


	//   ....[7]....
        /*0050*/ 	.word	0xffffffff


	//   ....[8]....
        /*0054*/ 	.word	0xffffffff


	//   ....[9]....
        /*0058*/ 	.word	0xffffffff


	//   ....[10]....
        /*005c*/ 	.word	0xffffffff


	//   ....[11]....
        /*0060*/ 	.word	0xffffffff


	//----- nvinfo : EIATTR_COOP_GROUP_INSTR_OFFSETS
	.align		4
.L_1349:
        /*0064*/ 	.byte	0x04, 0x28
        /*0066*/ 	.short	(.L_1351 - .L_1350)


	//   ....[0]....
.L_1350:
        /*0068*/ 	.word	0x00001c50


	//   ....[1]....
        /*006c*/ 	.word	0x00001c70


	//   ....[2]....
        /*0070*/ 	.word	0x00001c90


	//   ....[3]....
        /*0074*/ 	.word	0x00001cb0


	//   ....[4]....
        /*0078*/ 	.word	0x00002160


	//   ....[5]....
        /*007c*/ 	.word	0x00002260


	//   ....[6]....
        /*0080*/ 	.word	0x00002300


	//   ....[7]....
        /*0084*/ 	.word	0x00002310


	//   ....[8]....
        /*0088*/ 	.word	0x00002340


	//   ....[9]....
        /*008c*/ 	.word	0x00002350


	//   ....[10]....
        /*0090*/ 	.word	0x00002380


	//   ....[11]....
        /*0094*/ 	.word	0x00002510


	//----- nvinfo : EIATTR_VRC_CTA_INIT_COUNT
	.align		4
.L_1351:
        /*0098*/ 	.byte	0x02, 0x4a
	.zero		1
	.zero		1


	//----- nvinfo : EIATTR_SYSCALL_OFFSETS
	.align		4
        /*009c*/ 	.byte	0x04, 0x46
        /*009e*/ 	.short	(.L_1353 - .L_1352)


	//   ....[0]....
.L_1352:
        /*00a0*/ 	.word	0x000003c0


	//----- nvinfo : EIATTR_EXIT_INSTR_OFFSETS
	.align		4
.L_1353:
        /*00a4*/ 	.byte	0x04, 0x1c
        /*00a6*/ 	.short	(.L_1355 - .L_1354)


	//   ....[0]....
.L_1354:
        /*00a8*/ 	.word	0x00000270


	//   ....[1]....
        /*00ac*/ 	.word	0x00003600


	//   ....[2]....
        /*00b0*/ 	.word	0x00003740


	//----- nvinfo : EIATTR_MAX_THREADS
	.align		4
.L_1355:
        /*00b4*/ 	.byte	0x04, 0x05
        /*00b6*/ 	.short	(.L_1357 - .L_1356)
.L_1356:
        /*00b8*/ 	.word	0x00000100
        /*00bc*/ 	.word	0x00000001
        /*00c0*/ 	.word	0x00000001


	//----- nvinfo : EIATTR_CRS_STACK_SIZE
	.align		4
.L_1357:
        /*00c4*/ 	.byte	0x04, 0x1e
        /*00c6*/ 	.short	(.L_1359 - .L_1358)
.L_1358:
        /*00c8*/ 	.word	0x00000000


	//----- nvinfo : EIATTR_CBANK_PARAM_SIZE
	.align		4
.L_1359:
        /*00cc*/ 	.byte	0x03, 0x19
        /*00ce*/ 	.short	0x00e8


	//----- nvinfo : EIATTR_PARAM_CBANK
	.align		4
        /*00d0*/ 	.byte	0x04, 0x0a
        /*00d2*/ 	.short	(.L_1361 - .L_1360)
	.align		4
.L_1360:
        /*00d4*/ 	.word	index@(.nv.constant0._ZN7cutlass13device_kernelIN5flash19FlashAttnFwdCombineIN4cute5tupleIJNS3_1CILi16EEENS5_ILi64EEEEEELi8ELi256ELi1ELb0ELb0ENS_10bfloat16_tEfNS_4arch4Sm80EEEEEvNT_6ParamsE)
        /*00d8*/ 	.short	0x0380
        /*00da*/ 	.short	0x00e8


	//----- nvinfo : EIATTR_SW_WAR
	.align		4
.L_1361:
        /*00dc*/ 	.byte	0x04, 0x36
        /*00de*/ 	.short	(.L_1363 - .L_1362)
.L_1362:
        /*00e0*/ 	.word	0x00000008
.L_1363:


//--------------------- .nv.info._ZN7cutlass13device_kernelIN5flash19FlashAttnFwdCombineIN4cute5tupleIJNS3_1CILi16EEENS5_ILi64EEEEEELi7ELi256ELi1ELb0ELb0ENS_10bfloat16_tEfNS_4arch4Sm80EEEEEvNT_6ParamsE --------------------------
	.section	.nv.info._ZN7cutlass13device_kernelIN5flash19FlashAttnFwdCombineIN4cute5tupleIJNS3_1CILi16EEENS5_ILi64EEEEEELi7ELi256ELi1ELb0ELb0ENS_10bfloat16_tEfNS_4arch4Sm80EEEEEvNT_6ParamsE,"",@"SHT_CUDA_INFO"
	.sectionflags	@""
	.align	4


	//----- nvinfo : EIATTR_CUDA_API_VERSION
	.align		4
        /*0000*/ 	.byte	0x04, 0x37
        /*0002*/ 	.short	(.L_1365 - .L_1364)
.L_1364:
        /*0004*/ 	.word	0x00000082


	//----- nvinfo : EIATTR_KPARAM_INFO
	.align		4
.L_1365:
        /*0008*/ 	.byte	0x04, 0x17
        /*000a*/ 	.short	(.L_1367 - .L_1366)
.L_1366:
        /*000c*/ 	.word	0x00000000
        /*0010*/ 	.short	0x0000
        /*0012*/ 	.short	0x0000
        /*0014*/ 	.byte	0x00, 0xf0, 0xa1, 0x03


	//----- nvinfo : EIATTR_SPARSE_MMA_MASK
	.align		4
.L_1367:
        /*0018*/ 	.byte	0x03, 0x50
        /*001a*/ 	.short	0x0000


	//----- nvinfo : EIATTR_MAXREG_COUNT
	.align		4
        /*001c*/ 	.byte	0x03, 0x1b
        /*001e*/ 	.short	0x0080


	//----- nvinfo : EIATTR_NUM_BARRIERS
	.align		4
        /*0020*/ 	.byte	0x02, 0x4c
        /*0022*/ 	.byte	0x01
	.zero		1


	//----- nvinfo : EIATTR_EXTERNS
	.align		4
        /*0024*/ 	.byte	0x04, 0x0f
        /*0026*/ 	.short	(.L_1369 - .L_1368)


	//   ....[0]....
	.align		4
.L_1368:
        /*0028*/ 	.word	index@(__assertfail)


	//----- nvinfo : EIATTR_MERCURY_ISA_VERSION
	.align		4
.L_1369:
        /*002c*/ 	.byte	0x03, 0x5f
        /*002e*/ 	.short	0x0101


	//----- nvinfo : EIATTR_COOP_GROUP_MASK_REGIDS
	.align		4
        /*0030*/ 	.byte	0x04, 0x29
        /*0032*/ 	.short	(.L_1371 - .L_1370)


	//   ....[0]....
.L_1370:
        /*0034*/ 	.word	0xffffffff


	//   ....[1]....
        /*0038*/ 	.word	0xffffffff


	//   ....[2]....
        /*003c*/ 	.word	0xffffffff


	//   ....[3]....
        /*0040*/ 	.word	0xffffffff


	//   ....[4]....
        /*0044*/ 	.word	0xffffffff


	//   ....[5]....
        /*0048*/ 	.word	0xffffffff


	//   ....[6]....
        /*004c*/ 	.word	0xffffffff


	//   ....[7]....
        /*0050*/ 	.word	0xffffffff


	//   ....[8]....
        /*0054*/ 	.word	0xffffffff


	//   ....[9]....
        /*0058*/ 	.word	0xffffffff


	//   ....[10]....
        /*005c*/ 	.word	0xffffffff


	//   ....[11]....
        /*0060*/ 	.word	0xffffffff


	//----- nvinfo : EIATTR_COOP_GROUP_INSTR_OFFSETS
	.align		4
.L_1371:
        /*0064*/ 	.byte	0x04, 0x28
        /*0066*/ 	.short	(.L_1373 - .L_1372)


	//   ....[0]....
.L_1372:
        /*0068*/ 	.word	0x00001370


	//   ....[1]....
        /*006c*/ 	.word	0x00001390


	//   ....[2]....
        /*0070*/ 	.word	0x000013b0


	//   ....[3]....
        /*0074*/ 	.word	0x000013d0


	//   ....[4]....
        /*0078*/ 	.word	0x000016d0


	//   ....[5]....
        /*007c*/ 	.word	0x000016f0


	//   ....[6]....
        /*0080*/ 	.word	0x00001710


	//   ....[7]....
        /*0084*/ 	.word	0x00001730


	//   ....[8]....
        /*0088*/ 	.word	0x00001750


	//   ....[9]....
        /*008c*/ 	.word	0x00001770


	//   ....[10]....
        /*0090*/ 	.word	0x000017a0


	//   ....[11]....
        /*0094*/ 	.word	0x000018b0


	//----- nvinfo : EIATTR_VRC_CTA_INIT_COUNT
	.align		4
.L_1373:
        /*0098*/ 	.byte	0x02, 0x4a
	.zero		1
	.zero		1


	//----- nvinfo : EIATTR_SYSCALL_OFFSETS
	.align		4
        /*009c*/ 	.byte	0x04, 0x46
        /*009e*/ 	.short	(.L_1375 - .L_1374)


	//   ....[0]....
.L_1374:
        /*00a0*/ 	.word	0x000003c0


	//----- nvinfo : EIATTR_EXIT_INSTR_OFFSETS
	.align		4
.L_1375:
        /*00a4*/ 	.byte	0x04, 0x1c
        /*00a6*/ 	.short	(.L_1377 - .L_1376)


	//   ....[0]....
.L_1376:
        /*00a8*/ 	.word	0x00000270


	//   ....[1]....
        /*00ac*/ 	.word	0x00002900


	//   ....[2]....
        /*00b0*/ 	.word	0x00002a50


	//----- nvinfo : EIATTR_MAX_THREADS
	.align		4
.L_1377:
        /*00b4*/ 	.byte	0x04, 0x05
        /*00b6*/ 	.short	(.L_1379 - .L_1378)
.L_1378:
        /*00b8*/ 	.word	0x00000100
        /*00bc*/ 	.word	0x00000001
        /*00c0*/ 	.word	0x00000001


	//----- nvinfo : EIATTR_CRS_STACK_SIZE
	.align		4
.L_1379:
        /*00c4*/ 	.byte	0x04, 0x1e
        /*00c6*/ 	.short	(.L_1381 - .L_1380)
.L_1380:
        /*00c8*/ 	.word	0x00000000


	//----- nvinfo : EIATTR_CBANK_PARAM_SIZE
	.align		4
.L_1381:
        /*00cc*/ 	.byte	0x03, 0x19
        /*00ce*/ 	.short	0x00e8


	//----- nvinfo : EIATTR_PARAM_CBANK
	.align		4
        /*00d0*/ 	.byte	0x04, 0x0a
        /*00d2*/ 	.short	(.L_1383 - .L_1382)
	.align		4
.L_1382:
        /*00d4*/ 	.word	index@(.nv.constant0._ZN7cutlass13device_kernelIN5flash19FlashAttnFwdCombineIN4cute5tupleIJNS3_1CILi16EEENS5_ILi64EEEEEELi7ELi256ELi1ELb0ELb0ENS_10bfloat16_tEfNS_4arch4Sm80EEEEEvNT_6ParamsE)
        /*00d8*/ 	.short	0x0380
        /*00da*/ 	.short	0x00e8


	//----- nvinfo : EIATTR_SW_WAR
	.align		4
.L_1383:
        /*00dc*/ 	.byte	0x04, 0x36
        /*00de*/ 	.short	(.L_1385 - .L_1384)
.L_1384:
        /*00e0*/ 	.word	0x00000008
.L_1385:


//--------------------- .nv.info._ZN7cutlass13device_kernelIN5flash19FlashAttnFwdCombineIN4cute5tupleIJNS3_1CILi16EEENS5_ILi64EEEEEELi6ELi256ELi1ELb0ELb0ENS_10bfloat16_tEfNS_4arch4Sm80EEEEEvNT_6ParamsE --------------------------
	.section	.nv.info._ZN7cutlass13device_kernelIN5flash19FlashAttnFwdCombineIN4cute5tupleIJNS3_1CILi16EEENS5_ILi64EEEEEELi6ELi256ELi1ELb0ELb0ENS_10bfloat16_tEfNS_4arch4Sm80EEEEEvNT_6ParamsE,"",@"SHT_CUDA_INFO"
	.sectionflags	@""
	.align	4


	//----- nvinfo : EIATTR_CUDA_API_VERSION
	.align		4
        /*0000*/ 	.byte	0x04, 0x37
        /*0002*/ 	.short	(.L_1387 - .L_1386)
.L_1386:
        /*0004*/ 	.word	0x00000082


	//----- nvinfo : EIATTR_KPARAM_INFO
	.align		4
.L_1387:
        /*0008*/ 	.byte	0x04, 0x17
        /*000a*/ 	.short	(.L_1389 - .L_1388)
.L_1388:
        /*000c*/ 	.word	0x00000000
        /*0010*/ 	.short	0x0000
        /*0012*/ 	.short	0x0000
        /*0014*/ 	.byte	0x00, 0xf0, 0xa1, 0x03


	//----- nvinfo : EIATTR_SPARSE_MMA_MASK
	.align		4
.L_1389:
        /*0018*/ 	.byte	0x03, 0x50
        /*001a*/ 	.short	0x0000


	//----- nvinfo : EIATTR_MAXREG_COUNT
	.align		4
        /*001c*/ 	.byte	0x03, 0x1b
        /*001e*/ 	.short	0x0080


	//----- nvinfo : EIATTR_NUM_BARRIERS
	.align		4
        /*0020*/ 	.byte	0x02, 0x4c
        /*0022*/ 	.byte	0x01
	.zero		1


	//----- nvinfo : EIATTR_EXTERNS
	.align		4
        /*0024*/ 	.byte	0x04, 0x0f
        /*0026*/ 	.short	(.L_1391 - .L_1390)


	//   ....[0]....
	.align		4
.L_1390:
        /*0028*/ 	.word	index@(__assertfail)


	//----- nvinfo : EIATTR_MERCURY_ISA_VERSION
	.align		4
.L_1391:
        /*002c*/ 	.byte	0x03, 0x5f
        /*002e*/ 	.short	0x0101


	//----- nvinfo : EIATTR_COOP_GROUP_MASK_REGIDS
	.align		4
        /*0030*/ 	.byte	0x04, 0x29
        /*0032*/ 	.short	(.L_1393 - .L_1392)


	//   ....[0]....
.L_1392:
        /*0034*/ 	.word	0xffffffff


	//   ....[1]....
        /*0038*/ 	.word	0xffffffff


	//   ....[2]....
        /*003c*/ 	.word	0xffffffff


	//   ....[3]....
        /*0040*/ 	.word	0xffffffff


	//   ....[4]....
        /*0044*/ 	.word	0xffffffff


	//   ....[5]....
        /*0048*/ 	.word	0xffffffff


	//   ....[6]....
        /*004c*/ 	.word	0xffffffff


	//   ....[7]....
        /*0050*/ 	.word	0xffffffff


	//   ....[8]....
        /*0054*/ 	.word	0xffffffff


	//   ....[9]....
        /*0058*/ 	.word	0xffffffff


	//   ....[10]....
        /*005c*/ 	.word	0xffffffff


	//   ....[11]....
        /*0060*/ 	.word	0xffffffff


	//----- nvinfo : EIATTR_COOP_GROUP_INSTR_OFFSETS
	.align		4
.L_1393:
        /*0064*/ 	.byte	0x04, 0x28
        /*0066*/ 	.short	(.L_1395 - .L_1394)


	//   ....[0]....
.L_1394:
        /*0068*/ 	.word	0x00000f50


	//   ....[1]....
        /*006c*/ 	.word	0x00000f70


	//   ....[2]....
        /*0070*/ 	.word	0x00000f90


	//   ....[3]....
        /*0074*/ 	.word	0x00000fb0


	//   ....[4]....
        /*0078*/ 	.word	0x000010f0


	//   ....[5]....
        /*007c*/ 	.word	0x00001150


	//   ....[6]....
        /*0080*/ 	.word	0x00001170


	//   ....[7]....
        /*0084*/ 	.word	0x00001190


	//   ....[8]....
        /*0088*/ 	.word	0x000011b0


	//   ....[9]....
        /*008c*/ 	.word	0x000011d0


	//   ....[10]....
        /*0090*/ 	.word	0x000011f0


	//   ....[11]....
        /*0094*/ 	.word	0x00001210


	//----- nvinfo : EIATTR_VRC_CTA_INIT_COUNT
	.align		4
.L_1395:
        /*0098*/ 	.byte	0x02, 0x4a
	.zero		1
	.zero		1


	//----- nvinfo : EIATTR_SYSCALL_OFFSETS
	.align		4
        /*009c*/ 	.byte	0x04, 0x46
        /*009e*/ 	.short	(.L_1397 - .L_1396)


	//   ....[0]....
.L_1396:
        /*00a0*/ 	.word	0x000003c0


	//----- nvinfo : EIATTR_EXIT_INSTR_OFFSETS
	.align		4
.L_1397:
        /*00a4*/ 	.byte	0x04, 0x1c
        /*00a6*/ 	.short	(.L_1399 - .L_1398)


	//   ....[0]....
.L_1398:
        /*00a8*/ 	.word	0x00000270


	//   ....[1]....
        /*00ac*/ 	.word	0x000022e0


	//   ....[2]....
        /*00b0*/ 	.word	0x00002430


	//----- nvinfo : EIATTR_MAX_THREADS
	.align		4
.L_1399:
        /*00b4*/ 	.byte	0x04, 0x05
        /*00b6*/ 	.short	(.L_1401 - .L_1400)
.L_1400:
        /*00b8*/ 	.word	0x00000100
        /*00bc*/ 	.word	0x00000001
        /*00c0*/ 	.word	0x00000001


	//----- nvinfo : EIATTR_CRS_STACK_SIZE
	.align		4
.L_1401:
        /*00c4*/ 	.byte	0x04, 0x1e
        /*00c6*/ 	.short	(.L_1403 - .L_1402)
.L_1402:
        /*00c8*/ 	.word	0x00000000


	//----- nvinfo : EIATTR_CBANK_PARAM_SIZE
	.align		4
.L_1403:
        /*00cc*/ 	.byte	0x03, 0x19
        /*00ce*/ 	.short	0x00e8


	//----- nvinfo : EIATTR_PARAM_CBANK
	.align		4
        /*00d0*/ 	.byte	0x04, 0x0a
        /*00d2*/ 	.short	(.L_1405 - .L_1404)
	.align		4
.L_1404:
        /*00d4*/ 	.word	index@(.nv.constant0._ZN7cutlass13device_kernelIN5flash19FlashAttnFwdCombineIN4cute5tupleIJNS3_1CILi16EEENS5_ILi64EEEEEELi6ELi256ELi1ELb0ELb0ENS_10bfloat16_tEfNS_4arch4Sm80EEEEEvNT_6ParamsE)
        /*00d8*/ 	.short	0x0380
        /*00da*/ 	.short	0x00e8


	//----- nvinfo : EIATTR_SW_WAR
	.align		4
.L_1405:
        /*00dc*/ 	.byte	0x04, 0x36
        /*00de*/ 	.short	(.L_1407 - .L_1406)
.L_1406:
        /*00e0*/ 	.word	0x00000008
.L_1407:


//--------------------- .nv.info._ZN7cutlass13device_kernelIN5flash19FlashAttnFwdCombineIN4cute5tupleIJNS3_1CILi16EEENS5_ILi64EEEEEELi5ELi256ELi1ELb0ELb0ENS_10bfloat16_tEfNS_4arch4Sm80EEEEEvNT_6ParamsE --------------------------
	.section	.nv.info._ZN7cutlass13device_kernelIN5flash19FlashAttnFwdCombineIN4cute5tupleIJNS3_1CILi16EEENS5_ILi64EEEEEELi5ELi256ELi1ELb0ELb0ENS_10bfloat16_tEfNS_4arch4Sm80EEEEEvNT_6ParamsE,"",@"SHT_CUDA_INFO"
	.sectionflags	@""
	.align	4


	//----- nvinfo : EIATTR_CUDA_API_VERSION
	.align		4
        /*0000*/ 	.byte	0x04, 0x37
        /*0002*/ 	.short	(.L_1409 - .L_1408)
.L_1408:
        /*0004*/ 	.word	0x00000082


	//----- nvinfo : EIATTR_KPARAM_INFO
	.align		4
.L_1409:
        /*0008*/ 	.byte	0x04, 0x17
        /*000a*/ 	.short	(.L_1411 - .L_1410)
.L_1410:
        /*000c*/ 	.word	0x00000000
        /*0010*/ 	.short	0x0000
        /*0012*/ 	.short	0x0000
        /*0014*/ 	.byte	0x00, 0xf0, 0xa1, 0x03


	//----- nvinfo : EIATTR_SPARSE_MMA_MASK
	.align		4
.L_1411:
        /*0018*/ 	.byte	0x03, 0x50
        /*001a*/ 	.short	0x0000


	//----- nvinfo : EIATTR_MAXREG_COUNT
	.align		4
        /*001c*/ 	.byte	0x03, 0x1b
        /*001e*/ 	.short	0x0080


	//----- nvinfo : EIATTR_NUM_BARRIERS
	.align		4
        /*0020*/ 	.byte	0x02, 0x4c
        /*0022*/ 	.byte	0x01
	.zero		1


	//----- nvinfo : EIATTR_EXTERNS
	.align		4
        /*0024*/ 	.byte	0x04, 0x0f
        /*0026*/ 	.short	(.L_1413 - .L_1412)


	//   ....[0]....
	.align		4
.L_1412:
        /*0028*/ 	.word	index@(__assertfail)


	//----- nvinfo : EIATTR_MERCURY_ISA_VERSION
	.align		4
.L_1413:
        /*002c*/ 	.byte	0x03, 0x5f
        /*002e*/ 	.short	0x0101


	//----- nvinfo : EIATTR_COOP_GROUP_MASK_REGIDS
	.align		4
        /*0030*/ 	.byte	0x04, 0x29
        /*0032*/ 	.short	(.L_1415 - .L_1414)


	//   ....[0]....
.L_1414:
        /*0034*/ 	.word	0xffffffff


	//   ....[1]....
        /*0038*/ 	.word	0xffffffff


	//   ....[2]....
        /*003c*/ 	.word	0xffffffff


	//   ....[3]....
        /*0040*/ 	.word	0xffffffff


	//   ....[4]....
        /*0044*/ 	.word	0xffffffff


	//   ....[5]....
        /*0048*/ 	.word	0xffffffff


	//   ....[6]....
        /*004c*/ 	.word	0xffffffff


	//   ....[7]....
        /*0050*/ 	.word	0xffffffff


	//   ....[8]....
        /*0054*/ 	.word	0xffffffff


	//   ....[9]....
        /*0058*/ 	.word	0xffffffff


	//   ....[10]....
        /*005c*/ 	.word	0xffffffff


	//   ....[11]....
        /*0060*/ 	.word	0xffffffff


	//----- nvinfo : EIATTR_COOP_GROUP_INSTR_OFFSETS
	.align		4
.L_1415:
        /*0064*/ 	.byte	0x04, 0x28
        /*0066*/ 	.short	(.L_1417 - .L_1416)


	//   ....[0]....
.L_1416:
        /*0068*/ 	.word	0x00000d00


	//   ....[1]....
        /*006c*/ 	.word	0x00000d20


	//   ....[2]....
        /*0070*/ 	.word	0x00000d40


	//   ....[3]....
        /*0074*/ 	.word	0x00000d60


	//   ....[4]....
        /*0078*/ 	.word	0x00000e30


	//   ....[5]....
        /*007c*/ 	.word	0x00000e60


	//   ....[6]....
        /*0080*/ 	.word	0x00000e80


	//   ....[7]....
        /*0084*/ 	.word	0x00000ea0


	//   ....[8]....
        /*0088*/ 	.word	0x00000ec0


	//   ....[9]....
        /*008c*/ 	.word	0x00000ee0


	//   ....[10]....
        /*0090*/ 	.word	0x00000f00


	//   ....[11]....
        /*0094*/ 	.word	0x00000f20


	//----- nvinfo : EIATTR_VRC_CTA_INIT_COUNT
	.align		4
.L_1417:
        /*0098*/ 	.byte	0x02, 0x4a
	.zero		1
	.zero		1


	//----- nvinfo : EIATTR_SYSCALL_OFFSETS
	.align		4
        /*009c*/ 	.byte	0x04, 0x46
        /*009e*/ 	.short	(.L_1419 - .L_1418)


	//   ....[0]....
.L_1418:
        /*00a0*/ 	.word	0x000003c0


	//----- nvinfo : EIATTR_EXIT_INSTR_OFFSETS
	.align		4
.L_1419:
        /*00a4*/ 	.byte	0x04, 0x1c
        /*00a6*/ 	.short	(.L_1421 - .L_1420)


	//   ....[0]....
.L_1420:
        /*00a8*/ 	.word	0x00000270


	//   ....[1]....
        /*00ac*/ 	.word	0x00001fb0


	//   ....[2]....
        /*00b0*/ 	.word	0x00002100


	//----- nvinfo : EIATTR_MAX_THREADS
	.align		4
.L_1421:
        /*00b4*/ 	.byte	0x04, 0x05
        /*00b6*/ 	.short	(.L_1423 - .L_1422)
.L_1422:
        /*00b8*/ 	.word	0x00000100
        /*00bc*/ 	.word	0x00000001
        /*00c0*/ 	.word	0x00000001


	//----- nvinfo : EIATTR_CRS_STACK_SIZE
	.align		4
.L_1423:
        /*00c4*/ 	.byte	0x04, 0x1e
        /*00c6*/ 	.short	(.L_1425 - .L_1424)
.L_1424:
        /*00c8*/ 	.word	0x00000000


	//----- nvinfo : EIATTR_CBANK_PARAM_SIZE
	.align		4
.L_1425:
        /*00cc*/ 	.byte	0x03, 0x19
        /*00ce*/ 	.short	0x00e8


	//----- nvinfo : EIATTR_PARAM_CBANK
	.align		4
        /*00d0*/ 	.byte	0x04, 0x0a
        /*00d2*/ 	.short	(.L_1427 - .L_1426)
	.align		4
.L_1426:
        /*00d4*/ 	.word	index@(.nv.constant0._ZN7cutlass13device_kernelIN5flash19FlashAttnFwdCombineIN4cute5tupleIJNS3_1CILi16EEENS5_ILi64EEEEEELi5ELi256ELi1ELb0ELb0ENS_10bfloat16_tEfNS_4arch4Sm80EEEEEvNT_6ParamsE)
        /*00d8*/ 	.short	0x0380
        /*00da*/ 	.short	0x00e8


	//----- nvinfo : EIATTR_SW_WAR
	.align		4
.L_1427:
        /*00dc*/ 	.byte	0x04, 0x36
        /*00de*/ 	.short	(.L_1429 - .L_1428)
.L_1428:
        /*00e0*/ 	.word	0x00000008
.L_1429:


//--------------------- .nv.info._ZN7cutlass13device_kernelIN5flash19FlashAttnFwdCombineIN4cute5tupleIJNS3_1CILi16EEENS5_ILi64EEEEEELi4ELi256ELi1ELb0ELb0ENS_10bfloat16_tEfNS_4arch4Sm80EEEEEvNT_6ParamsE --------------------------
	.section	.nv.info._ZN7cutlass13device_kernelIN5flash19FlashAttnFwdCombineIN4cute5tupleIJNS3_1CILi16EEENS5_ILi64EEEEEELi4ELi256ELi1ELb0ELb0ENS_10bfloat16_tEfNS_4arch4Sm80EEEEEvNT_6ParamsE,"",@"SHT_CUDA_INFO"
	.sectionflags	@""
	.align	4


	//----- nvinfo : EIATTR_CUDA_API_VERSION
	.align		4
        /*0000*/ 	.byte	0x04, 0x37
        /*0002*/ 	.short	(.L_1431 - .L_1430)
.L_1430:
        /*0004*/ 	.word	0x00000082


	//----- nvinfo : EIATTR_KPARAM_INFO
	.align		4
.L_1431:
        /*0008*/ 	.byte	0x04, 0x17
        /*000a*/ 	.short	(.L_1433 - .L_1432)
.L_1432:
        /*000c*/ 	.word	0x00000000
        /*0010*/ 	.short	0x0000
        /*0012*/ 	.short	0x0000
        /*0014*/ 	.byte	0x00, 0xf0, 0xa1, 0x03


	//----- nvinfo : EIATTR_SPARSE_MMA_MASK
	.align		4
.L_1433:
        /*0018*/ 	.byte	0x03, 0x50
        /*001a*/ 	.short	0x0000


	//----- nvinfo : EIATTR_MAXREG_COUNT
	.align		4
        /*001c*/ 	.byte	0x03, 0x1b
        /*001e*/ 	.short	0x0080


	//----- nvinfo : EIATTR_NUM_BARRIERS
	.align		4
        /*0020*/ 	.byte	0x02, 0x4c
        /*0022*/ 	.byte	0x01
	.zero		1


	//----- nvinfo : EIATTR_EXTERNS
	.align		4
        /*0024*/ 	.byte	0x04, 0x0f
        /*0026*/ 	.short	(.L_1435 - .L_1434)


	//   ....[0]....
	.align		4
.L_1434:
        /*0028*/ 	.word	index@(__assertfail)


	//----- nvinfo : EIATTR_MERCURY_ISA_VERSION
	.align		4
.L_1435:
        /*002c*/ 	.byte	0x03, 0x5f
        /*002e*/ 	.short	0x0101


	//----- nvinfo : EIATTR_COOP_GROUP_MASK_REGIDS
	.align		4
        /*0030*/ 	.byte	0x04, 0x29
        /*0032*/ 	.short	(.L_1437 - .L_1436)


	//   ....[0]....
.L_1436:
        /*0034*/ 	.word	0xffffffff


	//   ....[1]....
        /*0038*/ 	.word	0xffffffff


	//   ....[2]....
        /*003c*/ 	.word	0xffffffff


	//   ....[3]....
        /*0040*/ 	.word	0xffffffff


	//   ....[4]....
        /*0044*/ 	.word	0xffffffff


	//   ....[5]....
        /*0048*/ 	.word	0xffffffff


	//   ....[6]....
        /*004c*/ 	.word	0xffffffff


	//   ....[7]....
        /*0050*/ 	.word	0xffffffff


	//   ....[8]....
        /*0054*/ 	.word	0xffffffff


	//   ....[9]....
        /*0058*/ 	.word	0xffffffff


	//   ....[10]....
        /*005c*/ 	.word	0xffffffff


	//   ....[11]....
        /*0060*/ 	.word	0xffffffff


	//----- nvinfo : EIATTR_COOP_GROUP_INSTR_OFFSETS
	.align		4
.L_1437:
        /*0064*/ 	.byte	0x04, 0x28
        /*0066*/ 	.short	(.L_1439 - .L_1438)


	//   ....[0]....
.L_1438:
        /*0068*/ 	.word	0x00000be0


	//   ....[1]....
        /*006c*/ 	.word	0x00000c00


	//   ....[2]....
        /*0070*/ 	.word	0x00000c20


	//   ....[3]....
        /*0074*/ 	.word	0x00000c40


	//   ....[4]....
        /*0078*/ 	.word	0x00000cc0


	//   ....[5]....
        /*007c*/ 	.word	0x00000cf0


	//   ....[6]....
        /*0080*/ 	.word	0x00000d10


	//   ....[7]....
        /*0084*/ 	.word	0x00000d30


	//   ....[8]....
        /*0088*/ 	.word	0x00000d50


	//   ....[9]....
        /*008c*/ 	.word	0x00000d70


	//   ....[10]....
        /*0090*/ 	.word	0x00000d90


	//   ....[11]....
        /*0094*/ 	.word	0x00000db0


	//----- nvinfo : EIATTR_VRC_CTA_INIT_COUNT
	.align		4
.L_1439:
        /*0098*/ 	.byte	0x02, 0x4a
	.zero		1
	.zero		1


	//----- nvinfo : EIATTR_SYSCALL_OFFSETS
	.align		4
        /*009c*/ 	.byte	0x04, 0x46
        /*009e*/ 	.short	(.L_1441 - .L_1440)


	//   ....[0]....
.L_1440:
        /*00a0*/ 	.word	0x000003c0


	//----- nvinfo : EIATTR_EXIT_INSTR_OFFSETS
	.align		4
.L_1441:
        /*00a4*/ 	.byte	0x04, 0x1c
        /*00a6*/ 	.short	(.L_1443 - .L_1442)


	//   ....[0]....
.L_1442:
        /*00a8*/ 	.word	0x00000270


	//   ....[1]....
        /*00ac*/ 	.word	0x00001e20


	//   ....[2]....
        /*00b0*/ 	.word	0x00001f70


	//----- nvinfo : EIATTR_MAX_THREADS
	.align		4
.L_1443:
        /*00b4*/ 	.byte	0x04, 0x05
        /*00b6*/ 	.short	(.L_1445 - .L_1444)
.L_1444:
        /*00b8*/ 	.word	0x00000100
        /*00bc*/ 	.word	0x00000001
        /*00c0*/ 	.word	0x00000001


	//----- nvinfo : EIATTR_CRS_STACK_SIZE
	.align		4
.L_1445:
        /*00c4*/ 	.byte	0x04, 0x1e
        /*00c6*/ 	.short	(.L_1447 - .L_1446)
.L_1446:
        /*00c8*/ 	.word	0x00000000


	//----- nvinfo : EIATTR_CBANK_PARAM_SIZE
	.align		4
.L_1447:
        /*00cc*/ 	.byte	0x03, 0x19
        /*00ce*/ 	.short	0x00e8


	//----- nvinfo : EIATTR_PARAM_CBANK
	.align		4
        /*00d0*/ 	.byte	0x04, 0x0a
        /*00d2*/ 	.short	(.L_1449 - .L_1448)
	.align		4
.L_1448:
        /*00d4*/ 	.word	index@(.nv.constant0._ZN7cutlass13device_kernelIN5flash19FlashAttnFwdCombineIN4cute5tupleIJNS3_1CILi16EEENS5_ILi64EEEEEELi4ELi256ELi1ELb0ELb0ENS_10bfloat16_tEfNS_4arch4Sm80EEEEEvNT_6ParamsE)
        /*00d8*/ 	.short	0x0380
        /*00da*/ 	.short	0x00e8


	//----- nvinfo : EIATTR_SW_WAR
	.align		4
.L_1449:
        /*00dc*/ 	.byte	0x04, 0x36
        /*00de*/ 	.short	(.L_1451 - .L_1450)
.L_1450:
        /*00e0*/ 	.word	0x00000008
.L_1451:


//--------------------- .nv.info._ZN7cutlass13device_kernelIN5flash19FlashAttnFwdCombineIN4cute5tupleIJNS3_1CILi16EEENS5_ILi64EEEEEELi8ELi256ELi1ELb0ELb1ENS_10bfloat16_tEfNS_4arch4Sm80EEEEEvNT_6ParamsE --------------------------
	.section	.nv.info._ZN7cutlass13device_kernelIN5flash19FlashAttnFwdCombineIN4cute5tupleIJNS3_1CILi16EEENS5_ILi64EEEEEELi8ELi256ELi1ELb0ELb1ENS_10bfloat16_tEfNS_4arch4Sm80EEEEEvNT_6ParamsE,"",@"SHT_CUDA_INFO"
	.sectionflags	@""
	.align	4


	//----- nvinfo : EIATTR_CUDA_API_VERSION
	.align		4
        /*0000*/ 	.byte	0x04, 0x37
        /*0002*/ 	.short	(.L_1453 - .L_1452)
.L_1452:
        /*0004*/ 	.word	0x00000082


	//----- nvinfo : EIATTR_KPARAM_INFO
	.align		4
.L_1453:
        /*0008*/ 	.byte	0x04, 0x17
        /*000a*/ 	.short	(.L_1455 - .L_1454)
.L_1454:
        /*000c*/ 	.word	0x00000000
        /*0010*/ 	.short	0x0000
        /*0012*/ 	.short	0x0000
        /*0014*/ 	.byte	0x00, 0xf0, 0xa1, 0x03


	//----- nvinfo : EIATTR_SPARSE_MMA_MASK
	.align		4
.L_1455:
        /*0018*/ 	.byte	0x03, 0x50
        /*001a*/ 	.short	0x0000


	//----- nvinfo : EIATTR_MAXREG_COUNT
	.align		4
        /*001c*/ 	.byte	0x03, 0x1b
        /*001e*/ 	.short	0x0080


	//----- nvinfo : EIATTR_NUM_BARRIERS
	.align		4
        /*0020*/ 	.byte	0x02, 0x4c
        /*0022*/ 	.byte	0x01
	.zero		1


	//----- nvinfo : EIATTR_EXTERNS
	.align		4
        /*0024*/ 	.byte	0x04, 0x0f
        /*0026*/ 	.short	(.L_1457 - .L_1456)


	//   ....[0]....
	.align		4
.L_1456:
        /*0028*/ 	.word	index@(__assertfail)


	//----- nvinfo : EIATTR_MERCURY_ISA_VERSION
	.align		4
.L_1457:
        /*002c*/ 	.byte	0x03, 0x5f
        /*002e*/ 	.short	0x0101


	//----- nvinfo : EIATTR_COOP_GROUP_MASK_REGIDS
	.align		4
        /*0030*/ 	.byte	0x04, 0x29
        /*0032*/ 	.short	(.L_1459 - .L_1458)


	//   ....[0]....
.L_1458:
        /*0034*/ 	.word	0xffffffff


	//   ....[1]....
        /*0038*/ 	.word	0xffffffff


	//   ....[2]....
        /*003c*/ 	.word	0xffffffff


	//   ....[3]....
        /*0040*/ 	.word	0xffffffff


	//   ....[4]....
        /*0044*/ 	.word	0xffffffff


	//   ....[5]....
        /*0048*/ 	.word	0xffffffff


	//   ....[6]....
        /*004c*/ 	.word	0xffffffff


	//   ....[7]....
        /*0050*/ 	.word	0xffffffff


	//   ....[8]....
        /*0054*/ 	.word	0xffffffff


	//   ....[9]....
        /*0058*/ 	.word	0xffffffff


	//   ....[10]....
        /*005c*/ 	.word	0xffffffff


	//   ....[11]....
        /*0060*/ 	.word	0xffffffff


	//----- nvinfo : EIATTR_COOP_GROUP_INSTR_OFFSETS
	.align		4
.L_1459:
        /*0064*/ 	.byte	0x04, 0x28
        /*0066*/ 	.short	(.L_1461 - .L_1460)


	//   ....[0]....
.L_1460:
        /*0068*/ 	.word	0x00002680


	//   ....[1]....
        /*006c*/ 	.word	0x000026a0


	//   ....[2]....
        /*0070*/ 	.word	0x000026c0


	//   ....[3]....
        /*0074*/ 	.word	0x000026e0


	//   ....[4]....
        /*0078*/ 	.word	0x00002c50


	//   ....[5]....
        /*007c*/ 	.word	0x00002c70


	//   ....[6]....
        /*0080*/ 	.word	0x00002c80


	//   ....[7]....
        /*0084*/ 	.word	0x00002cb0


	//   ....[8]....
        /*0088*/ 	.word	0x00002cc0


	//   ....[9]....
        /*008c*/ 	.word	0x00002cf0


	//   ....[10]....
        /*0090*/ 	.word	0x00002d00


	//   ....[11]....
        /*0094*/ 	.word	0x00002d30


	//----- nvinfo : EIATTR_VRC_CTA_INIT_COUNT
	.align		4
.L_1461:
        /*0098*/ 	.byte	0x02, 0x4a
	.zero		1
	.zero		1


	//----- nvinfo : EIATTR_SYSCALL_OFFSETS
	.align		4
        /*009c*/ 	.byte	0x04, 0x46
        /*009e*/ 	.short	(.L_1463 - .L_1462)


	//   ....[0]....
.L_1462:
        /*00a0*/ 	.word	0x00000580


	//----- nvinfo : EIATTR_EXIT_INSTR_OFFSETS
	.align		4
.L_1463:
        /*00a4*/ 	.byte	0x04, 0x1c
        /*00a6*/ 	.short	(.L_1465 - .L_1464)


	//   ....[0]....
.L_1464:
        /*00a8*/ 	.word	0x00000270


	//   ....[1]....
        /*00ac*/ 	.word	0x00000460


	//   ....[2]....
        /*00b0*/ 	.word	0x00003ea0


	//   ....[3]....
        /*00b4*/ 	.word	0x00003fb0


	//----- nvinfo : EIATTR_MAX_THREADS
	.align		4
.L_1465:
        /*00b8*/ 	.byte	0x04, 0x05
        /*00ba*/ 	.short	(.L_1467 - .L_1466)
.L_1466:
        /*00bc*/ 	.word	0x00000100
        /*00c0*/ 	.word	0x00000001
        /*00c4*/ 	.word	0x00000001


	//----- nvinfo : EIATTR_CRS_STACK_SIZE
	.align		4
.L_1467:
        /*00c8*/ 	.byte	0x04, 0x1e
        /*00ca*/ 	.short	(.L_1469 - .L_1468)
.L_1468:
        /*00cc*/ 	.word	0x00000000


	//----- nvinfo : EIATTR_CBANK_PARAM_SIZE
	.align		4
.L_1469:
        /*00d0*/ 	.byte	0x03, 0x19
        /*00d2*/ 	.short	0x00e8


	//----- nvinfo : EIATTR_PARAM_CBANK
	.align		4
        /*00d4*/ 	.byte	0x04, 0x0a
        /*00d6*/ 	.short	(.L_1471 - .L_1470)
	.align		4
.L_1470:
        /*00d8*/ 	.word	index@(.nv.constant0._ZN7cutlass13device_kernelIN5flash19FlashAttnFwdCombineIN4cute5tupleIJNS3_1CILi16EEENS5_ILi64EEEEEELi8ELi256ELi1ELb0ELb1ENS_10bfloat16_tEfNS_4arch4Sm80EEEEEvNT_6ParamsE)
        /*00dc*/ 	.short	0x0380
        /*00de*/ 	.short	0x00e8


	//----- nvinfo : EIATTR_SW_WAR
	.align		4
.L_1471:
        /*00e0*/ 	.byte	0x04, 0x36
        /*00e2*/ 	.short	(.L_1473 - .L_1472)
.L_1472:
        /*00e4*/ 	.word	0x00000008
.L_1473:


//--------------------- .nv.info._ZN7cutlass13device_kernelIN5flash19FlashAttnFwdCombineIN4cute5tupleIJNS3_1CILi16EEENS5_ILi64EEEEEELi7ELi256ELi1ELb0ELb1ENS_10bfloat16_tEfNS_4arch4Sm80EEEEEvNT_6ParamsE --------------------------
	.section	.nv.info._ZN7cutlass13device_kernelIN5flash19FlashAttnFwdCombineIN4cute5tupleIJNS3_1CILi16EEENS5_ILi64EEEEEELi7ELi256ELi1ELb0ELb1ENS_10bfloat16_tEfNS_4arch4Sm80EEEEEvNT_6ParamsE,"",@"SHT_CUDA_INFO"
	.sectionflags	@""
	.align	4


	//----- nvinfo : EIATTR_CUDA_API_VERSION
	.align		4
        /*0000*/ 	.byte	0x04, 0x37
        /*0002*/ 	.short	(.L_1475 - .L_1474)
.L_1474:
        /*0004*/ 	.word	0x00000082


	//----- nvinfo : EIATTR_KPARAM_INFO
	.align		4
.L_1475:
        /*0008*/ 	.byte	0x04, 0x17
        /*000a*/ 	.short	(.L_1477 - .L_1476)
.L_1476:
        /*000c*/ 	.word	0x00000000
        /*0010*/ 	.short	0x0000
        /*0012*/ 	.short	0x0000
        /*0014*/ 	.byte	0x00, 0xf0, 0xa1, 0x03


	//----- nvinfo : EIATTR_SPARSE_MMA_MASK
	.align		4
.L_1477:
        /*0018*/ 	.byte	0x03, 0x50
        /*001a*/ 	.short	0x0000


	//----- nvinfo : EIATTR_MAXREG_COUNT
	.align		4
        /*001c*/ 	.byte	0x03, 0x1b
        /*001e*/ 	.short	0x0080


	//----- nvinfo : EIATTR_NUM_BARRIERS
	.align		4
        /*0020*/ 	.byte	0x02, 0x4c
        /*0022*/ 	.byte	0x01
	.zero		1


	//----- nvinfo : EIATTR_EXTERNS
	.align		4
        /*0024*/ 	.byte	0x04, 0x0f
        /*0026*/ 	.short	(.L_1479 - .L_1478)


	//   ....[0]....
	.align		4
.L_1478:
        /*0028*/ 	.word	index@(__assertfail)


	//----- nvinfo : EIATTR_MERCURY_ISA_VERSION
	.align		4
.L_1479:
        /*002c*/ 	.byte	0x03, 0x5f
        /*002e*/ 	.short	0x0101


	//----- nvinfo : EIATTR_COOP_GROUP_MASK_REGIDS
	.align		4
        /*0030*/ 	.byte	0x04, 0x29
        /*0032*/ 	.short	(.L_1481 - .L_1480)


	//   ....[0]....
.L_1480:
        /*0034*/ 	.word	0xffffffff


	//   ....[1]....
        /*0038*/ 	.word	0xffffffff


	//   ....[2]....
        /*003c*/ 	.word	0xffffffff


	//   ....[3]....
        /*0040*/ 	.word	0xffffffff


	//   ....[4]....
        /*0044*/ 	.word	0xffffffff


	//   ....[5]....
        /*0048*/ 	.word	0xffffffff


	//   ....[6]....
        /*004c*/ 	.word	0xffffffff


	//   ....[7]....
        /*0050*/ 	.word	0xffffffff


	//   ....[8]....
        /*0054*/ 	.word	0xffffffff


	//   ....[9]....
        /*0058*/ 	.word	0xffffffff


	//   ....[10]....
        /*005c*/ 	.word	0xffffffff


	//   ....[11]....
        /*0060*/ 	.word	0xffffffff


	//----- nvinfo : EIATTR_COOP_GROUP_INSTR_OFFSETS
	.align		4
.L_1481:
        /*0064*/ 	.byte	0x04, 0x28
        /*0066*/ 	.short	(.L_1483 - .L_1482)


	//   ....[0]....
.L_1482:
        /*0068*/ 	.word	0x00001cf0


	//   ....[1]....
        /*006c*/ 	.word	0x00001d10


	//   ....[2]....
        /*0070*/ 	.word	0x00001d30


	//   ....[3]....
        /*0074*/ 	.word	0x00001d50


	//   ....[4]....
        /*0078*/ 	.word	0x00002070


	//   ....[5]....
        /*007c*/ 	.word	0x00002080


	//   ....[6]....
        /*0080*/ 	.word	0x000020b0


	//   ....[7]....
        /*0084*/ 	.word	0x000020c0


	//   ....[8]....
        /*0088*/ 	.word	0x000020f0


	//   ....[9]....
        /*008c*/ 	.word	0x00002110


	//   ....[10]....
        /*0090*/ 	.word	0x00002120


	//   ....[11]....
        /*0094*/ 	.word	0x00002150


	//----- nvinfo : EIATTR_VRC_CTA_INIT_COUNT
	.align		4
.L_1483:
        /*0098*/ 	.byte	0x02, 0x4a
	.zero		1
	.zero		1


	//----- nvinfo : EIATTR_SYSCALL_OFFSETS
	.align		4
        /*009c*/ 	.byte	0x04, 0x46
        /*009e*/ 	.short	(.L_1485 - .L_1484)


	//   ....[0]....
.L_1484:
        /*00a0*/ 	.word	0x00000580


	//----- nvinfo : EIATTR_EXIT_INSTR_OFFSETS
	.align		4
.L_1485:
        /*00a4*/ 	.byte	0x04, 0x1c
        /*00a6*/ 	.short	(.L_1487 - .L_1486)


	//   ....[0]....
.L_1486:
        /*00a8*/ 	.word	0x00000270


	//   ....[1]....
        /*00ac*/ 	.word	0x00000460


	//   ....[2]....
        /*00b0*/ 	.word	0x000031d0


	//   ....[3]....
        /*00b4*/ 	.word	0x000032e0


	//----- nvinfo : EIATTR_MAX_THREADS
	.align		4
.L_1487:
        /*00b8*/ 	.byte	0x04, 0x05
        /*00ba*/ 	.short	(.L_1489 - .L_1488)
.L_1488:
        /*00bc*/ 	.word	0x00000100
        /*00c0*/ 	.word	0x00000001
        /*00c4*/ 	.word	0x00000001


	//----- nvinfo : EIATTR_CRS_STACK_SIZE
	.align		4
.L_1489:
        /*00c8*/ 	.byte	0x04, 0x1e
        /*00ca*/ 	.short	(.L_1491 - .L_1490)
.L_1490:
        /*00cc*/ 	.word	0x00000000


	//----- nvinfo : EIATTR_CBANK_PARAM_SIZE
	.align		4
.L_1491:
        /*00d0*/ 	.byte	0x03, 0x19
        /*00d2*/ 	.short	0x00e8


	//----- nvinfo : EIATTR_PARAM_CBANK
	.align		4
        /*00d4*/ 	.byte	0x04, 0x0a
        /*00d6*/ 	.short	(.L_1493 - .L_1492)
	.align		4
.L_1492:
        /*00d8*/ 	.word	index@(.nv.constant0._ZN7cutlass13device_kernelIN5flash19FlashAttnFwdCombineIN4cute5tupleIJNS3_1CILi16EEENS5_ILi64EEEEEELi7ELi256ELi1ELb0ELb1ENS_10bfloat16_tEfNS_4arch4Sm80EEEEEvNT_6ParamsE)
        /*00dc*/ 	.short	0x0380
        /*00de*/ 	.short	0x00e8


	//----- nvinfo : EIATTR_SW_WAR
	.align		4
.L_1493:
        /*00e0*/ 	.byte	0x04, 0x36
        /*00e2*/ 	.short	(.L_1495 - .L_1494)
.L_1494:
        /*00e4*/ 	.word	0x00000008
.L_1495:


//--------------------- .nv.info._ZN7cutlass13device_kernelIN5flash19FlashAttnFwdCombineIN4cute5tupleIJNS3_1CILi16EEENS5_ILi64EEEEEELi6ELi256ELi1ELb0ELb1ENS_10bfloat16_tEfNS_4arch4Sm80EEEEEvNT_6ParamsE --------------------------
	.section	.nv.info._ZN7cutlass13device_kernelIN5flash19FlashAttnFwdCombineIN4cute5tupleIJNS3_1CILi16EEENS5_ILi64EEEEEELi6ELi256ELi1ELb0ELb1ENS_10bfloat16_tEfNS_4arch4Sm80EEEEEvNT_6ParamsE,"",@"SHT_CUDA_INFO"
	.sectionflags	@""
	.align	4


	//----- nvinfo : EIATTR_CUDA_API_VERSION
	.align		4
        /*0000*/ 	.byte	0x04, 0x37
        /*0002*/ 	.short	(.L_1497 - .L_1496)
.L_1496:
        /*0004*/ 	.word	0x00000082


	//----- nvinfo : EIATTR_KPARAM_INFO
	.align		4
.L_1497:
        /*0008*/ 	.byte	0x04, 0x17
        /*000a*/ 	.short	(.L_1499 - .L_1498)
.L_1498:
        /*000c*/ 	.word	0x00000000
        /*0010*/ 	.short	0x0000
        /*0012*/ 	.short	0x0000
        /*0014*/ 	.byte	0x00, 0xf0, 0xa1, 0x03


	//----- nvinfo : EIATTR_SPARSE_MMA_MASK
	.align		4
.L_1499:
        /*0018*/ 	.byte	0x03, 0x50
        /*001a*/ 	.short	0x0000


	//----- nvinfo : EIATTR_MAXREG_COUNT
	.align		4
        /*001c*/ 	.byte	0x03, 0x1b
        /*001e*/ 	.short	0x0080


	//----- nvinfo : EIATTR_NUM_BARRIERS
	.align		4
        /*0020*/ 	.byte	0x02, 0x4c
        /*0022*/ 	.byte	0x01
	.zero		1


	//----- nvinfo : EIATTR_EXTERNS
	.align		4
        /*0024*/ 	.byte	0x04, 0x0f
        /*0026*/ 	.short	(.L_1501 - .L_1500)


	//   ....[0]....
	.align		4
.L_1500:
        /*0028*/ 	.word	index@(__assertfail)


	//----- nvinfo : EIATTR_MERCURY_ISA_VERSION
	.align		4
.L_1501:
        /*002c*/ 	.byte	0x03, 0x5f
        /*002e*/ 	.short	0x0101


	//----- nvinfo : EIATTR_COOP_GROUP_MASK_REGIDS
	.align		4
        /*0030*/ 	.byte	0x04, 0x29
        /*0032*/ 	.short	(.L_1503 - .L_1502)


	//   ....[0]....
.L_1502:
        /*0034*/ 	.word	0xffffffff


	//   ....[1]....
        /*0038*/ 	.word	0xffffffff


	//   ....[2]....
        /*003c*/ 	.word	0xffffffff


	//   ....[3]....
        /*0040*/ 	.word	0xffffffff


	//   ....[4]....
        /*0044*/ 	.word	0xffffffff


	//   ....[5]....
        /*0048*/ 	.word	0xffffffff


	//   ....[6]....
        /*004c*/ 	.word	0xffffffff


	//   ....[7]....
        /*0050*/ 	.word	0xffffffff


	//   ....[8]....
        /*0054*/ 	.word	0xffffffff


	//   ....[9]....
        /*0058*/ 	.word	0xffffffff


	//   ....[10]....
        /*005c*/ 	.word	0xffffffff


	//   ....[11]....
        /*0060*/ 	.word	0xffffffff


	//----- nvinfo : EIATTR_COOP_GROUP_INSTR_OFFSETS
	.align		4
.L_1503:
        /*0064*/ 	.byte	0x04, 0x28
        /*0066*/ 	.short	(.L_1505 - .L_1504)


	//   ....[0]....
.L_1504:
        /*0068*/ 	.word	0x00001890


	//   ....[1]....
        /*006c*/ 	.word	0x000018b0


	//   ....[2]....
        /*0070*/ 	.word	0x000018d0


	//   ....[3]....
        /*0074*/ 	.word	0x000018f0


	//   ....[4]....
        /*0078*/ 	.word	0x00001a90


	//   ....[5]....
        /*007c*/ 	.word	0x00001ab0


	//   ....[6]....
        /*0080*/ 	.word	0x00001ac0


	//   ....[7]....
        /*0084*/ 	.word	0x00001af0


	//   ....[8]....
        /*0088*/ 	.word	0x00001b00


	//   ....[9]....
        /*008c*/ 	.word	0x00001b30


	//   ....[10]....
        /*0090*/ 	.word	0x00001b40


	//   ....[11]....
        /*0094*/ 	.word	0x00001b70


	//----- nvinfo : EIATTR_VRC_CTA_INIT_COUNT
	.align		4
.L_1505:
        /*0098*/ 	.byte	0x02, 0x4a
	.zero		1
	.zero		1


	//----- nvinfo : EIATTR_SYSCALL_OFFSETS
	.align		4
        /*009c*/ 	.byte	0x04, 0x46
        /*009e*/ 	.short	(.L_1507 - .L_1506)


	//   ....[0]....
.L_1506:
        /*00a0*/ 	.word	0x00000580


	//----- nvinfo : EIATTR_EXIT_INSTR_OFFSETS
	.align		4
.L_1507:
        /*00a4*/ 	.byte	0x04, 0x1c
        /*00a6*/ 	.short	(.L_1509 - .L_1508)


	//   ....[0]....
.L_1508:
        /*00a8*/ 	.word	0x00000270


	//   ....[1]....
        /*00ac*/ 	.word	0x00000460


	//   ....[2]....
        /*00b0*/ 	.word	0x00002b70


	//   ....[3]....
        /*00b4*/ 	.word	0x00002c80


	//----- nvinfo : EIATTR_MAX_THREADS
	.align		4
.L_1509:
        /*00b8*/ 	.byte	0x04, 0x05
        /*00ba*/ 	.short	(.L_1511 - .L_1510)
.L_1510:
        /*00bc*/ 	.word	0x00000100
        /*00c0*/ 	.word	0x00000001
        /*00c4*/ 	.word	0x00000001


	//----- nvinfo : EIATTR_CRS_STACK_SIZE
	.align		4
.L_1511:
        /*00c8*/ 	.byte	0x04, 0x1e
        /*00ca*/ 	.short	(.L_1513 - .L_1512)
.L_1512:
        /*00cc*/ 	.word	0x00000000


	//----- nvinfo : EIATTR_CBANK_PARAM_SIZE
	.align		4
.L_1513:
        /*00d0*/ 	.byte	0x03, 0x19
        /*00d2*/ 	.short	0x00e8


	//----- nvinfo : EIATTR_PARAM_CBANK
	.align		4
        /*00d4*/ 	.byte	0x04, 0x0a
        /*00d6*/ 	.short	(.L_1515 - .L_1514)
	.align		4
.L_1514:
        /*00d8*/ 	.word	index@(.nv.constant0._ZN7cutlass13device_kernelIN5flash19FlashAttnFwdCombineIN4cute5tupleIJNS3_1CILi16EEENS5_ILi64EEEEEELi6ELi256ELi1ELb0ELb1ENS_10bfloat16_tEfNS_4arch4Sm80EEEEEvNT_6ParamsE)
        /*00dc*/ 	.short	0x0380
        /*00de*/ 	.short	0x00e8


	//----- nvinfo : EIATTR_SW_WAR
	.align		4
.L_1515:
        /*00e0*/ 	.byte	0x04, 0x36
        /*00e2*/ 	.short	(.L_1517 - .L_1516)
.L_1516:
        /*00e4*/ 	.word	0x00000008
.L_1517:


//--------------------- .nv.info._ZN7cutlass13device_kernelIN5flash19FlashAttnFwdCombineIN4cute5tupleIJNS3_1CILi16EEENS5_ILi64EEEEEELi5ELi256ELi1ELb0ELb1ENS_10bfloat16_tEfNS_4arch4Sm80EEEEEvNT_6ParamsE --------------------------
	.section	.nv.info._ZN7cutlass13device_kernelIN5flash19FlashAttnFwdCombineIN4cute5tupleIJNS3_1CILi16EEENS5_ILi64EEEEEELi5ELi256ELi1ELb0ELb1ENS_10bfloat16_tEfNS_4arch4Sm80EEEEEvNT_6ParamsE,"",@"SHT_CUDA_INFO"
	.sectionflags	@""
	.align	4


	//----- nvinfo : EIATTR_CUDA_API_VERSION
	.align		4
        /*0000*/ 	.byte	0x04, 0x37
        /*0002*/ 	.short	(.L_1519 - .L_1518)
.L_1518:
        /*0004*/ 	.word	0x00000082


	//----- nvinfo : EIATTR_KPARAM_INFO
	.align		4
.L_1519:
        /*0008*/ 	.byte	0x04, 0x17
        /*000a*/ 	.short	(.L_1521 - .L_1520)
.L_1520:
        /*000c*/ 	.word	0x00000000
        /*0010*/ 	.short	0x0000
        /*0012*/ 	.short	0x0000
        /*0014*/ 	.byte	0x00, 0xf0, 0xa1, 0x03


	//----- nvinfo : EIATTR_SPARSE_MMA_MASK
	.align		4
.L_1521:
        /*0018*/ 	.byte	0x03, 0x50
        /*001a*/ 	.short	0x0000


	//----- nvinfo : EIATTR_MAXREG_COUNT
	.align		4
        /*001c*/ 	.byte	0x03, 0x1b
        /*001e*/ 	.short	0x0080


	//----- nvinfo : EIATTR_NUM_BARRIERS
	.align		4
        /*0020*/ 	.byte	0x02, 0x4c
        /*0022*/ 	.byte	0x01
	.zero		1


	//----- nvinfo : EIATTR_EXTERNS
	.align		4
        /*0024*/ 	.byte	0x04, 0x0f
        /*0026*/ 	.short	(.L_1523 - .L_1522)


	//   ....[0]....
	.align		4
.L_1522:
        /*0028*/ 	.word	index@(__assertfail)


	//----- nvinfo : EIATTR_MERCURY_ISA_VERSION
	.align		4
.L_1523:
        /*002c*/ 	.byte	0x03, 0x5f
        /*002e*/ 	.short	0x0101


	//----- nvinfo : EIATTR_COOP_GROUP_MASK_REGIDS
	.align		4
        /*0030*/ 	.byte	0x04, 0x29
        /*0032*/ 	.short	(.L_1525 - .L_1524)


	//   ....[0]....
.L_1524:
        /*0034*/ 	.word	0xffffffff


	//   ....[1]....
        /*0038*/ 	.word	0xffffffff


	//   ....[2]....
        /*003c*/ 	.word	0xffffffff


	//   ....[3]....
        /*0040*/ 	.word	0xffffffff


	//   ....[4]....
        /*0044*/ 	.word	0xffffffff


	//   ....[5]....
        /*0048*/ 	.word	0xffffffff


	//   ....[6]....
        /*004c*/ 	.word	0xffffffff


	//   ....[7]....
        /*0050*/ 	.word	0xffffffff


	//   ....[8]....
        /*0054*/ 	.word	0xffffffff


	//   ....[9]....
        /*0058*/ 	.word	0xffffffff


	//   ....[10]....
        /*005c*/ 	.word	0xffffffff


	//   ....[11]....
        /*0060*/ 	.word	0xffffffff


	//----- nvinfo : EIATTR_COOP_GROUP_INSTR_OFFSETS
	.align		4
.L_1525:
        /*0064*/ 	.byte	0x04, 0x28
        /*0066*/ 	.short	(.L_1527 - .L_1526)


	//   ....[0]....
.L_1526:
        /*0068*/ 	.word	0x00001650


	//   ....[1]....
        /*006c*/ 	.word	0x00001670


	//   ....[2]....
        /*0070*/ 	.word	0x00001690


	//   ....[3]....
        /*0074*/ 	.word	0x000016b0


	//   ....[4]....
        /*0078*/ 	.word	0x00001790


	//   ....[5]....
        /*007c*/ 	.word	0x000017d0


	//   ....[6]....
        /*0080*/ 	.word	0x000017f0


	//   ....[7]....
        /*0084*/ 	.word	0x00001810


	//   ....[8]....
        /*0088*/ 	.word	0x00001840


	//   ....[9]....
        /*008c*/ 	.word	0x00001860


	//   ....[10]....
        /*0090*/ 	.word	0x00001870


	//   ....[11]....
        /*0094*/ 	.word	0x000018a0


	//----- nvinfo : EIATTR_VRC_CTA_INIT_COUNT
	.align		4
.L_1527:
        /*0098*/ 	.byte	0x02, 0x4a
	.zero		1
	.zero		1


	//----- nvinfo : EIATTR_SYSCALL_OFFSETS
	.align		4
        /*009c*/ 	.byte	0x04, 0x46
        /*009e*/ 	.short	(.L_1529 - .L_1528)


	//   ....[0]....
.L_1528:
        /*00a0*/ 	.word	0x00000580


	//----- nvinfo : EIATTR_EXIT_INSTR_OFFSETS
	.align		4
.L_1529:
        /*00a4*/ 	.byte	0x04, 0x1c
        /*00a6*/ 	.short	(.L_1531 - .L_1530)


	//   ....[0]....
.L_1530:
        /*00a8*/ 	.word	0x00000270


	//   ....[1]....
        /*00ac*/ 	.word	0x00000460


	//   ....[2]....
        /*00b0*/ 	.word	0x00002840


	//   ....[3]....
        /*00b4*/ 	.word	0x00002950


	//----- nvinfo : EIATTR_MAX_THREADS
	.align		4
.L_1531:
        /*00b8*/ 	.byte	0x04, 0x05
        /*00ba*/ 	.short	(.L_1533 - .L_1532)
.L_1532:
        /*00bc*/ 	.word	0x00000100
        /*00c0*/ 	.word	0x00000001
        /*00c4*/ 	.word	0x00000001


	//----- nvinfo : EIATTR_CRS_STACK_SIZE
	.align		4
.L_1533:
        /*00c8*/ 	.byte	0x04, 0x1e
        /*00ca*/ 	.short	(.L_1535 - .L_1534)
.L_1534:
        /*00cc*/ 	.word	0x00000000


	//----- nvinfo : EIATTR_CBANK_PARAM_SIZE
	.align		4
.L_1535:
        /*00d0*/ 	.byte	0x03, 0x19
        /*00d2*/ 	.short	0x00e8


	//----- nvinfo : EIATTR_PARAM_CBANK
	.align		4
        /*00d4*/ 	.byte	0x04, 0x0a
        /*00d6*/ 	.short	(.L_1537 - .L_1536)
	.align		4
.L_1536:
        /*00d8*/ 	.word	index@(.nv.constant0._ZN7cutlass13device_kernelIN5flash19FlashAttnFwdCombineIN4cute5tupleIJNS3_1CILi16EEENS5_ILi64EEEEEELi5ELi256ELi1ELb0ELb1ENS_10bfloat16_tEfNS_4arch4Sm80EEEEEvNT_6ParamsE)
        /*00dc*/ 	.short	0x0380
        /*00de*/ 	.short	0x00e8


	//----- nvinfo : EIATTR_SW_WAR
	.align		4
.L_1537:
        /*00e0*/ 	.byte	0x04, 0x36
        /*00e2*/ 	.short	(.L_1539 - .L_1538)
.L_1538:
        /*00e4*/ 	.word	0x00000008
.L_1539:


//--------------------- .nv.info._ZN7cutlass13device_kernelIN5flash19FlashAttnFwdCombineIN4cute5tupleIJNS3_1CILi16EEENS5_ILi64EEEEEELi4ELi256ELi1ELb0ELb1ENS_10bfloat16_tEfNS_4arch4Sm80EEEEEvNT_6ParamsE --------------------------
	.section	.nv.info._ZN7cutlass13device_kernelIN5flash19FlashAttnFwdCombineIN4cute5tupleIJNS3_1CILi16EEENS5_ILi64EEEEEELi4ELi256ELi1ELb0ELb1ENS_10bfloat16_tEfNS_4arch4Sm80EEEEEvNT_6ParamsE,"",@"SHT_CUDA_INFO"
	.sectionflags	@""
	.align	4


	//----- nvinfo : EIATTR_CUDA_API_VERSION
	.align		4
        /*0000*/ 	.byte	0x04, 0x37
        /*0002*/ 	.short	(.L_1541 - .L_1540)
.L_1540:
        /*0004*/ 	.word	0x00000082


	//----- nvinfo : EIATTR_KPARAM_INFO
	.align		4
.L_1541:
        /*0008*/ 	.byte	0x04, 0x17
        /*000a*/ 	.short	(.L_1543 - .L_1542)
.L_1542:
        /*000c*/ 	.word	0x00000000
        /*0010*/ 	.short	0x0000
        /*0012*/ 	.short	0x0000
        /*0014*/ 	.byte	0x00, 0xf0, 0xa1, 0x03


	//----- nvinfo : EIATTR_SPARSE_MMA_MASK
	.align		4
.L_1543:
        /*0018*/ 	.byte	0x03, 0x50
        /*001a*/ 	.short	0x0000


	//----- nvinfo : EIATTR_MAXREG_COUNT
	.align		4
        /*001c*/ 	.byte	0x03, 0x1b
        /*001e*/ 	.short	0x0080


	//----- nvinfo : EIATTR_NUM_BARRIERS
	.align		4
        /*0020*/ 	.byte	0x02, 0x4c
        /*0022*/ 	.byte	0x01
	.zero		1


	//----- nvinfo : EIATTR_EXTERNS
	.align		4
        /*0024*/ 	.byte	0x04, 0x0f
        /*0026*/ 	.short	(.L_1545 - .L_1544)


	//   ....[0]....
	.align		4
.L_1544:
        /*0028*/ 	.word	index@(__assertfail)


	//----- nvinfo : EIATTR_MERCURY_ISA_VERSION
	.align		4
.L_1545:
        /*002c*/ 	.byte	0x03, 0x5f
        /*002e*/ 	.short	0x0101


	//----- nvinfo : EIATTR_COOP_GROUP_MASK_REGIDS
	.align		4
        /*0030*/ 	.byte	0x04, 0x29
        /*0032*/ 	.short	(.L_1547 - .L_1546)


	//   ....[0]....
.L_1546:
        /*0034*/ 	.word	0xffffffff


	//   ....[1]....
        /*0038*/ 	.word	0xffffffff


	//   ....[2]....
        /*003c*/ 	.word	0xffffffff


	//   ....[3]....
        /*0040*/ 	.word	0xffffffff


	//   ....[4]....
        /*0044*/ 	.word	0xffffffff


	//   ....[5]....
        /*0048*/ 	.word	0xffffffff


	//   ....[6]....
        /*004c*/ 	.word	0xffffffff


	//   ....[7]....
        /*0050*/ 	.word	0xffffffff


	//   ....[8]....
        /*0054*/ 	.word	0xffffffff


	//   ....[9]....
        /*0058*/ 	.word	0xffffffff


	//   ....[10]....
        /*005c*/ 	.word	0xffffffff


	//   ....[11]....
        /*0060*/ 	.word	0xffffffff


	//----- nvinfo : EIATTR_COOP_GROUP_INSTR_OFFSETS
	.align		4
.L_1547:
        /*0064*/ 	.byte	0x04, 0x28
        /*0066*/ 	.short	(.L_1549 - .L_1548)


	//   ....[0]....
.L_1548:
        /*0068*/ 	.word	0x00001570


	//   ....[1]....
        /*006c*/ 	.word	0x00001590


	//   ....[2]....
        /*0070*/ 	.word	0x000015b0


	//   ....[3]....
        /*0074*/ 	.word	0x000015d0


	//   ....[4]....
        /*0078*/ 	.word	0x00001670


	//   ....[5]....
        /*007c*/ 	.word	0x00001690


	//   ....[6]....
        /*0080*/ 	.word	0x000016a0


	//   ....[7]....
        /*0084*/ 	.word	0x000016d0


	//   ....[8]....
        /*0088*/ 	.word	0x000016e0


	//   ....[9]....
        /*008c*/ 	.word	0x00001710


	//   ....[10]....
        /*0090*/ 	.word	0x00001720


	//   ....[11]....
        /*0094*/ 	.word	0x00001750


	//----- nvinfo : EIATTR_VRC_CTA_INIT_COUNT
	.align		4
.L_1549:
        /*0098*/ 	.byte	0x02, 0x4a
	.zero		1
	.zero		1


	//----- nvinfo : EIATTR_SYSCALL_OFFSETS
	.align		4
        /*009c*/ 	.byte	0x04, 0x46
        /*009e*/ 	.short	(.L_1551 - .L_1550)


	//   ....[0]....
.L_1550:
        /*00a0*/ 	.word	0x00000580


	//----- nvinfo : EIATTR_EXIT_INSTR_OFFSETS
	.align		4
.L_1551:
        /*00a4*/ 	.byte	0x04, 0x1c
        /*00a6*/ 	.short	(.L_1553 - .L_1552)


	//   ....[0]....
.L_1552:
        /*00a8*/ 	.word	0x00000270


	//   ....[1]....
        /*00ac*/ 	.word	0x00000460


	//   ....[2]....
        /*00b0*/ 	.word	0x000026c0


	//   ....[3]....
        /*00b4*/ 	.word	0x000027d0


	//----- nvinfo : EIATTR_MAX_THREADS
	.align		4
.L_1553:
        /*00b8*/ 	.byte	0x04, 0x05
        /*00ba*/ 	.short	(.L_1555 - .L_1554)
.L_1554:
        /*00bc*/ 	.word	0x00000100
        /*00c0*/ 	.word	0x00000001
        /*00c4*/ 	.word	0x00000001


	//----- nvinfo : EIATTR_CRS_STACK_SIZE
	.align		4
.L_1555:
        /*00c8*/ 	.byte	0x04, 0x1e
        /*00ca*/ 	.short	(.L_1557 - .L_1556)
.L_1556:
        /*00cc*/ 	.word	0x00000000


	//----- nvinfo : EIATTR_CBANK_PARAM_SIZE
	.align		4
.L_1557:
        /*00d0*/ 	.byte	0x03, 0x19
        /*00d2*/ 	.short	0x00e8


	//----- nvinfo : EIATTR_PARAM_CBANK
	.align		4
        /*00d4*/ 	.byte	0x04, 0x0a
        /*00d6*/ 	.short	(.L_1559 - .L_1558)
	.align		4
.L_1558:
        /*00d8*/ 	.word	index@(.nv.constant0._ZN7cutlass13device_kernelIN5flash19FlashAttnFwdCombineIN4cute5tupleIJNS3_1CILi16EEENS5_ILi64EEEEEELi4ELi256ELi1ELb0ELb1ENS_10bfloat16_tEfNS_4arch4Sm80EEEEEvNT_6ParamsE)
        /*00dc*/ 	.short	0x0380
        /*00de*/ 	.short	0x00e8


	//----- nvinfo : EIATTR_SW_WAR
	.align		4
.L_1559:
        /*00e0*/ 	.byte	0x04, 0x36
        /*00e2*/ 	.short	(.L_1561 - .L_1560)
.L_1560:
        /*00e4*/ 	.word	0x00000008
.L_1561:


//--------------------- .nv.info._ZN7cutlass13device_kernelIN5flash19FlashAttnFwdCombineIN4cute5tupleIJNS3_1CILi8EEENS5_ILi128EEEEEELi8ELi256ELi1ELb0ELb0ENS_6half_tEfNS_4arch4Sm90EEEEEvNT_6ParamsE --------------------------
	.section	.nv.info._ZN7cutlass13device_kernelIN5flash19FlashAttnFwdCombineIN4cute5tupleIJNS3_1CILi8EEENS5_ILi128EEEEEELi8ELi256ELi1ELb0ELb0ENS_6half_tEfNS_4arch4Sm90EEEEEvNT_6ParamsE,"",@"SHT_CUDA_INFO"
	.sectionflags	@""
	.align	4


	//----- nvinfo : EIATTR_CUDA_API_VERSION
	.align		4
        /*0000*/ 	.byte	0x04, 0x37
        /*0002*/ 	.short	(.L_1563 - .L_1562)
.L_1562:
        /*0004*/ 	.word	0x00000082


	//----- nvinfo : EIATTR_KPARAM_INFO
	.align		4
.L_1563:
        /*0008*/ 	.byte	0x04, 0x17
        /*000a*/ 	.short	(.L_1565 - .L_1564)
.L_1564:
        /*000c*/ 	.word	0x00000000
        /*0010*/ 	.short	0x0000
        /*0012*/ 	.short	0x0000
        /*0014*/ 	.byte	0x00, 0xf0, 0xa1, 0x03


	//----- nvinfo : EIATTR_SPARSE_MMA_MASK
	.align		4
.L_1565:
        /*0018*/ 	.byte	0x03, 0x50
        /*001a*/ 	.short	0x0000


	//----- nvinfo : EIATTR_MAXREG_COUNT
	.align		4
        /*001c*/ 	.byte	0x03, 0x1b
        /*001e*/ 	.short	0x0080


	//----- nvinfo : EIATTR_NUM_BARRIERS
	.align		4
        /*0020*/ 	.byte	0x02, 0x4c
        /*0022*/ 	.byte	0x01
	.zero		1


	//----- nvinfo : EIATTR_EXTERNS
	.align		4
        /*0024*/ 	.byte	0x04, 0x0f
        /*0026*/ 	.short	(.L_1567 - .L_1566)


	//   ....[0]....
	.align		4
.L_1566:
        /*0028*/ 	.word	index@(__assertfail)


	//----- nvinfo : EIATTR_MERCURY_ISA_VERSION
	.align		4
.L_1567:
        /*002c*/ 	.byte	0x03, 0x5f
        /*002e*/ 	.short	0x0101


	//----- nvinfo : EIATTR_COOP_GROUP_MASK_REGIDS
	.align		4
        /*0030*/ 	.byte	0x04, 0x29
        /*0032*/ 	.short	(.L_1569 - .L_1568)


	//   ....[0]....
.L_1568:
        /*0034*/ 	.word	0xffffffff


	//   ....[1]....
        /*0038*/ 	.word	0xffffffff


	//   ....[2]....
        /*003c*/ 	.word	0xffffffff


	//   ....[3]....
        /*0040*/ 	.word	0xffffffff


	//   ....[4]....
        /*0044*/ 	.word	0xffffffff


	//   ....[5]....
        /*0048*/ 	.word	0xffffffff


	//   ....[6]....
        /*004c*/ 	.word	0xffffffff


	//   ....[7]....
        /*0050*/ 	.word	0xffffffff


	//   ....[8]....
        /*0054*/ 	.word	0xffffffff


	//   ....[9]....
        /*0058*/ 	.word	0xffffffff


	//   ....[10]....
        /*005c*/ 	.word	0xffffffff


	//   ....[11]....
        /*0060*/ 	.word	0xffffffff


	//   ....[12]....
        /*0064*/ 	.word	0xffffffff


	//   ....[13]....
        /*0068*/ 	.word	0xffffffff


	//   ....[14]....
        /*006c*/ 	.word	0xffffffff


	//----- nvinfo : EIATTR_COOP_GROUP_INSTR_OFFSETS
	.align		4
.L_1569:
        /*0070*/ 	.byte	0x04, 0x28
        /*0072*/ 	.short	(.L_1571 - .L_1570)


	//   ....[0]....
.L_1570:
        /*0074*/ 	.word	0x00001470


	//   ....[1]....
        /*0078*/ 	.word	0x00001490


	//   ....[2]....
        /*007c*/ 	.word	0x000014b0


	//   ....[3]....
        /*0080*/ 	.word	0x000014d0


	//   ....[4]....
        /*0084*/ 	.word	0x000014f0


	//   ....[5]....
        /*0088*/ 	.word	0x00001830


	//   ....[6]....
        /*008c*/ 	.word	0x00001840


	//   ....[7]....
        /*0090*/ 	.word	0x00001870


	//   ....[8]....
        /*0094*/ 	.word	0x00001880


	//   ....[9]....
        /*0098*/ 	.word	0x000018b0


	//   ....[10]....
        /*009c*/ 	.word	0x000018c0


	//   ....[11]....
        /*00a0*/ 	.word	0x000018f0


	//   ....[12]....
        /*00a4*/ 	.word	0x00001900


	//   ....[13]....
        /*00a8*/ 	.word	0x00001930


	//   ....[14]....
        /*00ac*/ 	.word	0x00001940


	//----- nvinfo : EIATTR_VRC_CTA_INIT_COUNT
	.align		4
.L_1571:
        /*00b0*/ 	.byte	0x02, 0x4a
	.zero		1
	.zero		1


	//----- nvinfo : EIATTR_SYSCALL_OFFSETS
	.align		4
        /*00b4*/ 	.byte	0x04, 0x46
        /*00b6*/ 	.short	(.L_1573 - .L_1572)


	//   ....[0]....
.L_1572:
        /*00b8*/ 	.word	0x000003c0


	//----- nvinfo : EIATTR_EXIT_INSTR_OFFSETS
	.align		4
.L_1573:
        /*00bc*/ 	.byte	0x04, 0x1c
        /*00be*/ 	.short	(.L_1575 - .L_1574)


	//   ....[0]....
.L_1574:
        /*00c0*/ 	.word	0x00000270


	//   ....[1]....
        /*00c4*/ 	.word	0x00002ad0


	//   ....[2]....
        /*00c8*/ 	.word	0x00002c20


	//----- nvinfo : EIATTR_MAX_THREADS
	.align		4
.L_1575:
        /*00cc*/ 	.byte	0x04, 0x05
        /*00ce*/ 	.short	(.L_1577 - .L_1576)
.L_1576:
        /*00d0*/ 	.word	0x00000100
        /*00d4*/ 	.word	0x00000001
        /*00d8*/ 	.word	0x00000001


	//----- nvinfo : EIATTR_CRS_STACK_SIZE
	.align		4
.L_1577:
        /*00dc*/ 	.byte	0x04, 0x1e
        /*00de*/ 	.short	(.L_1579 - .L_1578)
.L_1578:
        /*00e0*/ 	.word	0x00000000


	//----- nvinfo : EIATTR_CBANK_PARAM_SIZE
	.align		4
.L_1579:
        /*00e4*/ 	.byte	0x03, 0x19
        /*00e6*/ 	.short	0x00e8


	//----- nvinfo : EIATTR_PARAM_CBANK
	.align		4
        /*00e8*/ 	.byte	0x04, 0x0a
        /*00ea*/ 	.short	(.L_1581 - .L_1580)
	.align		4
.L_1580:
        /*00ec*/ 	.word	index@(.nv.constant0._ZN7cutlass13device_kernelIN5flash19FlashAttnFwdCombineIN4cute5tupleIJNS3_1CILi8EEENS5_ILi128EEEEEELi8ELi256ELi1ELb0ELb0ENS_6half_tEfNS_4arch4Sm90EEEEEvNT_6ParamsE)
        /*00f0*/ 	.short	0x0380
        /*00f2*/ 	.short	0x00e8


	//----- nvinfo : EIATTR_SW_WAR
	.align		4
.L_1581:
        /*00f4*/ 	.byte	0x04, 0x36
        /*00f6*/ 	.short	(.L_1583 - .L_1582)
.L_1582:
        /*00f8*/ 	.word	0x00000008
.L_1583:


//--------------------- .nv.info._ZN7cutlass13device_kernelIN5flash19FlashAttnFwdCombineIN4cute5tupleIJNS3_1CILi8EEENS5_ILi128EEEEEELi7ELi256ELi1ELb0ELb0ENS_6half_tEfNS_4arch4Sm90EEEEEvNT_6ParamsE --------------------------
	.section	.nv.info._ZN7cutlass13device_kernelIN5flash19FlashAttnFwdCombineIN4cute5tupleIJNS3_1CILi8EEENS5_ILi128EEEEEELi7ELi256ELi1ELb0ELb0ENS_6half_tEfNS_4arch4Sm90EEEEEvNT_6ParamsE,"",@"SHT_CUDA_INFO"
	.sectionflags	@""
	.align	4


	//----- nvinfo : EIATTR_CUDA_API_VERSION
	.align		4
        /*0000*/ 	.byte	0x04, 0x37
        /*0002*/ 	.short	(.L_1585 - .L_1584)
.L_1584:
        /*0004*/ 	.word	0x00000082


	//----- nvinfo : EIATTR_KPARAM_INFO
	.align		4
.L_1585:
        /*0008*/ 	.byte	0x04, 0x17
        /*000a*/ 	.short	(.L_1587 - .L_1586)
.L_1586:
        /*000c*/ 	.word	0x00000000
        /*0010*/ 	.short	0x0000
        /*0012*/ 	.short	0x0000
        /*0014*/ 	.byte	0x00, 0xf0, 0xa1, 0x03


	//----- nvinfo : EIATTR_SPARSE_MMA_MASK
	.align		4
.L_1587:
        /*0018*/ 	.byte	0x03, 0x50
        /*001a*/ 	.short	0x0000


	//----- nvinfo : EIATTR_MAXREG_COUNT
	.align		4
        /*001c*/ 	.byte	0x03, 0x1b
        /*001e*/ 	.short	0x0080


	//----- nvinfo : EIATTR_NUM_BARRIERS
	.align		4
        /*0020*/ 	.byte	0x02, 0x4c
        /*0022*/ 	.byte	0x01
	.zero		1


	//----- nvinfo : EIATTR_EXTERNS
	.align		4
        /*0024*/ 	.byte	0x04, 0x0f
        /*0026*/ 	.short	(.L_1589 - .L_1588)


	//   ....[0]....
	.align		4
.L_1588:
        /*0028*/ 	.word	index@(__assertfail)


	//----- nvinfo : EIATTR_MERCURY_ISA_VERSION
	.align		4
.L_1589:
        /*002c*/ 	.byte	0x03, 0x5f
        /*002e*/ 	.short	0x0101


	//----- nvinfo : EIATTR_COOP_GROUP_MASK_REGIDS
	.align		4
        /*0030*/ 	.byte	0x04, 0x29
        /*0032*/ 	.short	(.L_1591 - .L_1590)


	//   ....[0]....
.L_1590:
        /*0034*/ 	.word	0xffffffff


	//   ....[1]....
        /*0038*/ 	.word	0xffffffff


	//   ....[2]....
        /*003c*/ 	.word	0xffffffff


	//   ....[3]....
        /*0040*/ 	.word	0xffffffff


	//   ....[4]....
        /*0044*/ 	.word	0xffffffff


	//   ....[5]....
        /*0048*/ 	.word	0xffffffff


	//   ....[6]....
        /*004c*/ 	.word	0xffffffff


	//   ....[7]....
        /*0050*/ 	.word	0xffffffff


	//   ....[8]....
        /*0054*/ 	.word	0xffffffff


	//   ....[9]....
        /*0058*/ 	.word	0xffffffff


	//   ....[10]....
        /*005c*/ 	.word	0xffffffff


	//   ....[11]....
        /*0060*/ 	.word	0xffffffff


	//   ....[12]....
        /*0064*/ 	.word	0xffffffff


	//   ....[13]....
        /*0068*/ 	.word	0xffffffff


	//   ....[14]....
        /*006c*/ 	.word	0xffffffff


	//----- nvinfo : EIATTR_COOP_GROUP_INSTR_OFFSETS
	.align		4
.L_1591:
        /*0070*/ 	.byte	0x04, 0x28
        /*0072*/ 	.short	(.L_1593 - .L_1592)


	//   ....[0]....
.L_1592:
        /*0074*/ 	.word	0x00001100


	//   ....[1]....
        /*0078*/ 	.word	0x00001120


	//   ....[2]....
        /*007c*/ 	.word	0x00001140


	//   ....[3]....
        /*0080*/ 	.word	0x00001160


	//   ....[4]....
        /*0084*/ 	.word	0x00001180


	//   ....[5]....
        /*0088*/ 	.word	0x00001300


	//   ....[6]....
        /*008c*/ 	.word	0x00001350


	//   ....[7]....
        /*0090*/ 	.word	0x00001370


	//   ....[8]....
        /*0094*/ 	.word	0x00001390


	//   ....[9]....
        /*0098*/ 	.word	0x000013b0


	//   ....[10]....
        /*009c*/ 	.word	0x000013d0


	//   ....[11]....
        /*00a0*/ 	.word	0x000013f0


	//   ....[12]....
        /*00a4*/ 	.word	0x00001410


	//   ....[13]....
        /*00a8*/ 	.word	0x00001430


	//   ....[14]....
        /*00ac*/ 	.word	0x00001450


	//----- nvinfo : EIATTR_VRC_CTA_INIT_COUNT
	.align		4
.L_1593:
        /*00b0*/ 	.byte	0x02, 0x4a
	.zero		1
	.zero		1


	//----- nvinfo : EIATTR_SYSCALL_OFFSETS
	.align		4
        /*00b4*/ 	.byte	0x04, 0x46
        /*00b6*/ 	.short	(.L_1595 - .L_1594)


	//   ....[0]....
.L_1594:
        /*00b8*/ 	.word	0x000003c0


	//----- nvinfo : EIATTR_EXIT_INSTR_OFFSETS
	.align		4
.L_1595:
        /*00bc*/ 	.byte	0x04, 0x1c
        /*00be*/ 	.short	(.L_1597 - .L_1596)


	//   ....[0]....
.L_1596:
        /*00c0*/ 	.word	0x00000270


	//   ....[1]....
        /*00c4*/ 	.word	0x00002550


	//   ....[2]....
        /*00c8*/ 	.word	0x000026a0


	//----- nvinfo : EIATTR_MAX_THREADS
	.align		4
.L_1597:
        /*00cc*/ 	.byte	0x04, 0x05
        /*00ce*/ 	.short	(.L_1599 - .L_1598)
.L_1598:
        /*00d0*/ 	.word	0x00000100
        /*00d4*/ 	.word	0x00000001
        /*00d8*/ 	.word	0x00000001


	//----- nvinfo : EIATTR_CRS_STACK_SIZE
	.align		4
.L_1599:
        /*00dc*/ 	.byte	0x04, 0x1e
        /*00de*/ 	.short	(.L_1601 - .L_1600)
.L_1600:
        /*00e0*/ 	.word	0x00000000


	//----- nvinfo : EIATTR_CBANK_PARAM_SIZE
	.align		4
.L_1601:
        /*00e4*/ 	.byte	0x03, 0x19
        /*00e6*/ 	.short	0x00e8


	//----- nvinfo : EIATTR_PARAM_CBANK
	.align		4
        /*00e8*/ 	.byte	0x04, 0x0a
        /*00ea*/ 	.short	(.L_1603 - .L_1602)
	.align		4
.L_1602:
        /*00ec*/ 	.word	index@(.nv.constant0._ZN7cutlass13device_kernelIN5flash19FlashAttnFwdCombineIN4cute5tupleIJNS3_1CILi8EEENS5_ILi128EEEEEELi7ELi256ELi1ELb0ELb0ENS_6half_tEfNS_4arch4Sm90EEEEEvNT_6ParamsE)
        /*00f0*/ 	.short	0x0380
        /*00f2*/ 	.short	0x00e8


	//----- nvinfo : EIATTR_SW_WAR
	.align		4
.L_1603:
        /*00f4*/ 	.byte	0x04, 0x36
        /*00f6*/ 	.short	(.L_1605 - .L_1604)
.L_1604:
        /*00f8*/ 	.word	0x00000008
.L_1605:


//--------------------- .nv.info._ZN7cutlass13device_kernelIN5flash19FlashAttnFwdCombineIN4cute5tupleIJNS3_1CILi8EEENS5_ILi128EEEEEELi6ELi256ELi1ELb0ELb0ENS_6half_tEfNS_4arch4Sm90EEEEEvNT_6ParamsE --------------------------
	.section	.nv.info._ZN7cutlass13device_kernelIN5flash19FlashAttnFwdCombineIN4cute5tupleIJNS3_1CILi8EEENS5_ILi128EEEEEELi6ELi256ELi1ELb0ELb0ENS_6half_tEfNS_4arch4Sm90EEEEEvNT_6ParamsE,"",@"SHT_CUDA_INFO"
	.sectionflags	@""
	.align	4


	//----- nvinfo : EIATTR_CUDA_API_VERSION
	.align		4
        /*0000*/ 	.byte	0x04, 0x37
        /*0002*/ 	.short	(.L_1607 - .L_1606)
.L_1606:
        /*0004*/ 	.word	0x00000082


	//----- nvinfo : EIATTR_KPARAM_INFO
	.align		4
.L_1607:
        /*0008*/ 	.byte	0x04, 0x17
        /*000a*/ 	.short	(.L_1609 - .L_1608)
.L_1608:
        /*000c*/ 	.word	0x00000000
        /*0010*/ 	.short	0x0000
        /*0012*/ 	.short	0x0000
        /*0014*/ 	.byte	0x00, 0xf0, 0xa1, 0x03


	//----- nvinfo : EIATTR_SPARSE_MMA_MASK
	.align		4
.L_1609:
        /*0018*/ 	.byte	0x03, 0x50
        /*001a*/ 	.short	0x0000


	//----- nvinfo : EIATTR_MAXREG_COUNT
	.align		4
        /*001c*/ 	.byte	0x03, 0x1b
        /*001e*/ 	.short	0x0080


	//----- nvinfo : EIATTR_NUM_BARRIERS
	.align		4
        /*0020*/ 	.byte	0x02, 0x4c
        /*0022*/ 	.byte	0x01
	.zero		1


	//----- nvinfo : EIATTR_EXTERNS
	.align		4
        /*0024*/ 	.byte	0x04, 0x0f
        /*0026*/ 	.short	(.L_1611 - .L_1610)


	//   ....[0]....
	.align		4
.L_1610:
        /*0028*/ 	.word	index@(__assertfail)


	//----- nvinfo : EIATTR_MERCURY_ISA_VERSION
	.align		4
.L_1611:
        /*002c*/ 	.byte	0x03, 0x5f
        /*002e*/ 	.short	0x0101


	//----- nvinfo : EIATTR_COOP_GROUP_MASK_REGIDS
	.align		4
        /*0030*/ 	.byte	0x04, 0x29
        /*0032*/ 	.short	(.L_1613 - .L_1612)


	//   ....[0]....
.L_1612:
        /*0034*/ 	.word	0xffffffff


	//   ....[1]....
        /*0038*/ 	.word	0xffffffff


	//   ....[2]....
        /*003c*/ 	.word	0xffffffff


	//   ....[3]....
        /*0040*/ 	.word	0xffffffff


	//   ....[4]....
        /*0044*/ 	.word	0xffffffff


	//   ....[5]....
        /*0048*/ 	.word	0xffffffff


	//   ....[6]....
        /*004c*/ 	.word	0xffffffff


	//   ....[7]....
        /*0050*/ 	.word	0xffffffff


	//   ....[8]....
        /*0054*/ 	.word	0xffffffff


	//   ....[9]....
        /*0058*/ 	.word	0xffffffff


	//   ....[10]....
        /*005c*/ 	.word	0xffffffff


	//   ....[11]....
        /*0060*/ 	.word	0xffffffff


	//   ....[12]....
        /*0064*/ 	.word	0xffffffff


	//   ....[13]....
        /*0068*/ 	.word	0xffffffff


	//   ....[14]....
        /*006c*/ 	.word	0xffffffff


	//----- nvinfo : EIATTR_COOP_GROUP_INSTR_OFFSETS
	.align		4
.L_1613:
        /*0070*/ 	.byte	0x04, 0x28
        /*0072*/ 	.short	(.L_1615 - .L_1614)


	//   ....[0]....
.L_1614:
        /*0074*/ 	.word	0x00000e10


	//   ....[1]....
        /*0078*/ 	.word	0x00000e30


	//   ....[2]....
        /*007c*/ 	.word	0x00000e50


	//   ....[3]....
        /*0080*/ 	.word	0x00000e70


	//   ....[4]....
        /*0084*/ 	.word	0x00000e90


	//   ....[5]....
        /*0088*/ 	.word	0x00000f60


	//   ....[6]....
        /*008c*/ 	.word	0x00000fa0


	//   ....[7]....
        /*0090*/ 	.word	0x00000fb0


	//   ....[8]....
        /*0094*/ 	.word	0x00000fe0


	//   ....[9]....
        /*0098*/ 	.word	0x00000ff0


	//   ....[10]....
        /*009c*/ 	.word	0x00001020


	//   ....[11]....
        /*00a0*/ 	.word	0x00001030


	//   ....[12]....
        /*00a4*/ 	.word	0x00001060


	//   ....[13]....
        /*00a8*/ 	.word	0x00001070


	//   ....[14]....
        /*00ac*/ 	.word	0x000010c0


	//----- nvinfo : EIATTR_VRC_CTA_INIT_COUNT
	.align		4
.L_1615:
        /*00b0*/ 	.byte	0x02, 0x4a
	.zero		1
	.zero		1


	//----- nvinfo : EIATTR_SYSCALL_OFFSETS
	.align		4
        /*00b4*/ 	.byte	0x04, 0x46
        /*00b6*/ 	.short	(.L_1617 - .L_1616)


	//   ....[0]....
.L_1616:
        /*00b8*/ 	.word	0x000003c0


	//----- nvinfo : EIATTR_EXIT_INSTR_OFFSETS
	.align		4
.L_1617:
        /*00bc*/ 	.byte	0x04, 0x1c
        /*00be*/ 	.short	(.L_1619 - .L_1618)


	//   ....[0]....
.L_1618:
        /*00c0*/ 	.word	0x00000270


	//   ....[1]....
        /*00c4*/ 	.word	0x00002150


	//   ....[2]....
        /*00c8*/ 	.word	0x000022a0


	//----- nvinfo : EIATTR_MAX_THREADS
	.align		4
.L_1619:
        /*00cc*/ 	.byte	0x04, 0x05
        /*00ce*/ 	.short	(.L_1621 - .L_1620)
.L_1620:
        /*00d0*/ 	.word	0x00000100
        /*00d4*/ 	.word	0x00000001
        /*00d8*/ 	.word	0x00000001


	//----- nvinfo : EIATTR_CRS_STACK_SIZE
	.align		4
.L_1621:
        /*00dc*/ 	.byte	0x04, 0x1e
        /*00de*/ 	.short	(.L_1623 - .L_1622)
.L_1622:
        /*00e0*/ 	.word	0x00000000


	//----- nvinfo : EIATTR_CBANK_PARAM_SIZE
	.align		4
.L_1623:
        /*00e4*/ 	.byte	0x03, 0x19
        /*00e6*/ 	.short	0x00e8


	//----- nvinfo : EIATTR_PARAM_CBANK
	.align		4
        /*00e8*/ 	.byte	0x04, 0x0a
        /*00ea*/ 	.short	(.L_1625 - .L_1624)
	.align		4
.L_1624:
        /*00ec*/ 	.word	index@(.nv.constant0._ZN7cutlass13device_kernelIN5flash19FlashAttnFwdCombineIN4cute5tupleIJNS3_1CILi8EEENS5_ILi128EEEEEELi6ELi256ELi1ELb0ELb0ENS_6half_tEfNS_4arch4Sm90EEEEEvNT_6ParamsE)
        /*00f0*/ 	.short	0x0380
        /*00f2*/ 	.short	0x00e8


	//----- nvinfo : EIATTR_SW_WAR
	.align		4
.L_1625:
        /*00f4*/ 	.byte	0x04, 0x36
        /*00f6*/ 	.short	(.L_1627 - .L_1626)
.L_1626:
        /*00f8*/ 	.word	0x00000008
.L_1627:


//--------------------- .nv.info._ZN7cutlass13device_kernelIN5flash19FlashAttnFwdCombineIN4cute5tupleIJNS3_1CILi8EEENS5_ILi128EEEEEELi5ELi256ELi1ELb0ELb0ENS_6half_tEfNS_4arch4Sm90EEEEEvNT_6ParamsE --------------------------
	.section	.nv.info._ZN7cutlass13device_kernelIN5flash19FlashAttnFwdCombineIN4cute5tupleIJNS3_1CILi8EEENS5_ILi128EEEEEELi5ELi256ELi1ELb0ELb0ENS_6half_tEfNS_4arch4Sm90EEEEEvNT_6ParamsE,"",@"SHT_CUDA_INFO"
	.sectionflags	@""
	.align	4


	//----- nvinfo : EIATTR_CUDA_API_VERSION
	.align		4
        /*0000*/ 	.byte	0x04, 0x37
        /*0002*/ 	.short	(.L_1629 - .L_1628)
.L_1628:
        /*0004*/ 	.word	0x00000082


	//----- nvinfo : EIATTR_KPARAM_INFO
	.align		4
.L_1629:
        /*0008*/ 	.byte	0x04, 0x17
        /*000a*/ 	.short	(.L_1631 - .L_1630)
.L_1630:
        /*000c*/ 	.word	0x00000000
        /*0010*/ 	.short	0x0000
        /*0012*/ 	.short	0x0000
        /*0014*/ 	.byte	0x00, 0xf0, 0xa1, 0x03


	//----- nvinfo : EIATTR_SPARSE_MMA_MASK
	.align		4
.L_1631:
        /*0018*/ 	.byte	0x03, 0x50
        /*001a*/ 	.short	0x0000


	//----- nvinfo : EIATTR_MAXREG_COUNT
	.align		4
        /*001c*/ 	.byte	0x03, 0x1b
        /*001e*/ 	.short	0x0080


	//----- nvinfo : EIATTR_NUM_BARRIERS
	.align		4
        /*0020*/ 	.byte	0x02, 0x4c
        /*0022*/ 	.byte	0x01
	.zero		1


	//----- nvinfo : EIATTR_EXTERNS
	.align		4
        /*0024*/ 	.byte	0x04, 0x0f
        /*0026*/ 	.short	(.L_1633 - .L_1632)


	//   ....[0]....
	.align		4
.L_1632:
        /*0028*/ 	.word	index@(__assertfail)


	//----- nvinfo : EIATTR_MERCURY_ISA_VERSION
	.align		4
.L_1633:
        /*002c*/ 	.byte	0x03, 0x5f
        /*002e*/ 	.short	0x0101


	//----- nvinfo : EIATTR_COOP_GROUP_MASK_REGIDS
	.align		4
        /*0030*/ 	.byte	0x04, 0x29
        /*0032*/ 	.short	(.L_1635 - .L_1634)


	//   ....[0]....
.L_1634:
        /*0034*/ 	.word	0xffffffff


	//   ....[1]....
        /*0038*/ 	.word	0xffffffff


	//   ....[2]....
        /*003c*/ 	.word	0xffffffff


	//   ....[3]....
        /*0040*/ 	.word	0xffffffff


	//   ....[4]....
        /*0044*/ 	.word	0xffffffff


	//   ....[5]....
        /*0048*/ 	.word	0xffffffff


	//   ....[6]....
        /*004c*/ 	.word	0xffffffff


	//   ....[7]....
        /*0050*/ 	.word	0xffffffff


	//   ....[8]....
        /*0054*/ 	.word	0xffffffff


	//   ....[9]....
        /*0058*/ 	.word	0xffffffff


	//   ....[10]....
        /*005c*/ 	.word	0xffffffff


	//   ....[11]....
        /*0060*/ 	.word	0xffffffff


	//   ....[12]....
        /*0064*/ 	.word	0xffffffff


	//   ....[13]....
        /*0068*/ 	.word	0xffffffff


	//   ....[14]....
        /*006c*/ 	.word	0xffffffff


	//----- nvinfo : EIATTR_COOP_GROUP_INSTR_OFFSETS
	.align		4
.L_1635:
        /*0070*/ 	.byte	0x04, 0x28
        /*0072*/ 	.short	(.L_1637 - .L_1636)


	//   ....[0]....
.L_1636:
        /*0074*/ 	.word	0x00000c10


	//   ....[1]....
        /*0078*/ 	.word	0x00000c30


	//   ....[2]....
        /*007c*/ 	.word	0x00000c50


	//   ....[3]....
        /*0080*/ 	.word	0x00000c70


	//   ....[4]....
        /*0084*/ 	.word	0x00000c90


	//   ....[5]....
        /*0088*/ 	.word	0x00000d10


	//   ....[6]....
        /*008c*/ 	.word	0x00000d40


	//   ....[7]....
        /*0090*/ 	.word	0x00000d60


	//   ....[8]....
        /*0094*/ 	.word	0x00000d80


	//   ....[9]....
        /*0098*/ 	.word	0x00000da0


	//   ....[10]....
        /*009c*/ 	.word	0x00000dc0


	//   ....[11]....
        /*00a0*/ 	.word	0x00000de0


	//   ....[12]....
        /*00a4*/ 	.word	0x00000e00


	//   ....[13]....
        /*00a8*/ 	.word	0x00000e20


	//   ....[14]....
        /*00ac*/ 	.word	0x00000e40


	//----- nvinfo : EIATTR_VRC_CTA_INIT_COUNT
	.align		4
.L_1637:
        /*00b0*/ 	.byte	0x02, 0x4a
	.zero		1
	.zero		1


	//----- nvinfo : EIATTR_SYSCALL_OFFSETS
	.align		4
        /*00b4*/ 	.byte	0x04, 0x46
        /*00b6*/ 	.short	(.L_1639 - .L_1638)


	//   ....[0]....
.L_1638:
        /*00b8*/ 	.word	0x000003c0


	//----- nvinfo : EIATTR_EXIT_INSTR_OFFSETS
	.align		4
.L_1639:
        /*00bc*/ 	.byte	0x04, 0x1c
        /*00be*/ 	.short	(.L_1641 - .L_1640)


	//   ....[0]....
.L_1640:
        /*00c0*/ 	.word	0x00000270


	//   ....[1]....
        /*00c4*/ 	.word	0x00001ee0


	//   ....[2]....
        /*00c8*/ 	.word	0x00002030


	//----- nvinfo : EIATTR_MAX_THREADS
	.align		4
.L_1641:
        /*00cc*/ 	.byte	0x04, 0x05
        /*00ce*/ 	.short	(.L_1643 - .L_1642)
.L_1642:
        /*00d0*/ 	.word	0x00000100
        /*00d4*/ 	.word	0x00000001
        /*00d8*/ 	.word	0x00000001


	//----- nvinfo : EIATTR_CRS_STACK_SIZE
	.align		4
.L_1643:
        /*00dc*/ 	.byte	0x04, 0x1e
        /*00de*/ 	.short	(.L_1645 - .L_1644)
.L_1644:
        /*00e0*/ 	.word	0x00000000


	//----- nvinfo : EIATTR_CBANK_PARAM_SIZE
	.align		4
.L_1645:
        /*00e4*/ 	.byte	0x03, 0x19
        /*00e6*/ 	.short	0x00e8


	//----- nvinfo : EIATTR_PARAM_CBANK
	.align		4
        /*00e8*/ 	.byte	0x04, 0x0a
        /*00ea*/ 	.short	(.L_1647 - .L_1646)
	.align		4
.L_1646:
        /*00ec*/ 	.word	index@(.nv.constant0._ZN7cutlass13device_kernelIN5flash19FlashAttnFwdCombineIN4cute5tupleIJNS3_1CILi8EEENS5_ILi128EEEEEELi5ELi256ELi1ELb0ELb0ENS_6half_tEfNS_4arch4Sm90EEEEEvNT_6ParamsE)
        /*00f0*/ 	.short	0x0380
        /*00f2*/ 	.short	0x00e8


	//----- nvinfo : EIATTR_SW_WAR
	.align		4
.L_1647:
        /*00f4*/ 	.byte	0x04, 0x36
        /*00f6*/ 	.short	(.L_1649 - .L_1648)
.L_1648:
        /*00f8*/ 	.word	0x00000008
.L_1649:


//--------------------- .nv.info._ZN7cutlass13device_kernelIN5flash19FlashAttnFwdCombineIN4cute5tupleIJNS3_1CILi8EEENS5_ILi128EEEEEELi8ELi256ELi1ELb0ELb1ENS_6half_tEfNS_4arch4Sm90EEEEEvNT_6ParamsE --------------------------
	.section	.nv.info._ZN7cutlass13device_kernelIN5flash19FlashAttnFwdCombineIN4cute5tupleIJNS3_1CILi8EEENS5_ILi128EEEEEELi8ELi256ELi1ELb0ELb1ENS_6half_tEfNS_4arch4Sm90EEEEEvNT_6ParamsE,"",@"SHT_CUDA_INFO"
	.sectionflags	@""
	.align	4


	//----- nvinfo : EIATTR_CUDA_API_VERSION
	.align		4
        /*0000*/ 	.byte	0x04, 0x37
        /*0002*/ 	.short	(.L_1651 - .L_1650)
.L_1650:
        /*0004*/ 	.word	0x00000082


	//----- nvinfo : EIATTR_KPARAM_INFO
	.align		4
.L_1651:
        /*0008*/ 	.byte	0x04, 0x17
        /*000a*/ 	.short	(.L_1653 - .L_1652)
.L_1652:
        /*000c*/ 	.word	0x00000000
        /*0010*/ 	.short	0x0000
        /*0012*/ 	.short	0x0000
        /*0014*/ 	.byte	0x00, 0xf0, 0xa1, 0x03


	//----- nvinfo : EIATTR_SPARSE_MMA_MASK
	.align		4
.L_1653:
        /*0018*/ 	.byte	0x03, 0x50
        /*001a*/ 	.short	0x0000


	//----- nvinfo : EIATTR_MAXREG_COUNT
	.align		4
        /*001c*/ 	.byte	0x03, 0x1b
        /*001e*/ 	.short	0x0080


	//----- nvinfo : EIATTR_NUM_BARRIERS
	.align		4
        /*0020*/ 	.byte	0x02, 0x4c
        /*0022*/ 	.byte	0x01
	.zero		1


	//----- nvinfo : EIATTR_EXTERNS
	.align		4
        /*0024*/ 	.byte	0x04, 0x0f
        /*0026*/ 	.short	(.L_1655 - .L_1654)


	//   ....[0]....
	.align		4
.L_1654:
        /*0028*/ 	.word	index@(__assertfail)


	//----- nvinfo : EIATTR_MERCURY_ISA_VERSION
	.align		4
.L_1655:
        /*002c*/ 	.byte	0x03, 0x5f
        /*002e*/ 	.short	0x0101


	//----- nvinfo : EIATTR_COOP_GROUP_MASK_REGIDS
	.align		4
        /*0030*/ 	.byte	0x04, 0x29
        /*0032*/ 	.short	(.L_1657 - .L_1656)


	//   ....[0]....
.L_1656:
        /*0034*/ 	.word	0xffffffff


	//   ....[1]....
        /*0038*/ 	.word	0xffffffff


	//   ....[2]....
        /*003c*/ 	.word	0xffffffff


	//   ....[3]....
        /*0040*/ 	.word	0xffffffff


	//   ....[4]....
        /*0044*/ 	.word	0xffffffff


	//   ....[5]....
        /*0048*/ 	.word	0xffffffff


	//   ....[6]....
        /*004c*/ 	.word	0xffffffff


	//   ....[7]....
        /*0050*/ 	.word	0xffffffff


	//   ....[8]....
        /*0054*/ 	.word	0xffffffff


	//   ....[9]....
        /*0058*/ 	.word	0xffffffff


	//   ....[10]....
        /*005c*/ 	.word	0xffffffff


	//   ....[11]....
        /*0060*/ 	.word	0xffffffff


	//   ....[12]....
        /*0064*/ 	.word	0xffffffff


	//   ....[13]....
        /*0068*/ 	.word	0xffffffff


	//   ....[14]....
        /*006c*/ 	.word	0xffffffff


	//----- nvinfo : EIATTR_COOP_GROUP_INSTR_OFFSETS
	.align		4
.L_1657:
        /*0070*/ 	.byte	0x04, 0x28
        /*0072*/ 	.short	(.L_1659 - .L_1658)


	//   ....[0]....
.L_1658:
        /*0074*/ 	.word	0x00001e20


	//   ....[1]....
        /*0078*/ 	.word	0x00001e40


	//   ....[2]....
        /*007c*/ 	.word	0x00001e60


	//   ....[3]....
        /*0080*/ 	.word	0x00001e80


	//   ....[4]....
        /*0084*/ 	.word	0x00001ea0


	//   ....[5]....
        /*0088*/ 	.word	0x000021d0


	//   ....[6]....
        /*008c*/ 	.word	0x000021f0


	//   ....[7]....
        /*0090*/ 	.word	0x00002200


	//   ....[8]....
        /*0094*/ 	.word	0x00002230


	//   ....[9]....
        /*0098*/ 	.word	0x00002240


	//   ....[10]....
        /*009c*/ 	.word	0x00002270


	//   ....[11]....
        /*00a0*/ 	.word	0x00002280


	//   ....[12]....
        /*00a4*/ 	.word	0x000022b0


	//   ....[13]....
        /*00a8*/ 	.word	0x000022c0


	//   ....[14]....
        /*00ac*/ 	.word	0x000022f0


	//----- nvinfo : EIATTR_VRC_CTA_INIT_COUNT
	.align		4
.L_1659:
        /*00b0*/ 	.byte	0x02, 0x4a
	.zero		1
	.zero		1


	//----- nvinfo : EIATTR_SYSCALL_OFFSETS
	.align		4
        /*00b4*/ 	.byte	0x04, 0x46
        /*00b6*/ 	.short	(.L_1661 - .L_1660)


	//   ....[0]....
.L_1660:
        /*00b8*/ 	.word	0x00000580


	//----- nvinfo : EIATTR_EXIT_INSTR_OFFSETS
	.align		4
.L_1661:
        /*00bc*/ 	.byte	0x04, 0x1c
        /*00be*/ 	.short	(.L_1663 - .L_1662)


	//   ....[0]....
.L_1662:
        /*00c0*/ 	.word	0x00000270


	//   ....[1]....
        /*00c4*/ 	.word	0x00000460


	//   ....[2]....
        /*00c8*/ 	.word	0x000033a0


	//   ....[3]....
        /*00cc*/ 	.word	0x000034b0


	//----- nvinfo : EIATTR_MAX_THREADS
	.align		4
.L_1663:
        /*00d0*/ 	.byte	0x04, 0x05
        /*00d2*/ 	.short	(.L_1665 - .L_1664)
.L_1664:
        /*00d4*/ 	.word	0x00000100
        /*00d8*/ 	.word	0x00000001
        /*00dc*/ 	.word	0x00000001


	//----- nvinfo : EIATTR_CRS_STACK_SIZE
	.align		4
.L_1665:
        /*00e0*/ 	.byte	0x04, 0x1e
        /*00e2*/ 	.short	(.L_1667 - .L_1666)
.L_1666:
        /*00e4*/ 	.word	0x00000000


	//----- nvinfo : EIATTR_CBANK_PARAM_SIZE
	.align		4
.L_1667:
        /*00e8*/ 	.byte	0x03, 0x19
        /*00ea*/ 	.short	0x00e8


	//----- nvinfo : EIATTR_PARAM_CBANK
	.align		4
        /*00ec*/ 	.byte	0x04, 0x0a
        /*00ee*/ 	.short	(.L_1669 - .L_1668)
	.align		4
.L_1668:
        /*00f0*/ 	.word	index@(.nv.constant0._ZN7cutlass13device_kernelIN5flash19FlashAttnFwdCombineIN4cute5tupleIJNS3_1CILi8EEENS5_ILi128EEEEEELi8ELi256ELi1ELb0ELb1ENS_6half_tEfNS_4arch4Sm90EEEEEvNT_6ParamsE)
        /*00f4*/ 	.short	0x0380
        /*00f6*/ 	.short	0x00e8


	//----- nvinfo : EIATTR_SW_WAR
	.align		4
.L_1669:
        /*00f8*/ 	.byte	0x04, 0x36
        /*00fa*/ 	.short	(.L_1671 - .L_1670)
.L_1670:
        /*00fc*/ 	.word	0x00000008
.L_1671:


//--------------------- .nv.info._ZN7cutlass13device_kernelIN5flash19FlashAttnFwdCombineIN4cute5tupleIJNS3_1CILi8EEENS5_ILi128EEEEEELi7ELi256ELi1ELb0ELb1ENS_6half_tEfNS_4arch4Sm90EEEEEvNT_6ParamsE --------------------------
	.section	.nv.info._ZN7cutlass13device_kernelIN5flash19FlashAttnFwdCombineIN4cute5tupleIJNS3_1CILi8EEENS5_ILi128EEEEEELi7ELi256ELi1ELb0ELb1ENS_6half_tEfNS_4arch4Sm90EEEEEvNT_6ParamsE,"",@"SHT_CUDA_INFO"
	.sectionflags	@""
	.align	4


	//----- nvinfo : EIATTR_CUDA_API_VERSION
	.align		4
        /*0000*/ 	.byte	0x04, 0x37
        /*0002*/ 	.short	(.L_1673 - .L_1672)
.L_1672:
        /*0004*/ 	.word	0x00000082


	//----- nvinfo : EIATTR_KPARAM_INFO
	.align		4
.L_1673:
        /*0008*/ 	.byte	0x04, 0x17
        /*000a*/ 	.short	(.L_1675 - .L_1674)
.L_1674:
        /*000c*/ 	.word	0x00000000
        /*0010*/ 	.short	0x0000
        /*0012*/ 	.short	0x0000
        /*0014*/ 	.byte	0x00, 0xf0, 0xa1, 0x03


	//----- nvinfo : EIATTR_SPARSE_MMA_MASK
	.align		4
.L_1675:
        /*0018*/ 	.byte	0x03, 0x50
        /*001a*/ 	.short	0x0000


	//----- nvinfo : EIATTR_MAXREG_COUNT
	.align		4
        /*001c*/ 	.byte	0x03, 0x1b
        /*001e*/ 	.short	0x0080


	//----- nvinfo : EIATTR_NUM_BARRIERS
	.align		4
        /*0020*/ 	.byte	0x02, 0x4c
        /*0022*/ 	.byte	0x01
	.zero		1


	//----- nvinfo : EIATTR_EXTERNS
	.align		4
        /*0024*/ 	.byte	0x04, 0x0f
        /*0026*/ 	.short	(.L_1677 - .L_1676)


	//   ....[0]....
	.align		4
.L_1676:
        /*0028*/ 	.word	index@(__assertfail)


	//----- nvinfo : EIATTR_MERCURY_ISA_VERSION
	.align		4
.L_1677:
        /*002c*/ 	.byte	0x03, 0x5f
        /*002e*/ 	.short	0x0101


	//----- nvinfo : EIATTR_COOP_GROUP_MASK_REGIDS
	.align		4
        /*0030*/ 	.byte	0x04, 0x29
        /*0032*/ 	.short	(.L_1679 - .L_1678)


	//   ....[0]....
.L_1678:
        /*0034*/ 	.word	0xffffffff


	//   ....[1]....
        /*0038*/ 	.word	0xffffffff


	//   ....[2]....
        /*003c*/ 	.word	0xffffffff


	//   ....[3]....
        /*0040*/ 	.word	0xffffffff


	//   ....[4]....
        /*0044*/ 	.word	0xffffffff


	//   ....[5]....
        /*0048*/ 	.word	0xffffffff


	//   ....[6]....
        /*004c*/ 	.word	0xffffffff


	//   ....[7]....
        /*0050*/ 	.word	0xffffffff


	//   ....[8]....
        /*0054*/ 	.word	0xffffffff


	//   ....[9]....
        /*0058*/ 	.word	0xffffffff


	//   ....[10]....
        /*005c*/ 	.word	0xffffffff


	//   ....[11]....
        /*0060*/ 	.word	0xffffffff


	//   ....[12]....
        /*0064*/ 	.word	0xffffffff


	//   ....[13]....
        /*0068*/ 	.word	0xffffffff


	//   ....[14]....
        /*006c*/ 	.word	0xffffffff


	//----- nvinfo : EIATTR_COOP_GROUP_INSTR_OFFSETS
	.align		4
.L_1679:
        /*0070*/ 	.byte	0x04, 0x28
        /*0072*/ 	.short	(.L_1681 - .L_1680)


	//   ....[0]....
.L_1680:
        /*0074*/ 	.word	0x00001a80


	//   ....[1]....
        /*0078*/ 	.word	0x00001aa0


	//   ....[2]....
        /*007c*/ 	.word	0x00001ac0


	//   ....[3]....
        /*0080*/ 	.word	0x00001ae0


	//   ....[4]....
        /*0084*/ 	.word	0x00001b00


	//   ....[5]....
        /*0088*/ 	.word	0x00001c80


	//   ....[6]....
        /*008c*/ 	.word	0x00001cc0


	//   ....[7]....
        /*0090*/ 	.word	0x00001ce0


	//   ....[8]....
        /*0094*/ 	.word	0x00001d00


	//   ....[9]....
        /*0098*/ 	.word	0x00001d20


	//   ....[10]....
        /*009c*/ 	.word	0x00001d40


	//   ....[11]....
        /*00a0*/ 	.word	0x00001d70


	//   ....[12]....
        /*00a4*/ 	.word	0x00001d90


	//   ....[13]....
        /*00a8*/ 	.word	0x00001da0


	//   ....[14]....
        /*00ac*/ 	.word	0x00001dd0


	//----- nvinfo : EIATTR_VRC_CTA_INIT_COUNT
	.align		4
.L_1681:
        /*00b0*/ 	.byte	0x02, 0x4a
	.zero		1
	.zero		1


	//----- nvinfo : EIATTR_SYSCALL_OFFSETS
	.align		4
        /*00b4*/ 	.byte	0x04, 0x46
        /*00b6*/ 	.short	(.L_1683 - .L_1682)


	//   ....[0]....
.L_1682:
        /*00b8*/ 	.word	0x00000580


	//----- nvinfo : EIATTR_EXIT_INSTR_OFFSETS
	.align		4
.L_1683:
        /*00bc*/ 	.byte	0x04, 0x1c
        /*00be*/ 	.short	(.L_1685 - .L_1684)


	//   ....[0]....
.L_1684:
        /*00c0*/ 	.word	0x00000270


	//   ....[1]....
        /*00c4*/ 	.word	0x00000460


	//   ....[2]....
        /*00c8*/ 	.word	0x00002e00


	//   ....[3]....
        /*00cc*/ 	.word	0x00002f10


	//----- nvinfo : EIATTR_MAX_THREADS
	.align		4
.L_1685:
        /*00d0*/ 	.byte	0x04, 0x05
        /*00d2*/ 	.short	(.L_1687 - .L_1686)
.L_1686:
        /*00d4*/ 	.word	0x00000100
        /*00d8*/ 	.word	0x00000001
        /*00dc*/ 	.word	0x00000001


	//----- nvinfo : EIATTR_CRS_STACK_SIZE
	.align		4
.L_1687:
        /*00e0*/ 	.byte	0x04, 0x1e
        /*00e2*/ 	.short	(.L_1689 - .L_1688)
.L_1688:
        /*00e4*/ 	.word	0x00000000


	//----- nvinfo : EIATTR_CBANK_PARAM_SIZE
	.align		4
.L_1689:
        /*00e8*/ 	.byte	0x03, 0x19
        /*00ea*/ 	.short	0x00e8


	//----- nvinfo : EIATTR_PARAM_CBANK
	.align		4
        /*00ec*/ 	.byte	0x04, 0x0a
        /*00ee*/ 	.short	(.L_1691 - .L_1690)
	.align		4
.L_1690:
        /*00f0*/ 	.word	index@(.nv.constant0._ZN7cutlass13device_kernelIN5flash19FlashAttnFwdCombineIN4cute5tupleIJNS3_1CILi8EEENS5_ILi128EEEEEELi7ELi256ELi1ELb0ELb1ENS_6half_tEfNS_4arch4Sm90EEEEEvNT_6ParamsE)
        /*00f4*/ 	.short	0x0380
        /*00f6*/ 	.short	0x00e8


	//----- nvinfo : EIATTR_SW_WAR
	.align		4
.L_1691:
        /*00f8*/ 	.byte	0x04, 0x36
        /*00fa*/ 	.short	(.L_1693 - .L_1692)
.L_1692:
        /*00fc*/ 	.word	0x00000008
.L_1693:


//--------------------- .nv.info._ZN7cutlass13device_kernelIN5flash19FlashAttnFwdCombineIN4cute5tupleIJNS3_1CILi8EEENS5_ILi128EEEEEELi6ELi256ELi1ELb0ELb1ENS_6half_tEfNS_4arch4Sm90EEEEEvNT_6ParamsE --------------------------
	.section	.nv.info._ZN7cutlass13device_kernelIN5flash19FlashAttnFwdCombineIN4cute5tupleIJNS3_1CILi8EEENS5_ILi128EEEEEELi6ELi256ELi1ELb0ELb1ENS_6half_tEfNS_4arch4Sm90EEEEEvNT_6ParamsE,"",@"SHT_CUDA_INFO"
	.sectionflags	@""
	.align	4


	//----- nvinfo : EIATTR_CUDA_API_VERSION
	.align		4
        /*0000*/ 	.byte	0x04, 0x37
        /*0002*/ 	.short	(.L_1695 - .L_1694)
.L_1694:
        /*0004*/ 	.word	0x00000082


	//----- nvinfo : EIATTR_KPARAM_INFO
	.align		4
.L_1695:
        /*0008*/ 	.byte	0x04, 0x17
        /*000a*/ 	.short	(.L_1697 - .L_1696)
.L_1696:
        /*000c*/ 	.word	0x00000000
        /*0010*/ 	.short	0x0000
        /*0012*/ 	.short	0x0000
        /*0014*/ 	.byte	0x00, 0xf0, 0xa1, 0x03


	//----- nvinfo : EIATTR_SPARSE_MMA_MASK
	.align		4
.L_1697:
        /*0018*/ 	.byte	0x03, 0x50
        /*001a*/ 	.short	0x0000


	//----- nvinfo : EIATTR_MAXREG_COUNT
	.align		4
        /*001c*/ 	.byte	0x03, 0x1b
        /*001e*/ 	.short	0x0080


	//----- nvinfo : EIATTR_NUM_BARRIERS
	.align		4
        /*0020*/ 	.byte	0x02, 0x4c
        /*0022*/ 	.byte	0x01
	.zero		1


	//----- nvinfo : EIATTR_EXTERNS
	.align		4
        /*0024*/ 	.byte	0x04, 0x0f
        /*0026*/ 	.short	(.L_1699 - .L_1698)


	//   ....[0]....
	.align		4
.L_1698:
        /*0028*/ 	.word	index@(__assertfail)


	//----- nvinfo : EIATTR_MERCURY_ISA_VERSION
	.align		4
.L_1699:
        /*002c*/ 	.byte	0x03, 0x5f
        /*002e*/ 	.short	0x0101


	//----- nvinfo : EIATTR_COOP_GROUP_MASK_REGIDS
	.align		4
        /*0030*/ 	.byte	0x04, 0x29
        /*0032*/ 	.short	(.L_1701 - .L_1700)


	//   ....[0]....
.L_1700:
        /*0034*/ 	.word	0xffffffff


	//   ....[1]....
        /*0038*/ 	.word	0xffffffff


	//   ....[2]....
        /*003c*/ 	.word	0xffffffff


	//   ....[3]....
        /*0040*/ 	.word	0xffffffff


	//   ....[4]....
        /*0044*/ 	.word	0xffffffff


	//   ....[5]....
        /*0048*/ 	.word	0xffffffff


	//   ....[6]....
        /*004c*/ 	.word	0xffffffff


	//   ....[7]....
        /*0050*/ 	.word	0xffffffff


	//   ....[8]....
        /*0054*/ 	.word	0xffffffff


	//   ....[9]....
        /*0058*/ 	.word	0xffffffff


	//   ....[10]....
        /*005c*/ 	.word	0xffffffff


	//   ....[11]....
        /*0060*/ 	.word	0xffffffff


	//   ....[12]....
        /*0064*/ 	.word	0xffffffff


	//   ....[13]....
        /*0068*/ 	.word	0xffffffff


	//   ....[14]....
        /*006c*/ 	.word	0xffffffff


	//----- nvinfo : EIATTR_COOP_GROUP_INSTR_OFFSETS
	.align		4
.L_1701:
        /*0070*/ 	.byte	0x04, 0x28
        /*0072*/ 	.short	(.L_1703 - .L_1702)


	//   ....[0]....
.L_1702:
        /*0074*/ 	.word	0x00001750


	//   ....[1]....
        /*0078*/ 	.word	0x00001770


	//   ....[2]....
        /*007c*/ 	.word	0x00001790


	//   ....[3]....
        /*0080*/ 	.word	0x000017b0


	//   ....[4]....
        /*0084*/ 	.word	0x000017d0


	//   ....[5]....
        /*0088*/ 	.word	0x000018f0


	//   ....[6]....
        /*008c*/ 	.word	0x00001910


	//   ....[7]....
        /*0090*/ 	.word	0x00001920


	//   ....[8]....
        /*0094*/ 	.word	0x00001950


	//   ....[9]....
        /*0098*/ 	.word	0x00001960


	//   ....[10]....
        /*009c*/ 	.word	0x00001990


	//   ....[11]....
        /*00a0*/ 	.word	0x000019a0


	//   ....[12]....
        /*00a4*/ 	.word	0x000019d0


	//   ....[13]....
        /*00a8*/ 	.word	0x000019e0


	//   ....[14]....
        /*00ac*/ 	.word	0x00001a10


	//----- nvinfo : EIATTR_VRC_CTA_INIT_COUNT
	.align		4
.L_1703:
        /*00b0*/ 	.byte	0x02, 0x4a
	.zero		1
	.zero		1


	//----- nvinfo : EIATTR_SYSCALL_OFFSETS
	.align		4
        /*00b4*/ 	.byte	0x04, 0x46
        /*00b6*/ 	.short	(.L_1705 - .L_1704)


	//   ....[0]....
.L_1704:
        /*00b8*/ 	.word	0x00000580


	//----- nvinfo : EIATTR_EXIT_INSTR_OFFSETS
	.align		4
.L_1705:
        /*00bc*/ 	.byte	0x04, 0x1c
        /*00be*/ 	.short	(.L_1707 - .L_1706)


	//   ....[0]....
.L_1706:
        /*00c0*/ 	.word	0x00000270


	//   ....[1]....
        /*00c4*/ 	.word	0x00000460


	//   ....[2]....
        /*00c8*/ 	.word	0x000029e0


	//   ....[3]....
        /*00cc*/ 	.word	0x00002af0


	//----- nvinfo : EIATTR_MAX_THREADS
	.align		4
.L_1707:
        /*00d0*/ 	.byte	0x04, 0x05
        /*00d2*/ 	.short	(.L_1709 - .L_1708)
.L_1708:
        /*00d4*/ 	.word	0x00000100
        /*00d8*/ 	.word	0x00000001
        /*00dc*/ 	.word	0x00000001


	//----- nvinfo : EIATTR_CRS_STACK_SIZE
	.align		4
.L_1709:
        /*00e0*/ 	.byte	0x04, 0x1e
        /*00e2*/ 	.short	(.L_1711 - .L_1710)
.L_1710:
        /*00e4*/ 	.word	0x00000000


	//----- nvinfo : EIATTR_CBANK_PARAM_SIZE
	.align		4
.L_1711:
        /*00e8*/ 	.byte	0x03, 0x19
        /*00ea*/ 	.short	0x00e8


	//----- nvinfo : EIATTR_PARAM_CBANK
	.align		4
        /*00ec*/ 	.byte	0x04, 0x0a
        /*00ee*/ 	.short	(.L_1713 - .L_1712)
	.align		4
.L_1712:
        /*00f0*/ 	.word	index@(.nv.constant0._ZN7cutlass13device_kernelIN5flash19FlashAttnFwdCombineIN4cute5tupleIJNS3_1CILi8EEENS5_ILi128EEEEEELi6ELi256ELi1ELb0ELb1ENS_6half_tEfNS_4arch4Sm90EEEEEvNT_6ParamsE)
        /*00f4*/ 	.short	0x0380
        /*00f6*/ 	.short	0x00e8


	//----- nvinfo : EIATTR_SW_WAR
	.align		4
.L_1713:
        /*00f8*/ 	.byte	0x04, 0x36
        /*00fa*/ 	.short	(.L_1715 - .L_1714)
.L_1714:
        /*00fc*/ 	.word	0x00000008
.L_1715:


//--------------------- .nv.info._ZN7cutlass13device_kernelIN5flash19FlashAttnFwdCombineIN4cute5tupleIJNS3_1CILi8EEENS5_ILi128EEEEEELi5ELi256ELi1ELb0ELb1ENS_6half_tEfNS_4arch4Sm90EEEEEvNT_6ParamsE --------------------------
	.section	.nv.info._ZN7cutlass13device_kernelIN5flash19FlashAttnFwdCombineIN4cute5tupleIJNS3_1CILi8EEENS5_ILi128EEEEEELi5ELi256ELi1ELb0ELb1ENS_6half_tEfNS_4arch4Sm90EEEEEvNT_6ParamsE,"",@"SHT_CUDA_INFO"
	.sectionflags	@""
	.align	4


	//----- nvinfo : EIATTR_CUDA_API_VERSION
	.align		4
        /*0000*/ 	.byte	0x04, 0x37
        /*0002*/ 	.short	(.L_1717 - .L_1716)
.L_1716:
        /*0004*/ 	.word	0x00000082


	//----- nvinfo : EIATTR_KPARAM_INFO
	.align		4
.L_1717:
        /*0008*/ 	.byte	0x04, 0x17
        /*000a*/ 	.short	(.L_1719 - .L_1718)
.L_1718:
        /*000c*/ 	.word	0x00000000
        /*0010*/ 	.short	0x0000
        /*0012*/ 	.short	0x0000
        /*0014*/ 	.byte	0x00, 0xf0, 0xa1, 0x03


	//----- nvinfo : EIATTR_SPARSE_MMA_MASK
	.align		4
.L_1719:
        /*0018*/ 	.byte	0x03, 0x50
        /*001a*/ 	.short	0x0000


	//----- nvinfo : EIATTR_MAXREG_COUNT
	.align		4
        /*001c*/ 	.byte	0x03, 0x1b
        /*001e*/ 	.short	0x0080


	//----- nvinfo : EIATTR_NUM_BARRIERS
	.align		4
        /*0020*/ 	.byte	0x02, 0x4c
        /*0022*/ 	.byte	0x01
	.zero		1


	//----- nvinfo : EIATTR_EXTERNS
	.align		4
        /*0024*/ 	.byte	0x04, 0x0f
        /*0026*/ 	.short	(.L_1721 - .L_1720)


	//   ....[0]....
	.align		4
.L_1720:
        /*0028*/ 	.word	index@(__assertfail)


	//----- nvinfo : EIATTR_MERCURY_ISA_VERSION
	.align		4
.L_1721:
        /*002c*/ 	.byte	0x03, 0x5f
        /*002e*/ 	.short	0x0101


	//----- nvinfo : EIATTR_COOP_GROUP_MASK_REGIDS
	.align		4
        /*0030*/ 	.byte	0x04, 0x29
        /*0032*/ 	.short	(.L_1723 - .L_1722)


	//   ....[0]....
.L_1722:
        /*0034*/ 	.word	0xffffffff


	//   ....[1]....
        /*0038*/ 	.word	0xffffffff


	//   ....[2]....
        /*003c*/ 	.word	0xffffffff


	//   ....[3]....
        /*0040*/ 	.word	0xffffffff


	//   ....[4]....
        /*0044*/ 	.word	0xffffffff


	//   ....[5]....
        /*0048*/ 	.word	0xffffffff


	//   ....[6]....
        /*004c*/ 	.word	0xffffffff


	//   ....[7]....
        /*0050*/ 	.word	0xffffffff


	//   ....[8]....
        /*0054*/ 	.word	0xffffffff


	//   ....[9]....
        /*0058*/ 	.word	0xffffffff


	//   ....[10]....
        /*005c*/ 	.word	0xffffffff


	//   ....[11]....
        /*0060*/ 	.word	0xffffffff


	//   ....[12]....
        /*0064*/ 	.word	0xffffffff


	//   ....[13]....
        /*0068*/ 	.word	0xffffffff


	//   ....[14]....
        /*006c*/ 	.word	0xffffffff


	//----- nvinfo : EIATTR_COOP_GROUP_INSTR_OFFSETS
	.align		4
.L_1723:
        /*0070*/ 	.byte	0x04, 0x28
        /*0072*/ 	.short	(.L_1725 - .L_1724)


	//   ....[0]....
.L_1724:
        /*0074*/ 	.word	0x000015a0


	//   ....[1]....
        /*0078*/ 	.word	0x000015c0


	//   ....[2]....
        /*007c*/ 	.word	0x000015e0


	//   ....[3]....
        /*0080*/ 	.word	0x00001600


	//   ....[4]....
        /*0084*/ 	.word	0x00001620


	//   ....[5]....
        /*0088*/ 	.word	0x000016a0


	//   ....[6]....
        /*008c*/ 	.word	0x000016d0


	//   ....[7]....
        /*0090*/ 	.word	0x000016f0


	//   ....[8]....
        /*0094*/ 	.word	0x00001710


	//   ....[9]....
        /*0098*/ 	.word	0x00001730


	//   ....[10]....
        /*009c*/ 	.word	0x00001750


	//   ....[11]....
        /*00a0*/ 	.word	0x00001770


	//   ....[12]....
        /*00a4*/ 	.word	0x00001790


	//   ....[13]....
        /*00a8*/ 	.word	0x000017b0


	//   ....[14]....
        /*00ac*/ 	.word	0x000017d0


	//----- nvinfo : EIATTR_VRC_CTA_INIT_COUNT
	.align		4
.L_1725:
        /*00b0*/ 	.byte	0x02, 0x4a
	.zero		1
	.zero		1


	//----- nvinfo : EIATTR_SYSCALL_OFFSETS
	.align		4
        /*00b4*/ 	.byte	0x04, 0x46
        /*00b6*/ 	.short	(.L_1727 - .L_1726)


	//   ....[0]....
.L_1726:
        /*00b8*/ 	.word	0x00000580


	//----- nvinfo : EIATTR_EXIT_INSTR_OFFSETS
	.align		4
.L_1727:
        /*00bc*/ 	.byte	0x04, 0x1c
        /*00be*/ 	.short	(.L_1729 - .L_1728)


	//   ....[0]....
.L_1728:
        /*00c0*/ 	.word	0x00000270


	//   ....[1]....
        /*00c4*/ 	.word	0x00000460


	//   ....[2]....
        /*00c8*/ 	.word	0x00002780


	//   ....[3]....
        /*00cc*/ 	.word	0x00002890


	//----- nvinfo : EIATTR_MAX_THREADS
	.align		4
.L_1729:
        /*00d0*/ 	.byte	0x04, 0x05
        /*00d2*/ 	.short	(.L_1731 - .L_1730)
.L_1730:
        /*00d4*/ 	.word	0x00000100
        /*00d8*/ 	.word	0x00000001
        /*00dc*/ 	.word	0x00000001


	//----- nvinfo : EIATTR_CRS_STACK_SIZE
	.align		4
.L_1731:
        /*00e0*/ 	.byte	0x04, 0x1e
        /*00e2*/ 	.short	(.L_1733 - .L_1732)
.L_1732:
        /*00e4*/ 	.word	0x00000000


	//----- nvinfo : EIATTR_CBANK_PARAM_SIZE
	.align		4
.L_1733:
        /*00e8*/ 	.byte	0x03, 0x19
        /*00ea*/ 	.short	0x00e8


	//----- nvinfo : EIATTR_PARAM_CBANK
	.align		4
        /*00ec*/ 	.byte	0x04, 0x0a
        /*00ee*/ 	.short	(.L_1735 - .L_1734)
	.align		4
.L_1734:
        /*00f0*/ 	.word	index@(.nv.constant0._ZN7cutlass13device_kernelIN5flash19FlashAttnFwdCombineIN4cute5tupleIJNS3_1CILi8EEENS5_ILi128EEEEEELi5ELi256ELi1ELb0ELb1ENS_6half_tEfNS_4arch4Sm90EEEEEvNT_6ParamsE)
        /*00f4*/ 	.short	0x0380
        /*00f6*/ 	.short	0x00e8


	//----- nvinfo : EIATTR_SW_WAR
	.align		4
.L_1735:
        /*00f8*/ 	.byte	0x04, 0x36
        /*00fa*/ 	.short	(.L_1737 - .L_1736)
.L_1736:
        /*00fc*/ 	.word	0x00000008
.L_1737:


//--------------------- .nv.info._ZN7cutlass13device_kernelIN5flash19FlashAttnFwdCombineIN4cute5tupleIJNS3_1CILi8EEENS5_ILi128EEEEEELi8ELi256ELi1ELb0ELb0ENS_6half_tEfNS_4arch4Sm80EEEEEvNT_6ParamsE --------------------------
	.section	.nv.info._ZN7cutlass13device_kernelIN5flash19FlashAttnFwdCombineIN4cute5tupleIJNS3_1CILi8EEENS5_ILi128EEEEEELi8ELi256ELi1ELb0ELb0ENS_6half_tEfNS_4arch4Sm80EEEEEvNT_6ParamsE,"",@"SHT_CUDA_INFO"
	.sectionflags	@""
	.align	4


	//----- nvinfo : EIATTR_CUDA_API_VERSION
	.align		4
        /*0000*/ 	.byte	0x04, 0x37
        /*0002*/ 	.short	(.L_1739 - .L_1738)
.L_1738:
        /*0004*/ 	.word	0x00000082


	//----- nvinfo : EIATTR_KPARAM_INFO
	.align		4
.L_1739:
        /*0008*/ 	.byte	0x04, 0x17
        /*000a*/ 	.short	(.L_1741 - .L_1740)
.L_1740:
        /*000c*/ 	.word	0x00000000
        /*0010*/ 	.short	0x0000
        /*0012*/ 	.short	0x0000
        /*0014*/ 	.byte	0x00, 0xf0, 0xa1, 0x03


	//----- nvinfo : EIATTR_SPARSE_MMA_MASK
	.align		4
.L_1741:
        /*0018*/ 	.byte	0x03, 0x50
        /*001a*/ 	.short	0x0000


	//----- nvinfo : EIATTR_MAXREG_COUNT
	.align		4
        /*001c*/ 	.byte	0x03, 0x1b
        /*001e*/ 	.short	0x0080


	//----- nvinfo : EIATTR_NUM_BARRIERS
	.align		4
        /*0020*/ 	.byte	0x02, 0x4c
        /*0022*/ 	.byte	0x01
	.zero		1


	//----- nvinfo : EIATTR_EXTERNS
	.align		4
        /*0024*/ 	.byte	0x04, 0x0f
        /*0026*/ 	.short	(.L_1743 - .L_1742)


	//   ....[0]....
	.align		4
.L_1742:
        /*0028*/ 	.word	index@(__assertfail)


	//----- nvinfo : EIATTR_MERCURY_ISA_VERSION
	.align		4
.L_1743:
        /*002c*/ 	.byte	0x03, 0x5f
        /*002e*/ 	.short	0x0101


	//----- nvinfo : EIATTR_COOP_GROUP_MASK_REGIDS
	.align		4
        /*0030*/ 	.byte	0x04, 0x29
        /*0032*/ 	.short	(.L_1745 - .L_1744)


	//   ....[0]....
.L_1744:
        /*0034*/ 	.word	0xffffffff


	//   ....[1]....
        /*0038*/ 	.word	0xffffffff


	//   ....[2]....
        /*003c*/ 	.word	0xffffffff


	//   ....[3]....
        /*0040*/ 	.word	0xffffffff


	//   ....[4]....
        /*0044*/ 	.word	0xffffffff


	//   ....[5]....
        /*0048*/ 	.word	0xffffffff


	//   ....[6]....
        /*004c*/ 	.word	0xffffffff


	//   ....[7]....
        /*0050*/ 	.word	0xffffffff


	//   ....[8]....
        /*0054*/ 	.word	0xffffffff


	//   ....[9]....
        /*0058*/ 	.word	0xffffffff


	//   ....[10]....
        /*005c*/ 	.word	0xffffffff


	//   ....[11]....
        /*0060*/ 	.word	0xffffffff


	//   ....[12]....
        /*0064*/ 	.word	0xffffffff


	//   ....[13]....
        /*0068*/ 	.word	0xffffffff


	//   ....[14]....
        /*006c*/ 	.word	0xffffffff


	//----- nvinfo : EIATTR_COOP_GROUP_INSTR_OFFSETS
	.align		4
.L_1745:
        /*0070*/ 	.byte	0x04, 0x28
        /*0072*/ 	.short	(.L_1747 - .L_1746)


	//   ....[0]....
.L_1746:
        /*0074*/ 	.word	0x00001470


	//   ....[1]....
        /*0078*/ 	.word	0x00001490


	//   ....[2]....
        /*007c*/ 	.word	0x000014b0


	//   ....[3]....
        /*0080*/ 	.word	0x000014d0


	//   ....[4]....
        /*0084*/ 	.word	0x000014f0


	//   ....[5]....
        /*0088*/ 	.word	0x00001830


	//   ....[6]....
        /*008c*/ 	.word	0x00001840


	//   ....[7]....
        /*0090*/ 	.word	0x00001870


	//   ....[8]....
        /*0094*/ 	.word	0x00001880


	//   ....[9]....
        /*0098*/ 	.word	0x000018b0


	//   ....[10]....
        /*009c*/ 	.word	0x000018c0


	//   ....[11]....
        /*00a0*/ 	.word	0x000018f0


	//   ....[12]....
        /*00a4*/ 	.word	0x00001900


	//   ....[13]....
        /*00a8*/ 	.word	0x00001930


	//   ....[14]....
        /*00ac*/ 	.word	0x00001940


	//----- nvinfo : EIATTR_VRC_CTA_INIT_COUNT
	.align		4
.L_1747:
        /*00b0*/ 	.byte	0x02, 0x4a
	.zero		1
	.zero		1


	//----- nvinfo : EIATTR_SYSCALL_OFFSETS
	.align		4
        /*00b4*/ 	.byte	0x04, 0x46
        /*00b6*/ 	.short	(.L_1749 - .L_1748)


	//   ....[0]....
.L_1748:
        /*00b8*/ 	.word	0x000003c0


	//----- nvinfo : EIATTR_EXIT_INSTR_OFFSETS
	.align		4
.L_1749:
        /*00bc*/ 	.byte	0x04, 0x1c
        /*00be*/ 	.short	(.L_1751 - .L_1750)


	//   ....[0]....
.L_1750:
        /*00c0*/ 	.word	0x00000270


	//   ....[1]....
        /*00c4*/ 	.word	0x00002ad0


	//   ....[2]....
        /*00c8*/ 	.word	0x00002c20


	//----- nvinfo : EIATTR_MAX_THREADS
	.align		4
.L_1751:
        /*00cc*/ 	.byte	0x04, 0x05
        /*00ce*/ 	.short	(.L_1753 - .L_1752)
.L_1752:
        /*00d0*/ 	.word	0x00000100
        /*00d4*/ 	.word	0x00000001
        /*00d8*/ 	.word	0x00000001


	//----- nvinfo : EIATTR_CRS_STACK_SIZE
	.align		4
.L_1753:
        /*00dc*/ 	.byte	0x04, 0x1e
        /*00de*/ 	.short	(.L_1755 - .L_1754)
.L_1754:
        /*00e0*/ 	.word	0x00000000


	//----- nvinfo : EIATTR_CBANK_PARAM_SIZE
	.align		4
.L_1755:
        /*00e4*/ 	.byte	0x03, 0x19
        /*00e6*/ 	.short	0x00e8


	//----- nvinfo : EIATTR_PARAM_CBANK
	.align		4
        /*00e8*/ 	.byte	0x04, 0x0a
        /*00ea*/ 	.short	(.L_1757 - .L_1756)
	.align		4
.L_1756:
        /*00ec*/ 	.word	index@(.nv.constant0._ZN7cutlass13device_kernelIN5flash19FlashAttnFwdCombineIN4cute5tupleIJNS3_1CILi8EEENS5_ILi128EEEEEELi8ELi256ELi1ELb0ELb0ENS_6half_tEfNS_4arch4Sm80EEEEEvNT_6ParamsE)
        /*00f0*/ 	.short	0x0380
        /*00f2*/ 	.short	0x00e8


	//----- nvinfo : EIATTR_SW_WAR
	.align		4
.L_1757:
        /*00f4*/ 	.byte	0x04, 0x36
        /*00f6*/ 	.short	(.L_1759 - .L_1758)
.L_1758:
        /*00f8*/ 	.word	0x00000008
.L_1759:


//--------------------- .nv.info._ZN7cutlass13device_kernelIN5flash19FlashAttnFwdCombineIN4cute5tupleIJNS3_1CILi8EEENS5_ILi128EEEEEELi7ELi256ELi1ELb0ELb0ENS_6half_tEfNS_4arch4Sm80EEEEEvNT_6ParamsE --------------------------
	.section	.nv.info._ZN7cutlass13device_kernelIN5flash19FlashAttnFwdCombineIN4cute5tupleIJNS3_1CILi8EEENS5_ILi128EEEEEELi7ELi256ELi1ELb0ELb0ENS_6half_tEfNS_4arch4Sm80EEEEEvNT_6ParamsE,"",@"SHT_CUDA_INFO"
	.sectionflags	@""
	.align	4


	//----- nvinfo : EIATTR_CUDA_API_VERSION
	.align		4
        /*0000*/ 	.byte	0x04, 0x37
        /*0002*/ 	.short	(.L_1761 - .L_1760)
.L_1760:
        /*0004*/ 	.word	0x00000082


	//----- nvinfo : EIATTR_KPARAM_INFO
	.align		4
.L_1761:
        /*0008*/ 	.byte	0x04, 0x17
        /*000a*/ 	.short	(.L_1763 - .L_1762)
.L_1762:
        /*000c*/ 	.word	0x00000000
        /*0010*/ 	.short	0x0000
        /*0012*/ 	.short	0x0000
        /*0014*/ 	.byte	0x00, 0xf0, 0xa1, 0x03


	//----- nvinfo : EIATTR_SPARSE_MMA_MASK
	.align		4
.L_1763:
        /*0018*/ 	.byte	0x03, 0x50
        /*001a*/ 	.short	0x0000


	//----- nvinfo : EIATTR_MAXREG_COUNT
	.align		4
        /*001c*/ 	.byte	0x03, 0x1b
        /*001e*/ 	.short	0x0080


	//----- nvinfo : EIATTR_NUM_BARRIERS
	.align		4
        /*0020*/ 	.byte	0x02, 0x4c
        /*0022*/ 	.byte	0x01
	.zero		1


	//----- nvinfo : EIATTR_EXTERNS
	.align		4
        /*0024*/ 	.byte	0x04, 0x0f
        /*0026*/ 	.short	(.L_1765 - .L_1764)


	//   ....[0]....
	.align		4
.L_1764:
        /*0028*/ 	.word	index@(__assertfail)


	//----- nvinfo : EIATTR_MERCURY_ISA_VERSION
	.align		4
.L_1765:
        /*002c*/ 	.byte	0x03, 0x5f
        /*002e*/ 	.short	0x0101


	//----- nvinfo : EIATTR_COOP_GROUP_MASK_REGIDS
	.align		4
        /*0030*/ 	.byte	0x04, 0x29
        /*0032*/ 	.short	(.L_1767 - .L_1766)


	//   ....[0]....
.L_1766:
        /*0034*/ 	.word	0xffffffff


	//   ....[1]....
        /*0038*/ 	.word	0xffffffff


	//   ....[2]....
        /*003c*/ 	.word	0xffffffff


	//   ....[3]....
        /*0040*/ 	.word	0xffffffff


	//   ....[4]....
        /*0044*/ 	.word	0xffffffff


	//   ....[5]....
        /*0048*/ 	.word	0xffffffff


	//   ....[6]....
        /*004c*/ 	.word	0xffffffff


	//   ....[7]....
        /*0050*/ 	.word	0xffffffff


	//   ....[8]....
        /*0054*/ 	.word	0xffffffff


	//   ....[9]....
        /*0058*/ 	.word	0xffffffff


	//   ....[10]....
        /*005c*/ 	.word	0xffffffff


	//   ....[11]....
        /*0060*/ 	.word	0xffffffff


	//   ....[12]....
        /*0064*/ 	.word	0xffffffff


	//   ....[13]....
        /*0068*/ 	.word	0xffffffff


	//   ....[14]....
        /*006c*/ 	.word	0xffffffff


	//----- nvinfo : EIATTR_COOP_GROUP_INSTR_OFFSETS
	.align		4
.L_1767:
        /*0070*/ 	.byte	0x04, 0x28
        /*0072*/ 	.short	(.L_1769 - .L_1768)


	//   ....[0]....
.L_1768:
        /*0074*/ 	.word	0x00001100


	//   ....[1]....
        /*0078*/ 	.word	0x00001120


	//   ....[2]....
        /*007c*/ 	.word	0x00001140


	//   ....[3]....
        /*0080*/ 	.word	0x00001160


	//   ....[4]....
        /*0084*/ 	.word	0x00001180


	//   ....[5]....
        /*0088*/ 	.word	0x00001300


	//   ....[6]....
        /*008c*/ 	.word	0x00001350


	//   ....[7]....
        /*0090*/ 	.word	0x00001370


	//   ....[8]....
        /*0094*/ 	.word	0x00001390


	//   ....[9]....
        /*0098*/ 	.word	0x000013b0


	//   ....[10]....
        /*009c*/ 	.word	0x000013d0


	//   ....[11]....
        /*00a0*/ 	.word	0x000013f0


	//   ....[12]....
        /*00a4*/ 	.word	0x00001410


	//   ....[13]....
        /*00a8*/ 	.word	0x00001430


	//   ....[14]....
        /*00ac*/ 	.word	0x00001450


	//----- nvinfo : EIATTR_VRC_CTA_INIT_COUNT
	.align		4
.L_1769:
        /*00b0*/ 	.byte	0x02, 0x4a
	.zero		1
	.zero		1


	//----- nvinfo : EIATTR_SYSCALL_OFFSETS
	.align		4
        /*00b4*/ 	.byte	0x04, 0x46
        /*00b6*/ 	.short	(.L_1771 - .L_1770)


	//   ....[0]....
.L_1770:
        /*00b8*/ 	.word	0x000003c0


	//----- nvinfo : EIATTR_EXIT_INSTR_OFFSETS
	.align		4
.L_1771:
        /*00bc*/ 	.byte	0x04, 0x1c
        /*00be*/ 	.short	(.L_1773 - .L_1772)


	//   ....[0]....
.L_1772:
        /*00c0*/ 	.word	0x00000270


	//   ....[1]....
        /*00c4*/ 	.word	0x00002550


	//   ....[2]....
        /*00c8*/ 	.word	0x000026a0


	//----- nvinfo : EIATTR_MAX_THREADS
	.align		4
.L_1773:
        /*00cc*/ 	.byte	0x04, 0x05
        /*00ce*/ 	.short	(.L_1775 - .L_1774)
.L_1774:
        /*00d0*/ 	.word	0x00000100
        /*00d4*/ 	.word	0x00000001
        /*00d8*/ 	.word	0x00000001


	//----- nvinfo : EIATTR_CRS_STACK_SIZE
	.align		4
.L_1775:
        /*00dc*/ 	.byte	0x04, 0x1e
        /*00de*/ 	.short	(.L_1777 - .L_1776)
.L_1776:
        /*00e0*/ 	.word	0x00000000


	//----- nvinfo : EIATTR_CBANK_PARAM_SIZE
	.align		4
.L_1777:
        /*00e4*/ 	.byte	0x03, 0x19
        /*00e6*/ 	.short	0x00e8


	//----- nvinfo : EIATTR_PARAM_CBANK
	.align		4
        /*00e8*/ 	.byte	0x04, 0x0a
        /*00ea*/ 	.short	(.L_1779 - .L_1778)
	.align		4
.L_1778:
        /*00ec*/ 	.word	index@(.nv.constant0._ZN7cutlass13device_kernelIN5flash19FlashAttnFwdCombineIN4cute5tupleIJNS3_1CILi8EEENS5_ILi128EEEEEELi7ELi256ELi1ELb0ELb0ENS_6half_tEfNS_4arch4Sm80EEEEEvNT_6ParamsE)
        /*00f0*/ 	.short	0x0380
        /*00f2*/ 	.short	0x00e8


	//----- nvinfo : EIATTR_SW_WAR
	.align		4
.L_1779:
        /*00f4*/ 	.byte	0x04, 0x36
        /*00f6*/ 	.short	(.L_1781 - .L_1780)
.L_1780:
        /*00f8*/ 	.word	0x00000008
.L_1781:


//--------------------- .nv.info._ZN7cutlass13device_kernelIN5flash19FlashAttnFwdCombineIN4cute5tupleIJNS3_1CILi8EEENS5_ILi128EEEEEELi6ELi256ELi1ELb0ELb0ENS_6half_tEfNS_4arch4Sm80EEEEEvNT_6ParamsE --------------------------
	.section	.nv.info._ZN7cutlass13device_kernelIN5flash19FlashAttnFwdCombineIN4cute5tupleIJNS3_1CILi8EEENS5_ILi128EEEEEELi6ELi256ELi1ELb0ELb0ENS_6half_tEfNS_4arch4Sm80EEEEEvNT_6ParamsE,"",@"SHT_CUDA_INFO"
	.sectionflags	@""
	.align	4


	//----- nvinfo : EIATTR_CUDA_API_VERSION
	.align		4
        /*0000*/ 	.byte	0x04, 0x37
        /*0002*/ 	.short	(.L_1783 - .L_1782)
.L_1782:
        /*0004*/ 	.word	0x00000082


	//----- nvinfo : EIATTR_KPARAM_INFO
	.align		4
.L_1783:
        /*0008*/ 	.byte	0x04, 0x17
        /*000a*/ 	.short	(.L_1785 - .L_1784)
.L_1784:
        /*000c*/ 	.word	0x00000000
        /*0010*/ 	.short	0x0000
        /*0012*/ 	.short	0x0000
        /*0014*/ 	.byte	0x00, 0xf0, 0xa1, 0x03


	//----- nvinfo : EIATTR_SPARSE_MMA_MASK
	.align		4
.L_1785:
        /*0018*/ 	.byte	0x03, 0x50
        /*001a*/ 	.short	0x0000


	//----- nvinfo : EIATTR_MAXREG_COUNT
	.align		4
        /*001c*/ 	.byte	0x03, 0x1b
        /*001e*/ 	.short	0x0080


	//----- nvinfo : EIATTR_NUM_BARRIERS
	.align		4
        /*0020*/ 	.byte	0x02, 0x4c
        /*0022*/ 	.byte	0x01
	.zero		1


	//----- nvinfo : EIATTR_EXTERNS
	.align		4
        /*0024*/ 	.byte	0x04, 0x0f
        /*0026*/ 	.short	(.L_1787 - .L_1786)


	//   ....[0]....
	.align		4
.L_1786:
        /*0028*/ 	.word	index@(__assertfail)


	//----- nvinfo : EIATTR_MERCURY_ISA_VERSION
	.align		4
.L_1787:
        /*002c*/ 	.byte	0x03, 0x5f
        /*002e*/ 	.short	0x0101


	//----- nvinfo : EIATTR_COOP_GROUP_MASK_REGIDS
	.align		4
        /*0030*/ 	.byte	0x04, 0x29
        /*0032*/ 	.short	(.L_1789 - .L_1788)


	//   ....[0]....
.L_1788:
        /*0034*/ 	.word	0xffffffff


	//   ....[1]....
        /*0038*/ 	.word	0xffffffff


	//   ....[2]....
        /*003c*/ 	.word	0xffffffff


	//   ....[3]....
        /*0040*/ 	.word	0xffffffff


	//   ....[4]....
        /*0044*/ 	.word	0xffffffff


	//   ....[5]....
        /*0048*/ 	.word	0xffffffff


	//   ....[6]....
        /*004c*/ 	.word	0xffffffff


	//   ....[7]....
        /*0050*/ 	.word	0xffffffff


	//   ....[8]....
        /*0054*/ 	.word	0xffffffff


	//   ....[9]....
        /*0058*/ 	.word	0xffffffff


	//   ....[10]....
        /*005c*/ 	.word	0xffffffff


	//   ....[11]....
        /*0060*/ 	.word	0xffffffff


	//   ....[12]....
        /*0064*/ 	.word	0xffffffff


	//   ....[13]....
        /*0068*/ 	.word	0xffffffff


	//   ....[14]....
        /*006c*/ 	.word	0xffffffff


	//----- nvinfo : EIATTR_COOP_GROUP_INSTR_OFFSETS
	.align		4
.L_1789:
        /*0070*/ 	.byte	0x04, 0x28
        /*0072*/ 	.short	(.L_1791 - .L_1790)


	//   ....[0]....
.L_1790:
        /*0074*/ 	.word	0x00000e10


	//   ....[1]....
        /*0078*/ 	.word	0x00000e30


	//   ....[2]....
        /*007c*/ 	.word	0x00000e50


	//   ....[3]....
        /*0080*/ 	.word	0x00000e70


	//   ....[4]....
        /*0084*/ 	.word	0x00000e90


	//   ....[5]....
        /*0088*/ 	.word	0x00000f60


	//   ....[6]....
        /*008c*/ 	.word	0x00000fa0


	//   ....[7]....
        /*0090*/ 	.word	0x00000fb0


	//   ....[8]....
        /*0094*/ 	.word	0x00000fe0


	//   ....[9]....
        /*0098*/ 	.word	0x00000ff0


	//   ....[10]....
        /*009c*/ 	.word	0x00001020


	//   ....[11]....
        /*00a0*/ 	.word	0x00001030


	//   ....[12]....
        /*00a4*/ 	.word	0x00001060


	//   ....[13]....
        /*00a8*/ 	.word	0x00001070


	//   ....[14]....
        /*00ac*/ 	.word	0x000010c0


	//----- nvinfo : EIATTR_VRC_CTA_INIT_COUNT
	.align		4
.L_1791:
        /*00b0*/ 	.byte	0x02, 0x4a
	.zero		1
	.zero		1


	//----- nvinfo : EIATTR_SYSCALL_OFFSETS
	.align		4
        /*00b4*/ 	.byte	0x04, 0x46
        /*00b6*/ 	.short	(.L_1793 - .L_1792)


	//   ....[0]....
.L_1792:
        /*00b8*/ 	.word	0x000003c0


	//----- nvinfo : EIATTR_EXIT_INSTR_OFFSETS
	.align		4
.L_1793:
        /*00bc*/ 	.byte	0x04, 0x1c
        /*00be*/ 	.short	(.L_1795 - .L_1794)


	//   ....[0]....
.L_1794:
        /*00c0*/ 	.word	0x00000270


	//   ....[1]....
        /*00c4*/ 	.word	0x00002150


	//   ....[2]....
        /*00c8*/ 	.word	0x000022a0


	//----- nvinfo : EIATTR_MAX_THREADS
	.align		4
.L_1795:
        /*00cc*/ 	.byte	0x04, 0x05
        /*00ce*/ 	.short	(.L_1797 - .L_1796)
.L_1796:
        /*00d0*/ 	.word	0x00000100
        /*00d4*/ 	.word	0x00000001
        /*00d8*/ 	.word	0x00000001


	//----- nvinfo : EIATTR_CRS_STACK_SIZE
	.align		4
.L_1797:
        /*00dc*/ 	.byte	0x04, 0x1e
        /*00de*/ 	.short	(.L_1799 - .L_1798)
.L_1798:
        /*00e0*/ 	.word	0x00000000


	//----- nvinfo : EIATTR_CBANK_PARAM_SIZE
	.align		4
.L_1799:
        /*00e4*/ 	.byte	0x03, 0x19
        /*00e6*/ 	.short	0x00e8


	//----- nvinfo : EIATTR_PARAM_CBANK
	.align		4
        /*00e8*/ 	.byte	0x04, 0x0a
        /*00ea*/ 	.short	(.L_1801 - .L_1800)
	.align		4
.L_1800:
        /*00ec*/ 	.word	index@(.nv.constant0._ZN7cutlass13device_kernelIN5flash19FlashAttnFwdCombineIN4cute5tupleIJNS3_1CILi8EEENS5_ILi128EEEEEELi6ELi256ELi1ELb0ELb0ENS_6half_tEfNS_4arch4Sm80EEEEEvNT_6ParamsE)
        /*00f0*/ 	.short	0x0380
        /*00f2*/ 	.short	0x00e8


	//----- nvinfo : EIATTR_SW_WAR
	.align		4
.L_1801:
        /*00f4*/ 	.byte	0x04, 0x36
        /*00f6*/ 	.short	(.L_1803 - .L_1802)
.L_1802:
        /*00f8*/ 	.word	0x00000008
.L_1803:


//--------------------- .nv.info._ZN7cutlass13device_kernelIN5flash19FlashAttnFwdCombineIN4cute5tupleIJNS3_1CILi8EEENS5_ILi128EEEEEELi5ELi256ELi1ELb0ELb0ENS_6half_tEfNS_4arch4Sm80EEEEEvNT_6ParamsE --------------------------
	.section	.nv.info._ZN7cutlass13device_kernelIN5flash19FlashAttnFwdCombineIN4cute5tupleIJNS3_1CILi8EEENS5_ILi128EEEEEELi5ELi256ELi1ELb0ELb0ENS_6half_tEfNS_4arch4Sm80EEEEEvNT_6ParamsE,"",@"SHT_CUDA_INFO"
	.sectionflags	@""
	.align	4


	//----- nvinfo : EIATTR_CUDA_API_VERSION
	.align		4
        /*0000*/ 	.byte	0x04, 0x37
        /*0002*/ 	.short	(.L_1805 - .L_1804)
.L_1804:
        /*0004*/ 	.word	0x00000082


	//----- nvinfo : EIATTR_KPARAM_INFO
	.align		4
.L_1805:
        /*0008*/ 	.byte	0x04, 0x17
        /*000a*/ 	.short	(.L_1807 - .L_1806)
.L_1806:
        /*000c*/ 	.word	0x00000000
        /*0010*/ 	.short	0x0000
        /*0012*/ 	.short	0x0000
        /*0014*/ 	.byte	0x00, 0xf0, 0xa1, 0x03


	//----- nvinfo : EIATTR_SPARSE_MMA_MASK
	.align		4
.L_1807:
        /*0018*/ 	.byte	0x03, 0x50
        /*001a*/ 	.short	0x0000


	//----- nvinfo : EIATTR_MAXREG_COUNT
	.align		4
        /*001c*/ 	.byte	0x03, 0x1b
        /*001e*/ 	.short	0x0080


	//----- nvinfo : EIATTR_NUM_BARRIERS
	.align		4
        /*0020*/ 	.byte	0x02, 0x4c
        /*0022*/ 	.byte	0x01
	.zero		1


	//----- nvinfo : EIATTR_EXTERNS
	.align		4
        /*0024*/ 	.byte	0x04, 0x0f
        /*0026*/ 	.short	(.L_1809 - .L_1808)


	//   ....[0]....
	.align		4
.L_1808:
        /*0028*/ 	.word	index@(__assertfail)


	//----- nvinfo : EIATTR_MERCURY_ISA_VERSION
	.align		4
.L_1809:
        /*002c*/ 	.byte	0x03, 0x5f
        /*002e*/ 	.short	0x0101


	//----- nvinfo : EIATTR_COOP_GROUP_MASK_REGIDS
	.align		4
        /*0030*/ 	.byte	0x04, 0x29
        /*0032*/ 	.short	(.L_1811 - .L_1810)


	//   ....[0]....
.L_1810:
        /*0034*/ 	.word	0xffffffff


	//   ....[1]....
        /*0038*/ 	.word	0xffffffff


	//   ....[2]....
        /*003c*/ 	.word	0xffffffff


	//   ....[3]....
        /*0040*/ 	.word	0xffffffff


	//   ....[4]....
        /*0044*/ 	.word	0xffffffff


	//   ....[5]....
        /*0048*/ 	.word	0xffffffff


	//   ....[6]....
        /*004c*/ 	.word	0xffffffff


	//   ....[7]....
        /*0050*/ 	.word	0xffffffff


	//   ....[8]....
        /*0054*/ 	.word	0xffffffff


	//   ....[9]....
        /*0058*/ 	.word	0xffffffff


	//   ....[10]....
        /*005c*/ 	.word	0xffffffff


	//   ....[11]....
        /*0060*/ 	.word	0xffffffff


	//   ....[12]....
        /*0064*/ 	.word	0xffffffff


	//   ....[13]....
        /*0068*/ 	.word	0xffffffff


	//   ....[14]....
        /*006c*/ 	.word	0xffffffff


	//----- nvinfo : EIATTR_COOP_GROUP_INSTR_OFFSETS
	.align		4
.L_1811:
        /*0070*/ 	.byte	0x04, 0x28
        /*0072*/ 	.short	(.L_1813 - .L_1812)


	//   ....[0]....
.L_1812:
        /*0074*/ 	.word	0x00000c10


	//   ....[1]....
        /*0078*/ 	.word	0x00000c30


	//   ....[2]....
        /*007c*/ 	.word	0x00000c50


	//   ....[3]....
        /*0080*/ 	.word	0x00000c70


	//   ....[4]....
        /*0084*/ 	.word	0x00000c90


	//   ....[5]....
        /*0088*/ 	.word	0x00000d10


	//   ....[6]....
        /*008c*/ 	.word	0x00000d40


	//   ....[7]....
        /*0090*/ 	.word	0x00000d60


	//   ....[8]....
        /*0094*/ 	.word	0x00000d80


	//   ....[9]....
        /*0098*/ 	.word	0x00000da0


	//   ....[10]....
        /*009c*/ 	.word	0x00000dc0


	//   ....[11]....
        /*00a0*/ 	.word	0x00000de0


	//   ....[12]....
        /*00a4*/ 	.word	0x00000e00


	//   ....[13]....
        /*00a8*/ 	.word	0x00000e20


	//   ....[14]....
        /*00ac*/ 	.word	0x00000e40


	//----- nvinfo : EIATTR_VRC_CTA_INIT_COUNT
	.align		4
.L_1813:
        /*00b0*/ 	.byte	0x02, 0x4a
	.zero		1
	.zero		1


	//----- nvinfo : EIATTR_SYSCALL_OFFSETS
	.align		4
        /*00b4*/ 	.byte	0x04, 0x46
        /*00b6*/ 	.short	(.L_1815 - .L_1814)


	//   ....[0]....
.L_1814:
        /*00b8*/ 	.word	0x000003c0


	//----- nvinfo : EIATTR_EXIT_INSTR_OFFSETS
	.align		4
.L_1815:
        /*00bc*/ 	.byte	0x04, 0x1c
        /*00be*/ 	.short	(.L_1817 - .L_1816)


	//   ....[0]....
.L_1816:
        /*00c0*/ 	.word	0x00000270


	//   ....[1]....
        /*00c4*/ 	.word	0x00001ee0


	//   ....[2]....
        /*00c8*/ 	.word	0x00002030


	//----- nvinfo : EIATTR_MAX_THREADS
	.align		4
.L_1817:
        /*00cc*/ 	.byte	0x04, 0x05
        /*00ce*/ 	.short	(.L_1819 - .L_1818)
.L_1818:
        /*00d0*/ 	.word	0x00000100
        /*00d4*/ 	.word	0x00000001
        /*00d8*/ 	.word	0x00000001


	//----- nvinfo : EIATTR_CRS_STACK_SIZE
	.align		4
.L_1819:
        /*00dc*/ 	.byte	0x04, 0x1e
        /*00de*/ 	.short	(.L_1821 - .L_1820)
.L_1820:
        /*00e0*/ 	.word	0x00000000


	//----- nvinfo : EIATTR_CBANK_PARAM_SIZE
	.align		4
.L_1821:
        /*00e4*/ 	.byte	0x03, 0x19
        /*00e6*/ 	.short	0x00e8


	//----- nvinfo : EIATTR_PARAM_CBANK
	.align		4
        /*00e8*/ 	.byte	0x04, 0x0a
        /*00ea*/ 	.short	(.L_1823 - .L_1822)
	.align		4
.L_1822:
        /*00ec*/ 	.word	index@(.nv.constant0._ZN7cutlass13device_kernelIN5flash19FlashAttnFwdCombineIN4cute5tupleIJNS3_1CILi8EEENS5_ILi128EEEEEELi5ELi256ELi1ELb0ELb0ENS_6half_tEfNS_4arch4Sm80EEEEEvNT_6ParamsE)
        /*00f0*/ 	.short	0x0380
        /*00f2*/ 	.short	0x00e8


	//----- nvinfo : EIATTR_SW_WAR
	.align		4
.L_1823:
        /*00f4*/ 	.byte	0x04, 0x36
        /*00f6*/ 	.short	(.L_1825 - .L_1824)
.L_1824:
        /*00f8*/ 	.word	0x00000008
.L_1825:


//--------------------- .nv.info._ZN7cutlass13device_kernelIN5flash19FlashAttnFwdCombineIN4cute5tupleIJNS3_1CILi8EEENS5_ILi128EEEEEELi8ELi256ELi1ELb0ELb1ENS_6half_tEfNS_4arch4Sm80EEEEEvNT_6ParamsE --------------------------
	.section	.nv.info._ZN7cutlass13device_kernelIN5flash19FlashAttnFwdCombineIN4cute5tupleIJNS3_1CILi8EEENS5_ILi128EEEEEELi8ELi256ELi1ELb0ELb1ENS_6half_tEfNS_4arch4Sm80EEEEEvNT_6ParamsE,"",@"SHT_CUDA_INFO"
	.sectionflags	@""
	.align	4


	//----- nvinfo : EIATTR_CUDA_API_VERSION
	.align		4
        /*0000*/ 	.byte	0x04, 0x37
        /*0002*/ 	.short	(.L_1827 - .L_1826)
.L_1826:
        /*0004*/ 	.word	0x00000082


	//----- nvinfo : EIATTR_KPARAM_INFO
	.align		4
.L_1827:
        /*0008*/ 	.byte	0x04, 0x17
        /*000a*/ 	.short	(.L_1829 - .L_1828)
.L_1828:
        /*000c*/ 	.word	0x00000000
        /*0010*/ 	.short	0x0000
        /*0012*/ 	.short	0x0000
        /*0014*/ 	.byte	0x00, 0xf0, 0xa1, 0x03


	//----- nvinfo : EIATTR_SPARSE_MMA_MASK
	.align		4
.L_1829:
        /*0018*/ 	.byte	0x03, 0x50
        /*001a*/ 	.short	0x0000


	//----- nvinfo : EIATTR_MAXREG_COUNT
	.align		4
        /*001c*/ 	.byte	0x03, 0x1b
        /*001e*/ 	.short	0x0080


	//----- nvinfo : EIATTR_NUM_BARRIERS
	.align		4
        /*0020*/ 	.byte	0x02, 0x4c
        /*0022*/ 	.byte	0x01
	.zero		1


	//----- nvinfo : EIATTR_EXTERNS
	.align		4
        /*0024*/ 	.byte	0x04, 0x0f
        /*0026*/ 	.short	(.L_1831 - .L_1830)


	//   ....[0]....
	.align		4
.L_1830:
        /*0028*/ 	.word	index@(__assertfail)


	//----- nvinfo : EIATTR_MERCURY_ISA_VERSION
	.align		4
.L_1831:
        /*002c*/ 	.byte	0x03, 0x5f
        /*002e*/ 	.short	0x0101


	//----- nvinfo : EIATTR_COOP_GROUP_MASK_REGIDS
	.align		4
        /*0030*/ 	.byte	0x04, 0x29
        /*0032*/ 	.short	(.L_1833 - .L_1832)


	//   ....[0]....
.L_1832:
        /*0034*/ 	.word	0xffffffff


	//   ....[1]....
        /*0038*/ 	.word	0xffffffff


	//   ....[2]....
        /*003c*/ 	.word	0xffffffff


	//   ....[3]....
        /*0040*/ 	.word	0xffffffff


	//   ....[4]....
        /*0044*/ 	.word	0xffffffff


	//   ....[5]....
        /*0048*/ 	.word	0xffffffff


	//   ....[6]....
        /*004c*/ 	.word	0xffffffff


	//   ....[7]....
        /*0050*/ 	.word	0xffffffff


	//   ....[8]....
        /*0054*/ 	.word	0xffffffff


	//   ....[9]....
        /*0058*/ 	.word	0xffffffff


	//   ....[10]....
        /*005c*/ 	.word	0xffffffff


	//   ....[11]....
        /*0060*/ 	.word	0xffffffff


	//   ....[12]....
        /*0064*/ 	.word	0xffffffff


	//   ....[13]....
        /*0068*/ 	.word	0xffffffff


	//   ....[14]....
        /*006c*/ 	.word	0xffffffff


	//----- nvinfo : EIATTR_COOP_GROUP_INSTR_OFFSETS
	.align		4
.L_1833:
        /*0070*/ 	.byte	0x04, 0x28
        /*0072*/ 	.short	(.L_1835 - .L_1834)


	//   ....[0]....
.L_1834:
        /*0074*/ 	.word	0x00001e20


	//   ....[1]....
        /*0078*/ 	.word	0x00001e40


	//   ....[2]....
        /*007c*/ 	.word	0x00001e60


	//   ....[3]....
        /*0080*/ 	.word	0x00001e80


	//   ....[4]....
        /*0084*/ 	.word	0x00001ea0


	//   ....[5]....
        /*0088*/ 	.word	0x000021d0


	//   ....[6]....
        /*008c*/ 	.word	0x000021f0


	//   ....[7]....
        /*0090*/ 	.word	0x00002200


	//   ....[8]....
        /*0094*/ 	.word	0x00002230


	//   ....[9]....
        /*0098*/ 	.word	0x00002240


	//   ....[10]....
        /*009c*/ 	.word	0x00002270


	//   ....[11]....
        /*00a0*/ 	.word	0x00002280


	//   ....[12]....
        /*00a4*/ 	.word	0x000022b0


	//   ....[13]....
        /*00a8*/ 	.word	0x000022c0


	//   ....[14]....
        /*00ac*/ 	.word	0x000022f0


	//----- nvinfo : EIATTR_VRC_CTA_INIT_COUNT
	.align		4
.L_1835:
        /*00b0*/ 	.byte	0x02, 0x4a
	.zero		1
	.zero		1


	//----- nvinfo : EIATTR_SYSCALL_OFFSETS
	.align		4
        /*00b4*/ 	.byte	0x04, 0x46
        /*00b6*/ 	.short	(.L_1837 - .L_1836)


	//   ....[0]....
.L_1836:
        /*00b8*/ 	.word	0x00000580


	//----- nvinfo : EIATTR_EXIT_INSTR_OFFSETS
	.align		4
.L_1837:
        /*00bc*/ 	.byte	0x04, 0x1c
        /*00be*/ 	.short	(.L_1839 - .L_1838)


	//   ....[0]....
.L_1838:
        /*00c0*/ 	.word	0x00000270


	//   ....[1]....
        /*00c4*/ 	.word	0x00000460


	//   ....[2]....
        /*00c8*/ 	.word	0x000033a0


	//   ....[3]....
        /*00cc*/ 	.word	0x000034b0


	//----- nvinfo : EIATTR_MAX_THREADS
	.align		4
.L_1839:
        /*00d0*/ 	.byte	0x04, 0x05
        /*00d2*/ 	.short	(.L_1841 - .L_1840)
.L_1840:
        /*00d4*/ 	.word	0x00000100
        /*00d8*/ 	.word	0x00000001
        /*00dc*/ 	.word	0x00000001


	//----- nvinfo : EIATTR_CRS_STACK_SIZE
	.align		4
.L_1841:
        /*00e0*/ 	.byte	0x04, 0x1e
        /*00e2*/ 	.short	(.L_1843 - .L_1842)
.L_1842:
        /*00e4*/ 	.word	0x00000000


	//----- nvinfo : EIATTR_CBANK_PARAM_SIZE
	.align		4
.L_1843:
        /*00e8*/ 	.byte	0x03, 0x19
        /*00ea*/ 	.short	0x00e8


	//----- nvinfo : EIATTR_PARAM_CBANK
	.align		4
        /*00ec*/ 	.byte	0x04, 0x0a
        /*00ee*/ 	.short	(.L_1845 - .L_1844)
	.align		4
.L_1844:
        /*00f0*/ 	.word	index@(.nv.constant0._ZN7cutlass13device_kernelIN5flash19FlashAttnFwdCombineIN4cute5tupleIJNS3_1CILi8EEENS5_ILi128EEEEEELi8ELi256ELi1ELb0ELb1ENS_6half_tEfNS_4arch4Sm80EEEEEvNT_6ParamsE)
        /*00f4*/ 	.short	0x0380
        /*00f6*/ 	.short	0x00e8


	//----- nvinfo : EIATTR_SW_WAR
	.align		4
.L_1845:
        /*00f8*/ 	.byte	0x04, 0x36
        /*00fa*/ 	.short	(.L_1847 - .L_1846)
.L_1846:
        /*00fc*/ 	.word	0x00000008
.L_1847:


//--------------------- .nv.info._ZN7cutlass13device_kernelIN5flash19FlashAttnFwdCombineIN4cute5tupleIJNS3_1CILi8EEENS5_ILi128EEEEEELi7ELi256ELi1ELb0ELb1ENS_6half_tEfNS_4arch4Sm80EEEEEvNT_6ParamsE --------------------------
	.section	.nv.info._ZN7cutlass13device_kernelIN5flash19FlashAttnFwdCombineIN4cute5tupleIJNS3_1CILi8EEENS5_ILi128EEEEEELi7ELi256ELi1ELb0ELb1ENS_6half_tEfNS_4arch4Sm80EEEEEvNT_6ParamsE,"",@"SHT_CUDA_INFO"
	.sectionflags	@""
	.align	4


	//----- nvinfo : EIATTR_CUDA_API_VERSION
	.align		4
        /*0000*/ 	.byte	0x04, 0x37
        /*0002*/ 	.short	(.L_1849 - .L_1848)
.L_1848:
        /*0004*/ 	.word	0x00000082


	//----- nvinfo : EIATTR_KPARAM_INFO
	.align		4
.L_1849:
        /*0008*/ 	.byte	0x04, 0x17
        /*000a*/ 	.short	(.L_1851 - .L_1850)
.L_1850:
        /*000c*/ 	.word	0x00000000
        /*0010*/ 	.short	0x0000
        /*0012*/ 	.short	0x0000
        /*0014*/ 	.byte	0x00, 0xf0, 0xa1, 0x03


	//----- nvinfo : EIATTR_SPARSE_MMA_MASK
	.align		4
.L_1851:
        /*0018*/ 	.byte	0x03, 0x50
        /*001a*/ 	.short	0x0000


	//----- nvinfo : EIATTR_MAXREG_COUNT
	.align		4
        /*001c*/ 	.byte	0x03, 0x1b
        /*001e*/ 	.short	0x0080


	//----- nvinfo : EIATTR_NUM_BARRIERS
	.align		4
        /*0020*/ 	.byte	0x02, 0x4c
        /*0022*/ 	.byte	0x01
	.zero		1


	//----- nvinfo : EIATTR_EXTERNS
	.align		4
        /*0024*/ 	.byte	0x04, 0x0f
        /*0026*/ 	.short	(.L_1853 - .L_1852)


	//   ....[0]....
	.align		4
.L_1852:
        /*0028*/ 	.word	index@(__assertfail)


	//----- nvinfo : EIATTR_MERCURY_ISA_VERSION
	.align		4
.L_1853:
        /*002c*/ 	.byte	0x03, 0x5f
        /*002e*/ 	.short	0x0101


	//----- nvinfo : EIATTR_COOP_GROUP_MASK_REGIDS
	.align		4
        /*0030*/ 	.byte	0x04, 0x29
        /*0032*/ 	.short	(.L_1855 - .L_1854)


	//   ....[0]....
.L_1854:
        /*0034*/ 	.word	0xffffffff


	//   ....[1]....
        /*0038*/ 	.word	0xffffffff


	//   ....[2]....
        /*003c*/ 	.word	0xffffffff


	//   ....[3]....
        /*0040*/ 	.word	0xffffffff


	//   ....[4]....
        /*0044*/ 	.word	0xffffffff


	//   ....[5]....
        /*0048*/ 	.word	0xffffffff


	//   ....[6]....
        /*004c*/ 	.word	0xffffffff


	//   ....[7]....
        /*0050*/ 	.word	0xffffffff


	//   ....[8]....
        /*0054*/ 	.word	0xffffffff


	//   ....[9]....
        /*0058*/ 	.word	0xffffffff


	//   ....[10]....
        /*005c*/ 	.word	0xffffffff


	//   ....[11]....
        /*0060*/ 	.word	0xffffffff


	//   ....[12]....
        /*0064*/ 	.word	0xffffffff


	//   ....[13]....
        /*0068*/ 	.word	0xffffffff


	//   ....[14]....
        /*006c*/ 	.word	0xffffffff


	//----- nvinfo : EIATTR_COOP_GROUP_INSTR_OFFSETS
	.align		4
.L_1855:
        /*0070*/ 	.byte	0x04, 0x28
        /*0072*/ 	.short	(.L_1857 - .L_1856)


	//   ....[0]....
.L_1856:
        /*0074*/ 	.word	0x00001a80


	//   ....[1]....
        /*0078*/ 	.word	0x00001aa0


	//   ....[2]....
        /*007c*/ 	.word	0x00001ac0


	//   ....[3]....
        /*0080*/ 	.word	0x00001ae0


	//   ....[4]....
        /*0084*/ 	.word	0x00001b00


	//   ....[5]....
        /*0088*/ 	.word	0x00001c80


	//   ....[6]....
        /*008c*/ 	.word	0x00001cc0


	//   ....[7]....
        /*0090*/ 	.word	0x00001ce0


	//   ....[8]....
        /*0094*/ 	.word	0x00001d00


	//   ....[9]....
        /*0098*/ 	.word	0x00001d20


	//   ....[10]....
        /*009c*/ 	.word	0x00001d40


	//   ....[11]....
        /*00a0*/ 	.word	0x00001d70


	//   ....[12]....
        /*00a4*/ 	.word	0x00001d90


	//   ....[13]....
        /*00a8*/ 	.word	0x00001da0


	//   ....[14]....
        /*00ac*/ 	.word	0x00001dd0


	//----- nvinfo : EIATTR_VRC_CTA_INIT_COUNT
	.align		4
.L_1857:
        /*00b0*/ 	.byte	0x02, 0x4a
	.zero		1
	.zero		1


	//----- nvinfo : EIATTR_SYSCALL_OFFSETS
	.align		4
        /*00b4*/ 	.byte	0x04, 0x46
        /*00b6*/ 	.short	(.L_1859 - .L_1858)


	//   ....[0]....
.L_1858:
        /*00b8*/ 	.word	0x00000580


	//----- nvinfo : EIATTR_EXIT_INSTR_OFFSETS
	.align		4
.L_1859:
        /*00bc*/ 	.byte	0x04, 0x1c
        /*00be*/ 	.short	(.L_1861 - .L_1860)


	//   ....[0]....
.L_1860:
        /*00c0*/ 	.word	0x00000270


	//   ....[1]....
        /*00c4*/ 	.word	0x00000460


	//   ....[2]....
        /*00c8*/ 	.word	0x00002e00


	//   ....[3]....
        /*00cc*/ 	.word	0x00002f10


	//----- nvinfo : EIATTR_MAX_THREADS
	.align		4
.L_1861:
        /*00d0*/ 	.byte	0x04, 0x05
        /*00d2*/ 	.short	(.L_1863 - .L_1862)
.L_1862:
        /*00d4*/ 	.word	0x00000100
        /*00d8*/ 	.word	0x00000001
        /*00dc*/ 	.word	0x00000001


	//----- nvinfo : EIATTR_CRS_STACK_SIZE
	.align		4
.L_1863:
        /*00e0*/ 	.byte	0x04, 0x1e
        /*00e2*/ 	.short	(.L_1865 - .L_1864)
.L_1864:
        /*00e4*/ 	.word	0x00000000


	//----- nvinfo : EIATTR_CBANK_PARAM_SIZE
	.align		4
.L_1865:
        /*00e8*/ 	.byte	0x03, 0x19
        /*00ea*/ 	.short	0x00e8


	//----- nvinfo : EIATTR_PARAM_CBANK
	.align		4
        /*00ec*/ 	.byte	0x04, 0x0a
        /*00ee*/ 	.short	(.L_1867 - .L_1866)
	.align		4
.L_1866:
        /*00f0*/ 	.word	index@(.nv.constant0._ZN7cutlass13device_kernelIN5flash19FlashAttnFwdCombineIN4cute5tupleIJNS3_1CILi8EEENS5_ILi128EEEEEELi7ELi256ELi1ELb0ELb1ENS_6half_tEfNS_4arch4Sm80EEEEEvNT_6ParamsE)
        /*00f4*/ 	.short	0x0380
        /*00f6*/ 	.short	0x00e8


	//----- nvinfo : EIATTR_SW_WAR
	.align		4
.L_1867:
        /*00f8*/ 	.byte	0x04, 0x36
        /*00fa*/ 	.short	(.L_1869 - .L_1868)
.L_1868:
        /*00fc*/ 	.word	0x00000008
.L_1869:


//--------------------- .nv.info._ZN7cutlass13device_kernelIN5flash19FlashAttnFwdCombineIN4cute5tupleIJNS3_1CILi8EEENS5_ILi128EEEEEELi6ELi256ELi1ELb0ELb1ENS_6half_tEfNS_4arch4Sm80EEEEEvNT_6ParamsE --------------------------
	.section	.nv.info._ZN7cutlass13device_kernelIN5flash19FlashAttnFwdCombineIN4cute5tupleIJNS3_1CILi8EEENS5_ILi128EEEEEELi6ELi256ELi1ELb0ELb1ENS_6half_tEfNS_4arch4Sm80EEEEEvNT_6ParamsE,"",@"SHT_CUDA_INFO"
	.sectionflags	@""
	.align	4


	//----- nvinfo : EIATTR_CUDA_API_VERSION
	.align		4
        /*0000*/ 	.byte	0x04, 0x37
        /*0002*/ 	.short	(.L_1871 - .L_1870)
.L_1870:
        /*0004*/ 	.word	0x00000082


	//----- nvinfo : EIATTR_KPARAM_INFO
	.align		4
.L_1871:
        /*0008*/ 	.byte	0x04, 0x17
        /*000a*/ 	.short	(.L_1873 - .L_1872)
.L_1872:
        /*000c*/ 	.word	0x00000000
        /*0010*/ 	.short	0x0000
        /*0012*/ 	.short	0x0000
        /*0014*/ 	.byte	0x00, 0xf0, 0xa1, 0x03


	//----- nvinfo : EIATTR_SPARSE_MMA_MASK
	.align		4
.L_1873:
        /*0018*/ 	.byte	0x03, 0x50
        /*001a*/ 	.short	0x0000


	//----- nvinfo : EIATTR_MAXREG_COUNT
	.align		4
        /*001c*/ 	.byte	0x03, 0x1b
        /*001e*/ 	.short	0x0080


	//----- nvinfo : EIATTR_NUM_BARRIERS
	.align		4
        /*0020*/ 	.byte	0x02, 0x4c
        /*0022*/ 	.byte	0x01
	.zero		1


	//----- nvinfo : EIATTR_EXTERNS
	.align		4
        /*0024*/ 	.byte	0x04, 0x0f
        /*0026*/ 	.short	(.L_1875 - .L_1874)


	//   ....[0]....
	.align		4
.L_1874:
        /*0028*/ 	.word	index@(__assertfail)


	//----- nvinfo : EIATTR_MERCURY_ISA_VERSION
	.align		4
.L_1875:
        /*002c*/ 	.byte	0x03, 0x5f
        /*002e*/ 	.short	0x0101


	//----- nvinfo : EIATTR_COOP_GROUP_MASK_REGIDS
	.align		4
        /*0030*/ 	.byte	0x04, 0x29
        /*0032*/ 	.short	(.L_1877 - .L_1876)


	//   ....[0]....
.L_1876:
        /*0034*/ 	.word	0xffffffff


	//   ....[1]....
        /*0038*/ 	.word	0xffffffff


	//   ....[2]....
        /*003c*/ 	.word	0xffffffff


	//   ....[3]....
        /*0040*/ 	.word	0xffffffff


	//   ....[4]....
        /*0044*/ 	.word	0xffffffff


	//   ....[5]....
        /*0048*/ 	.word	0xffffffff


	//   ....[6]....
        /*004c*/ 	.word	0xffffffff


	//   ....[7]....
        /*0050*/ 	.word	0xffffffff


	//   ....[8]....
        /*0054*/ 	.word	0xffffffff


	//   ....[9]....
        /*0058*/ 	.word	0xffffffff


	//   ....[10]....
        /*005c*/ 	.word	0xffffffff


	//   ....[11]....
        /*0060*/ 	.word	0xffffffff


	//   ....[12]....
        /*0064*/ 	.word	0xffffffff


	//   ....[13]....
        /*0068*/ 	.word	0xffffffff


	//   ....[14]....
        /*006c*/ 	.word	0xffffffff


	//----- nvinfo : EIATTR_COOP_GROUP_INSTR_OFFSETS
	.align		4
.L_1877:
        /*0070*/ 	.byte	0x04, 0x28
        /*0072*/ 	.short	(.L_1879 - .L_1878)


	//   ....[0]....
.L_1878:
        /*0074*/ 	.word	0x00001750


	//   ....[1]....
        /*0078*/ 	.word	0x00001770


	//   ....[2]....
        /*007c*/ 	.word	0x00001790


	//   ....[3]....
        /*0080*/ 	.word	0x000017b0


	//   ....[4]....
        /*0084*/ 	.word	0x000017d0


	//   ....[5]....
        /*0088*/ 	.word	0x000018f0


	//   ....[6]....
        /*008c*/ 	.word	0x00001910


	//   ....[7]....
        /*0090*/ 	.word	0x00001920


	//   ....[8]....
        /*0094*/ 	.word	0x00001950


	//   ....[9]....
        /*0098*/ 	.word	0x00001960


	//   ....[10]....
        /*009c*/ 	.word	0x00001990


	//   ....[11]....
        /*00a0*/ 	.word	0x000019a0


	//   ....[12]....
        /*00a4*/ 	.word	0x000019d0


	//   ....[13]....
        /*00a8*/ 	.word	0x000019e0


	//   ....[14]....
        /*00ac*/ 	.word	0x00001a10


	//----- nvinfo : EIATTR_VRC_CTA_INIT_COUNT
	.align		4
.L_1879:
        /*00b0*/ 	.byte	0x02, 0x4a
	.zero		1
	.zero		1


	//----- nvinfo : EIATTR_SYSCALL_OFFSETS
	.align		4
        /*00b4*/ 	.byte	0x04, 0x46
        /*00b6*/ 	.short	(.L_1881 - .L_1880)


	//   ....[0]....
.L_1880:
        /*00b8*/ 	.word	0x00000580


	//----- nvinfo : EIATTR_EXIT_INSTR_OFFSETS
	.align		4
.L_1881:
        /*00bc*/ 	.byte	0x04, 0x1c
        /*00be*/ 	.short	(.L_1883 - .L_1882)


	//   ....[0]....
.L_1882:
        /*00c0*/ 	.word	0x00000270


	//   ....[1]....
        /*00c4*/ 	.word	0x00000460


	//   ....[2]....
        /*00c8*/ 	.word	0x000029e0


	//   ....[3]....
        /*00cc*/ 	.word	0x00002af0


	//----- nvinfo : EIATTR_MAX_THREADS
	.align		4
.L_1883:
        /*00d0*/ 	.byte	0x04, 0x05
        /*00d2*/ 	.short	(.L_1885 - .L_1884)
.L_1884:
        /*00d4*/ 	.word	0x00000100
        /*00d8*/ 	.word	0x00000001
        /*00dc*/ 	.word	0x00000001


	//----- nvinfo : EIATTR_CRS_STACK_SIZE
	.align		4
.L_1885:
        /*00e0*/ 	.byte	0x04, 0x1e
        /*00e2*/ 	.short	(.L_1887 - .L_1886)
.L_1886:
        /*00e4*/ 	.word	0x00000000


	//----- nvinfo : EIATTR_CBANK_PARAM_SIZE
	.align		4
.L_1887:
        /*00e8*/ 	.byte	0x03, 0x19
        /*00ea*/ 	.short	0x00e8


	//----- nvinfo : EIATTR_PARAM_CBANK
	.align		4
        /*00ec*/ 	.byte	0x04, 0x0a
        /*00ee*/ 	.short	(.L_1889 - .L_1888)
	.align		4
.L_1888:
        /*00f0*/ 	.word	index@(.nv.constant0._ZN7cutlass13device_kernelIN5flash19FlashAttnFwdCombineIN4cute5tupleIJNS3_1CILi8EEENS5_ILi128EEEEEELi6ELi256ELi1ELb0ELb1ENS_6half_tEfNS_4arch4Sm80EEEEEvNT_6ParamsE)
        /*00f4*/ 	.short	0x0380
        /*00f6*/ 	.short	0x00e8


	//----- nvinfo : EIATTR_SW_WAR
	.align		4
.L_1889:
        /*00f8*/ 	.byte	0x04, 0x36
        /*00fa*/ 	.short	(.L_1891 - .L_1890)
.L_1890:
        /*00fc*/ 	.word	0x00000008
.L_1891:


//--------------------- .nv.info._ZN7cutlass13device_kernelIN5flash19FlashAttnFwdCombineIN4cute5tupleIJNS3_1CILi8EEENS5_ILi128EEEEEELi5ELi256ELi1ELb0ELb1ENS_6half_tEfNS_4arch4Sm80EEEEEvNT_6ParamsE --------------------------
	.section	.nv.info._ZN7cutlass13device_kernelIN5flash19FlashAttnFwdCombineIN4cute5tupleIJNS3_1CILi8EEENS5_ILi128EEEEEELi5ELi256ELi1ELb0ELb1ENS_6half_tEfNS_4arch4Sm80EEEEEvNT_6ParamsE,"",@"SHT_CUDA_INFO"
	.sectionflags	@""
	.align	4


	//----- nvinfo : EIATTR_CUDA_API_VERSION
	.align		4
        /*0000*/ 	.byte	0x04, 0x37
        /*0002*/ 	.short	(.L_1893 - .L_1892)
.L_1892:
        /*0004*/ 	.word	0x00000082


	//----- nvinfo : EIATTR_KPARAM_INFO
	.align		4
.L_1893:
        /*0008*/ 	.byte	0x04, 0x17
        /*000a*/ 	.short	(.L_1895 - .L_1894)
.L_1894:
        /*000c*/ 	.word	0x00000000
        /*0010*/ 	.short	0x0000
        /*0012*/ 	.short	0x0000
        /*0014*/ 	.byte	0x00, 0xf0, 0xa1, 0x03


	//----- nvinfo : EIATTR_SPARSE_MMA_MASK
	.align		4
.L_1895:
        /*0018*/ 	.byte	0x03, 0x50
        /*001a*/ 	.short	0x0000


	//----- nvinfo : EIATTR_MAXREG_COUNT
	.align		4
        /*001c*/ 	.byte	0x03, 0x1b
        /*001e*/ 	.short	0x0080


	//----- nvinfo : EIATTR_NUM_BARRIERS
	.align		4
        /*0020*/ 	.byte	0x02, 0x4c
        /*0022*/ 	.byte	0x01
	.zero		1


	//----- nvinfo : EIATTR_EXTERNS
	.align		4
        /*0024*/ 	.byte	0x04, 0x0f
        /*0026*/ 	.short	(.L_1897 - .L_1896)


	//   ....[0]....
	.align		4
.L_1896:
        /*0028*/ 	.word	index@(__assertfail)


	//----- nvinfo : EIATTR_MERCURY_ISA_VERSION
	.align		4
.L_1897:
        /*002c*/ 	.byte	0x03, 0x5f
        /*002e*/ 	.short	0x0101


	//----- nvinfo : EIATTR_COOP_GROUP_MASK_REGIDS
	.align		4
        /*0030*/ 	.byte	0x04, 0x29
        /*0032*/ 	.short	(.L_1899 - .L_1898)


	//   ....[0]....
.L_1898:
        /*0034*/ 	.word	0xffffffff


	//   ....[1]....
        /*0038*/ 	.word	0xffffffff


	//   ....[2]....
        /*003c*/ 	.word	0xffffffff


	//   ....[3]....
        /*0040*/ 	.word	0xffffffff


	//   ....[4]....
        /*0044*/ 	.word	0xffffffff


	//   ....[5]....
        /*0048*/ 	.word	0xffffffff


	//   ....[6]....
        /*004c*/ 	.word	0xffffffff


	//   ....[7]....
        /*0050*/ 	.word	0xffffffff


	//   ....[8]....
        /*0054*/ 	.word	0xffffffff


	//   ....[9]....
        /*0058*/ 	.word	0xffffffff


	//   ....[10]....
        /*005c*/ 	.word	0xffffffff


	//   ....[11]....
        /*0060*/ 	.word	0xffffffff


	//   ....[12]....
        /*0064*/ 	.word	0xffffffff


	//   ....[13]....
        /*0068*/ 	.word	0xffffffff


	//   ....[14]....
        /*006c*/ 	.word	0xffffffff


	//----- nvinfo : EIATTR_COOP_GROUP_INSTR_OFFSETS
	.align		4
.L_1899:
        /*0070*/ 	.byte	0x04, 0x28
        /*0072*/ 	.short	(.L_1901 - .L_1900)


	//   ....[0]....
.L_1900:
        /*0074*/ 	.word	0x000015a0


	//   ....[1]....
        /*0078*/ 	.word	0x000015c0


	//   ....[2]....
        /*007c*/ 	.word	0x000015e0


	//   ....[3]....
        /*0080*/ 	.word	0x00001600


	//   ....[4]....
        /*0084*/ 	.word	0x00001620


	//   ....[5]....
        /*0088*/ 	.word	0x000016a0


	//   ....[6]....
        /*008c*/ 	.word	0x000016d0


	//   ....[7]....
        /*0090*/ 	.word	0x000016f0


	//   ....[8]....
        /*0094*/ 	.word	0x00001710


	//   ....[9]....
        /*0098*/ 	.word	0x00001730


	//   ....[10]....
        /*009c*/ 	.word	0x00001750


	//   ....[11]....
        /*00a0*/ 	.word	0x00001770


	//   ....[12]....
        /*00a4*/ 	.word	0x00001790


	//   ....[13]....
        /*00a8*/ 	.word	0x000017b0


	//   ....[14]....
        /*00ac*/ 	.word	0x000017d0


	//----- nvinfo : EIATTR_VRC_CTA_INIT_COUNT
	.align		4
.L_1901:
        /*00b0*/ 	.byte	0x02, 0x4a
	.zero		1
	.zero		1


	//----- nvinfo : EIATTR_SYSCALL_OFFSETS
	.align		4
        /*00b4*/ 	.byte	0x04, 0x46
        /*00b6*/ 	.short	(.L_1903 - .L_1902)


	//   ....[0]....
.L_1902:
        /*00b8*/ 	.word	0x00000580


	//----- nvinfo : EIATTR_EXIT_INSTR_OFFSETS
	.align		4
.L_1903:
        /*00bc*/ 	.byte	0x04, 0x1c
        /*00be*/ 	.short	(.L_1905 - .L_1904)


	//   ....[0]....
.L_1904:
        /*00c0*/ 	.word	0x00000270


	//   ....[1]....
        /*00c4*/ 	.word	0x00000460


	//   ....[2]....
        /*00c8*/ 	.word	0x00002780


	//   ....[3]....
        /*00cc*/ 	.word	0x00002890


	//----- nvinfo : EIATTR_MAX_THREADS
	.align		4
.L_1905:
        /*00d0*/ 	.byte	0x04, 0x05
        /*00d2*/ 	.short	(.L_1907 - .L_1906)
.L_1906:
        /*00d4*/ 	.word	0x00000100
        /*00d8*/ 	.word	0x00000001
        /*00dc*/ 	.word	0x00000001


	//----- nvinfo : EIATTR_CRS_STACK_SIZE
	.align		4
.L_1907:
        /*00e0*/ 	.byte	0x04, 0x1e
        /*00e2*/ 	.short	(.L_1909 - .L_1908)
.L_1908:
        /*00e4*/ 	.word	0x00000000


	//----- nvinfo : EIATTR_CBANK_PARAM_SIZE
	.align		4
.L_1909:
        /*00e8*/ 	.byte	0x03, 0x19
        /*00ea*/ 	.short	0x00e8


	//----- nvinfo : EIATTR_PARAM_CBANK
	.align		4
        /*00ec*/ 	.byte	0x04, 0x0a
        /*00ee*/ 	.short	(.L_1911 - .L_1910)
	.align		4
.L_1910:
        /*00f0*/ 	.word	index@(.nv.constant0._ZN7cutlass13device_kernelIN5flash19FlashAttnFwdCombineIN4cute5tupleIJNS3_1CILi8EEENS5_ILi128EEEEEELi5ELi256ELi1ELb0ELb1ENS_6half_tEfNS_4arch4Sm80EEEEEvNT_6ParamsE)
        /*00f4*/ 	.short	0x0380
        /*00f6*/ 	.short	0x00e8


	//----- nvinfo : EIATTR_SW_WAR
	.align		4
.L_1911:
        /*00f8*/ 	.byte	0x04, 0x36
        /*00fa*/ 	.short	(.L_1913 - .L_1912)
.L_1912:
        /*00fc*/ 	.word	0x00000008
.L_1913:


//--------------------- .nv.info._ZN7cutlass13device_kernelIN5flash19FlashAttnFwdCombineIN4cute5tupleIJNS3_1CILi16EEENS5_ILi64EEEEEELi8ELi256ELi1ELb0ELb0ENS_6half_tEfNS_4arch4Sm90EEEEEvNT_6ParamsE --------------------------
	.section	.nv.info._ZN7cutlass13device_kernelIN5flash19FlashAttnFwdCombineIN4cute5tupleIJNS3_1CILi16EEENS5_ILi64EEEEEELi8ELi256ELi1ELb0ELb0ENS_6half_tEfNS_4arch4Sm90EEEEEvNT_6ParamsE,"",@"SHT_CUDA_INFO"
	.sectionflags	@""
	.align	4


	//----- nvinfo : EIATTR_CUDA_API_VERSION
	.align		4
        /*0000*/ 	.byte	0x04, 0x37
        /*0002*/ 	.short	(.L_1915 - .L_1914)
.L_1914:
        /*0004*/ 	.word	0x00000082


	//----- nvinfo : EIATTR_KPARAM_INFO
	.align		4
.L_1915:
        /*0008*/ 	.byte	0x04, 0x17
        /*000a*/ 	.short	(.L_1917 - .L_1916)
.L_1916:
        /*000c*/ 	.word	0x00000000
        /*0010*/ 	.short	0x0000
        /*0012*/ 	.short	0x0000
        /*0014*/ 	.byte	0x00, 0xf0, 0xa1, 0x03


	//----- nvinfo : EIATTR_SPARSE_MMA_MASK
	.align		4
.L_1917:
        /*0018*/ 	.byte	0x03, 0x50
        /*001a*/ 	.short	0x0000


	//----- nvinfo : EIATTR_MAXREG_COUNT
	.align		4
        /*001c*/ 	.byte	0x03, 0x1b
        /*001e*/ 	.short	0x0080


	//----- nvinfo : EIATTR_NUM_BARRIERS
	.align		4
        /*0020*/ 	.byte	0x02, 0x4c
        /*0022*/ 	.byte	0x01
	.zero		1


	//----- nvinfo : EIATTR_EXTERNS
	.align		4
        /*0024*/ 	.byte	0x04, 0x0f
        /*0026*/ 	.short	(.L_1919 - .L_1918)


	//   ....[0]....
	.align		4
.L_1918:
        /*0028*/ 	.word	index@(__assertfail)


	//----- nvinfo : EIATTR_MERCURY_ISA_VERSION
	.align		4
.L_1919:
        /*002c*/ 	.byte	0x03, 0x5f
        /*002e*/ 	.short	0x0101


	//----- nvinfo : EIATTR_COOP_GROUP_MASK_REGIDS
	.align		4
        /*0030*/ 	.byte	0x04, 0x29
        /*0032*/ 	.short	(.L_1921 - .L_1920)


	//   ....[0]....
.L_1920:
        /*0034*/ 	.word	0xffffffff


	//   ....[1]....
        /*0038*/ 	.word	0xffffffff


	//   ....[2]....
        /*003c*/ 	.word	0xffffffff


	//   ....[3]....
        /*0040*/ 	.word	0xffffffff


	//   ....[4]....
        /*0044*/ 	.word	0xffffffff


	//   ....[5]....
        /*0048*/ 	.word	0xffffffff


	//   ....[6]....
        /*004c*/ 	.word	0xffffffff


	//   ....[7]....
        /*0050*/ 	.word	0xffffffff


	//   ....[8]....
        /*0054*/ 	.word	0xffffffff


	//   ....[9]....
        /*0058*/ 	.word	0xffffffff


	//   ....[10]....
        /*005c*/ 	.word	0xffffffff


	//   ....[11]....
        /*0060*/ 	.word	0xffffffff


	//----- nvinfo : EIATTR_COOP_GROUP_INSTR_OFFSETS
	.align		4
.L_1921:
        /*0064*/ 	.byte	0x04, 0x28
        /*0066*/ 	.short	(.L_1923 - .L_1922)


	//   ....[0]....
.L_1922:
        /*0068*/ 	.word	0x00001c50


	//   ....[1]....
        /*006c*/ 	.word	0x00001c70


	//   ....[2]....
        /*0070*/ 	.word	0x00001c90


	//   ....[3]....
        /*0074*/ 	.word	0x00001cb0


	//   ....[4]....
        /*0078*/ 	.word	0x00002160


	//   ....[5]....
        /*007c*/ 	.word	0x00002260


	//   ....[6]....
        /*0080*/ 	.word	0x00002300


	//   ....[7]....
        /*0084*/ 	.word	0x00002310


	//   ....[8]....
        /*0088*/ 	.word	0x00002340


	//   ....[9]....
        /*008c*/ 	.word	0x00002350


	//   ....[10]....
        /*0090*/ 	.word	0x00002380


	//   ....[11]....
        /*0094*/ 	.word	0x00002510


	//----- nvinfo : EIATTR_VRC_CTA_INIT_COUNT
	.align		4
.L_1923:
        /*0098*/ 	.byte	0x02, 0x4a
	.zero		1
	.zero		1


	//----- nvinfo : EIATTR_SYSCALL_OFFSETS
	.align		4
        /*009c*/ 	.byte	0x04, 0x46
        /*009e*/ 	.short	(.L_1925 - .L_1924)


	//   ....[0]....
.L_1924:
        /*00a0*/ 	.word	0x000003c0


	//----- nvinfo : EIATTR_EXIT_INSTR_OFFSETS
	.align		4
.L_1925:
        /*00a4*/ 	.byte	0x04, 0x1c
        /*00a6*/ 	.short	(.L_1927 - .L_1926)


	//   ....[0]....
.L_1926:
        /*00a8*/ 	.word	0x00000270


	//   ....[1]....
        /*00ac*/ 	.word	0x00003600


	//   ....[2]....
        /*00b0*/ 	.word	0x00003740


	//----- nvinfo : EIATTR_MAX_THREADS
	.align		4
.L_1927:
        /*00b4*/ 	.byte	0x04, 0x05
        /*00b6*/ 	.short	(.L_1929 - .L_1928)
.L_1928:
        /*00b8*/ 	.word	0x00000100
        /*00bc*/ 	.word	0x00000001
        /*00c0*/ 	.word	0x00000001


	//----- nvinfo : EIATTR_CRS_STACK_SIZE
	.align		4
.L_1929:
        /*00c4*/ 	.byte	0x04, 0x1e
        /*00c6*/ 	.short	(.L_1931 - .L_1930)
.L_1930:
        /*00c8*/ 	.word	0x00000000


	//----- nvinfo : EIATTR_CBANK_PARAM_SIZE
	.align		4
.L_1931:
        /*00cc*/ 	.byte	0x03, 0x19
        /*00ce*/ 	.short	0x00e8


	//----- nvinfo : EIATTR_PARAM_CBANK
	.align		4
        /*00d0*/ 	.byte	0x04, 0x0a
        /*00d2*/ 	.short	(.L_1933 - .L_1932)
	.align		4
.L_1932:
        /*00d4*/ 	.word	index@(.nv.constant0._ZN7cutlass13device_kernelIN5flash19FlashAttnFwdCombineIN4cute5tupleIJNS3_1CILi16EEENS5_ILi64EEEEEELi8ELi256ELi1ELb0ELb0ENS_6half_tEfNS_4arch4Sm90EEEEEvNT_6ParamsE)
        /*00d8*/ 	.short	0x0380
        /*00da*/ 	.short	0x00e8


	//----- nvinfo : EIATTR_SW_WAR
	.align		4
.L_1933:
        /*00dc*/ 	.byte	0x04, 0x36
        /*00de*/ 	.short	(.L_1935 - .L_1934)
.L_1934:
        /*00e0*/ 	.word	0x00000008
.L_1935:


//--------------------- .nv.info._ZN7cutlass13device_kernelIN5flash19FlashAttnFwdCombineIN4cute5tupleIJNS3_1CILi16EEENS5_ILi64EEEEEELi7ELi256ELi1ELb0ELb0ENS_6half_tEfNS_4arch4Sm90EEEEEvNT_6ParamsE --------------------------
	.section	.nv.info._ZN7cutlass13device_kernelIN5flash19FlashAttnFwdCombineIN4cute5tupleIJNS3_1CILi16EEENS5_ILi64EEEEEELi7ELi256ELi1ELb0ELb0ENS_6half_tEfNS_4arch4Sm90EEEEEvNT_6ParamsE,"",@"SHT_CUDA_INFO"
	.sectionflags	@""
	.align	4


	//----- nvinfo : EIATTR_CUDA_API_VERSION
	.align		4
        /*0000*/ 	.byte	0x04, 0x37
        /*0002*/ 	.short	(.L_1937 - .L_1936)
.L_1936:
        /*0004*/ 	.word	0x00000082


	//----- nvinfo : EIATTR_KPARAM_INFO
	.align		4
.L_1937:
        /*0008*/ 	.byte	0x04, 0x17
        /*000a*/ 	.short	(.L_1939 - .L_1938)
.L_1938:
        /*000c*/ 	.word	0x00000000
        /*0010*/ 	.short	0x0000
        /*0012*/ 	.short	0x0000
        /*0014*/ 	.byte	0x00, 0xf0, 0xa1, 0x03


	//----- nvinfo : EIATTR_SPARSE_MMA_MASK
	.align		4
.L_1939:
        /*0018*/ 	.byte	0x03, 0x50
        /*001a*/ 	.short	0x0000


	//----- nvinfo : EIATTR_MAXREG_COUNT
	.align		4
        /*001c*/ 	.byte	0x03, 0x1b
        /*001e*/ 	.short	0x0080


	//----- nvinfo : EIATTR_NUM_BARRIERS
	.align		4
        /*0020*/ 	.byte	0x02, 0x4c
        /*0022*/ 	.byte	0x01
	.zero		1


	//----- nvinfo : EIATTR_EXTERNS
	.align		4
        /*0024*/ 	.byte	0x04, 0x0f
        /*0026*/ 	.short	(.L_1941 - .L_1940)


	//   ....[0]....
	.align		4
.L_1940:
        /*0028*/ 	.word	index@(__assertfail)


	//----- nvinfo : EIATTR_MERCURY_ISA_VERSION
	.align		4
.L_1941:
        /*002c*/ 	.byte	0x03, 0x5f
        /*002e*/ 	.short	0x0101


	//----- nvinfo : EIATTR_COOP_GROUP_MASK_REGIDS
	.align		4
        /*0030*/ 	.byte	0x04, 0x29
        /*0032*/ 	.short	(.L_1943 - .L_1942)


	//   ....[0]....
.L_1942:
        /*0034*/ 	.word	0xffffffff


	//   ....[1]....
        /*0038*/ 	.word	0xffffffff


	//   ....[2]....
        /*003c*/ 	.word	0xffffffff


	//   ....[3]....
        /*0040*/ 	.word	0xffffffff


	//   ....[4]....
        /*0044*/ 	.word	0xffffffff


	//   ....[5]....
        /*0048*/ 	.word	0xffffffff


	//   ....[6]....
        /*004c*/ 	.word	0xffffffff


	//   ....[7]....
        /*0050*/ 	.word	0xffffffff


	//   ....[8]....
        /*0054*/ 	.word	0xffffffff


	//   ....[9]....
        /*0058*/ 	.word	0xffffffff


	//   ....[10]....
        /*005c*/ 	.word	0xffffffff


	//   ....[11]....
        /*0060*/ 	.word	0xffffffff


	//----- nvinfo : EIATTR_COOP_GROUP_INSTR_OFFSETS
	.align		4
.L_1943:
        /*0064*/ 	.byte	0x04, 0x28
        /*0066*/ 	.short	(.L_1945 - .L_1944)


	//   ....[0]....
.L_1944:
        /*0068*/ 	.word	0x00001370


	//   ....[1]....
        /*006c*/ 	.word	0x00001390


	//   ....[2]....
        /*0070*/ 	.word	0x000013b0


	//   ....[3]....
        /*0074*/ 	.word	0x000013d0


	//   ....[4]....
        /*0078*/ 	.word	0x000016d0


	//   ....[5]....
        /*007c*/ 	.word	0x000016f0


	//   ....[6]....
        /*0080*/ 	.word	0x00001710


	//   ....[7]....
        /*0084*/ 	.word	0x00001730


	//   ....[8]....
        /*0088*/ 	.word	0x00001750


	//   ....[9]....
        /*008c*/ 	.word	0x00001770


	//   ....[10]....
        /*0090*/ 	.word	0x000017a0


	//   ....[11]....
        /*0094*/ 	.word	0x000018b0


	//----- nvinfo : EIATTR_VRC_CTA_INIT_COUNT
	.align		4
.L_1945:
        /*0098*/ 	.byte	0x02, 0x4a
	.zero		1
	.zero		1


	//----- nvinfo : EIATTR_SYSCALL_OFFSETS
	.align		4
        /*009c*/ 	.byte	0x04, 0x46
        /*009e*/ 	.short	(.L_1947 - .L_1946)


	//   ....[0]....
.L_1946:
        /*00a0*/ 	.word	0x000003c0


	//----- nvinfo : EIATTR_EXIT_INSTR_OFFSETS
	.align		4
.L_1947:
        /*00a4*/ 	.byte	0x04, 0x1c
        /*00a6*/ 	.short	(.L_1949 - .L_1948)


	//   ....[0]....
.L_1948:
        /*00a8*/ 	.word	0x00000270


	//   ....[1]....
        /*00ac*/ 	.word	0x00002900


	//   ....[2]....
        /*00b0*/ 	.word	0x00002a50


	//----- nvinfo : EIATTR_MAX_THREADS
	.align		4
.L_1949:
        /*00b4*/ 	.byte	0x04, 0x05
        /*00b6*/ 	.short	(.L_1951 - .L_1950)
.L_1950:
        /*00b8*/ 	.word	0x00000100
        /*00bc*/ 	.word	0x00000001
        /*00c0*/ 	.word	0x00000001


	//----- nvinfo : EIATTR_CRS_STACK_SIZE
	.align		4
.L_1951:
        /*00c4*/ 	.byte	0x04, 0x1e
        /*00c6*/ 	.short	(.L_1953 - .L_1952)
.L_1952:
        /*00c8*/ 	.word	0x00000000


	//----- nvinfo : EIATTR_CBANK_PARAM_SIZE
	.align		4
.L_1953:
        /*00cc*/ 	.byte	0x03, 0x19
        /*00ce*/ 	.short	0x00e8


	//----- nvinfo : EIATTR_PARAM_CBANK
	.align		4
        /*00d0*/ 	.byte	0x04, 0x0a
        /*00d2*/ 	.short	(.L_1955 - .L_1954)
	.align		4
.L_1954:
        /*00d4*/ 	.word	index@(.nv.constant0._ZN7cutlass13device_kernelIN5flash19FlashAttnFwdCombineIN4cute5tupleIJNS3_1CILi16EEENS5_ILi64EEEEEELi7ELi256ELi1ELb0ELb0ENS_6half_tEfNS_4arch4Sm90EEEEEvNT_6ParamsE)
        /*00d8*/ 	.short	0x0380
        /*00da*/ 	.short	0x00e8


	//----- nvinfo : EIATTR_SW_WAR
	.align		4
.L_1955:
        /*00dc*/ 	.byte	0x04, 0x36
        /*00de*/ 	.short	(.L_1957 - .L_1956)
.L_1956:
        /*00e0*/ 	.word	0x00000008
.L_1957:


//--------------------- .nv.info._ZN7cutlass13device_kernelIN5flash19FlashAttnFwdCombineIN4cute5tupleIJNS3_1CILi16EEENS5_ILi64EEEEEELi6ELi256ELi1ELb0ELb0ENS_6half_tEfNS_4arch4Sm90EEEEEvNT_6ParamsE --------------------------
	.section	.nv.info._ZN7cutlass13device_kernelIN5flash19FlashAttnFwdCombineIN4cute5tupleIJNS3_1CILi16EEENS5_ILi64EEEEEELi6ELi256ELi1ELb0ELb0ENS_6half_tEfNS_4arch4Sm90EEEEEvNT_6ParamsE,"",@"SHT_CUDA_INFO"
	.sectionflags	@""
	.align	4


	//----- nvinfo : EIATTR_CUDA_API_VERSION
	.align		4
        /*0000*/ 	.byte	0x04, 0x37
        /*0002*/ 	.short	(.L_1959 - .L_1958)
.L_1958:
        /*0004*/ 	.word	0x00000082


	//----- nvinfo : EIATTR_KPARAM_INFO
	.align		4
.L_1959:
        /*0008*/ 	.byte	0x04, 0x17
        /*000a*/ 	.short	(.L_1961 - .L_1960)
.L_1960:
        /*000c*/ 	.word	0x00000000
        /*0010*/ 	.short	0x0000
        /*0012*/ 	.short	0x0000
        /*0014*/ 	.byte	0x00, 0xf0, 0xa1, 0x03


	//----- nvinfo : EIATTR_SPARSE_MMA_MASK
	.align		4
.L_1961:
        /*0018*/ 	.byte	0x03, 0x50
        /*001a*/ 	.short	0x0000


	//----- nvinfo : EIATTR_MAXREG_COUNT
	.align		4
        /*001c*/ 	.byte	0x03, 0x1b
        /*001e*/ 	.short	0x0080


	//----- nvinfo : EIATTR_NUM_BARRIERS
	.align		4
        /*0020*/ 	.byte	0x02, 0x4c
        /*0022*/ 	.byte	0x01
	.zero		1


	//----- nvinfo : EIATTR_EXTERNS
	.align		4
        /*0024*/ 	.byte	0x04, 0x0f
        /*0026*/ 	.short	(.L_1963 - .L_1962)


	//   ....[0]....
	.align		4
.L_1962:
        /*0028*/ 	.word	index@(__assertfail)


	//----- nvinfo : EIATTR_MERCURY_ISA_VERSION
	.align		4
.L_1963:
        /*002c*/ 	.byte	0x03, 0x5f
        /*002e*/ 	.short	0x0101


	//----- nvinfo : EIATTR_COOP_GROUP_MASK_REGIDS
	.align		4
        /*0030*/ 	.byte	0x04, 0x29
        /*0032*/ 	.short	(.L_1965 - .L_1964)


	//   ....[0]....
.L_1964:
        /*0034*/ 	.word	0xffffffff


	//   ....[1]....
        /*0038*/ 	.word	0xffffffff


	//   ....[2]....
        /*003c*/ 	.word	0xffffffff


	//   ....[3]....
        /*0040*/ 	.word	0xffffffff


	//   ....[4]....
        /*0044*/ 	.word	0xffffffff


	//   ....[5]....
        /*0048*/ 	.word	0xffffffff


	//   ....[6]....
        /*004c*/ 	.word	0xffffffff


	//   ....[7]....
        /*0050*/ 	.word	0xffffffff


	//   ....[8]....
        /*0054*/ 	.word	0xffffffff


	//   ....[9]....
        /*0058*/ 	.word	0xffffffff


	//   ....[10]....
        /*005c*/ 	.word	0xffffffff


	//   ....[11]....
        /*0060*/ 	.word	0xffffffff


	//----- nvinfo : EIATTR_COOP_GROUP_INSTR_OFFSETS
	.align		4
.L_1965:
        /*0064*/ 	.byte	0x04, 0x28
        /*0066*/ 	.short	(.L_1967 - .L_1966)


	//   ....[0]....
.L_1966:
        /*0068*/ 	.word	0x00000f50


	//   ....[1]....
        /*006c*/ 	.word	0x00000f70


	//   ....[2]....
        /*0070*/ 	.word	0x00000f90


	//   ....[3]....
        /*0074*/ 	.word	0x00000fb0


	//   ....[4]....
        /*0078*/ 	.word	0x000010f0


	//   ....[5]....
        /*007c*/ 	.word	0x00001150


	//   ....[6]....
        /*0080*/ 	.word	0x00001170


	//   ....[7]....
        /*0084*/ 	.word	0x00001190


	//   ....[8]....
        /*0088*/ 	.word	0x000011b0


	//   ....[9]....
        /*008c*/ 	.word	0x000011d0


	//   ....[10]....
        /*0090*/ 	.word	0x000011f0


	//   ....[11]....
        /*0094*/ 	.word	0x00001210


	//----- nvinfo : EIATTR_VRC_CTA_INIT_COUNT
	.align		4
.L_1967:
        /*0098*/ 	.byte	0x02, 0x4a
	.zero		1
	.zero		1


	//----- nvinfo : EIATTR_SYSCALL_OFFSETS
	.align		4
        /*009c*/ 	.byte	0x04, 0x46
        /*009e*/ 	.short	(.L_1969 - .L_1968)


	//   ....[0]....
.L_1968:
        /*00a0*/ 	.word	0x000003c0


	//----- nvinfo : EIATTR_EXIT_INSTR_OFFSETS
	.align		4
.L_1969:
        /*00a4*/ 	.byte	0x04, 0x1c
        /*00a6*/ 	.short	(.L_1971 - .L_1970)


	//   ....[0]....
.L_1970:
        /*00a8*/ 	.word	0x00000270


	//   ....[1]....
        /*00ac*/ 	.word	0x000022e0


	//   ....[2]....
        /*00b0*/ 	.word	0x00002430


	//----- nvinfo : EIATTR_MAX_THREADS
	.align		4
.L_1971:
        /*00b4*/ 	.byte	0x04, 0x05
        /*00b6*/ 	.short	(.L_1973 - .L_1972)
.L_1972:
        /*00b8*/ 	.word	0x00000100
        /*00bc*/ 	.word	0x00000001
        /*00c0*/ 	.word	0x00000001


	//----- nvinfo : EIATTR_CRS_STACK_SIZE
	.align		4
.L_1973:
        /*00c4*/ 	.byte	0x04, 0x1e
        /*00c6*/ 	.short	(.L_1975 - .L_1974)
.L_1974:
        /*00c8*/ 	.word	0x00000000


	//----- nvinfo : EIATTR_CBANK_PARAM_SIZE
	.align		4
.L_1975:
        /*00cc*/ 	.byte	0x03, 0x19
        /*00ce*/ 	.short	0x00e8


	//----- nvinfo : EIATTR_PARAM_CBANK
	.align		4
        /*00d0*/ 	.byte	0x04, 0x0a
        /*00d2*/ 	.short	(.L_1977 - .L_1976)
	.align		4
.L_1976:
        /*00d4*/ 	.word	index@(.nv.constant0._ZN7cutlass13device_kernelIN5flash19FlashAttnFwdCombineIN4cute5tupleIJNS3_1CILi16EEENS5_ILi64EEEEEELi6ELi256ELi1ELb0ELb0ENS_6half_tEfNS_4arch4Sm90EEEEEvNT_6ParamsE)
        /*00d8*/ 	.short	0x0380
        /*00da*/ 	.short	0x00e8


	//----- nvinfo : EIATTR_SW_WAR
	.align		4
.L_1977:
        /*00dc*/ 	.byte	0x04, 0x36
        /*00de*/ 	.short	(.L_1979 - .L_1978)
.L_1978:
        /*00e0*/ 	.word	0x00000008
.L_1979:


//--------------------- .nv.info._ZN7cutlass13device_kernelIN5flash19FlashAttnFwdCombineIN4cute5tupleIJNS3_1CILi16EEENS5_ILi64EEEEEELi5ELi256ELi1ELb0ELb0ENS_6half_tEfNS_4arch4Sm90EEEEEvNT_6ParamsE --------------------------
	.section	.nv.info._ZN7cutlass13device_kernelIN5flash19FlashAttnFwdCombineIN4cute5tupleIJNS3_1CILi16EEENS5_ILi64EEEEEELi5ELi256ELi1ELb0ELb0ENS_6half_tEfNS_4arch4Sm90EEEEEvNT_6ParamsE,"",@"SHT_CUDA_INFO"
	.sectionflags	@""
	.align	4


	//----- nvinfo : EIATTR_CUDA_API_VERSION
	.align		4
        /*0000*/ 	.byte	0x04, 0x37
        /*0002*/ 	.short	(.L_1981 - .L_1980)
.L_1980:
        /*0004*/ 	.word	0x00000082


	//----- nvinfo : EIATTR_KPARAM_INFO
	.align		4
.L_1981:
        /*0008*/ 	.byte	0x04, 0x17
        /*000a*/ 	.short	(.L_1983 - .L_1982)
.L_1982:
        /*000c*/ 	.word	0x00000000
        /*0010*/ 	.short	0x0000
        /*0012*/ 	.short	0x0000
        /*0014*/ 	.byte	0x00, 0xf0, 0xa1, 0x03


	//----- nvinfo : EIATTR_SPARSE_MMA_MASK
	.align		4
.L_1983:
        /*0018*/ 	.byte	0x03, 0x50
        /*001a*/ 	.short	0x0000


	//----- nvinfo : EIATTR_MAXREG_COUNT
	.align		4
        /*001c*/ 	.byte	0x03, 0x1b
        /*001e*/ 	.short	0x0080


	//----- nvinfo : EIATTR_NUM_BARRIERS
	.align		4
        /*0020*/ 	.byte	0x02, 0x4c
        /*0022*/ 	.byte	0x01
	.zero		1


	//----- nvinfo : EIATTR_EXTERNS
	.align		4
        /*0024*/ 	.byte	0x04, 0x0f
        /*0026*/ 	.short	(.L_1985 - .L_1984)


	//   ....[0]....
	.align		4
.L_1984:
        /*0028*/ 	.word	index@(__assertfail)


	//----- nvinfo : EIATTR_MERCURY_ISA_VERSION
	.align		4
.L_1985:
        /*002c*/ 	.byte	0x03, 0x5f
        /*002e*/ 	.short	0x0101


	//----- nvinfo : EIATTR_COOP_GROUP_MASK_REGIDS
	.align		4
        /*0030*/ 	.byte	0x04, 0x29
        /*0032*/ 	.short	(.L_1987 - .L_1986)


	//   ....[0]....
.L_1986:
        /*0034*/ 	.word	0xffffffff


	//   ....[1]....
        /*0038*/ 	.word	0xffffffff


	//   ....[2]....
        /*003c*/ 	.word	0xffffffff


	//   ....[3]....
        /*0040*/ 	.word	0xffffffff


	//   ....[4]....
        /*0044*/ 	.word	0xffffffff


	//   ....[5]....
        /*0048*/ 	.word	0xffffffff


	//   ....[6]....
        /*004c*/ 	.word	0xffffffff


	//   ....[7]....
        /*0050*/ 	.word	0xffffffff


	//   ....[8]....
        /*0054*/ 	.word	0xffffffff


	//   ....[9]....
        /*0058*/ 	.word	0xffffffff


	//   ....[10]....
        /*005c*/ 	.word	0xffffffff


	//   ....[11]....
        /*0060*/ 	.word	0xffffffff


	//----- nvinfo : EIATTR_COOP_GROUP_INSTR_OFFSETS
	.align		4
.L_1987:
        /*0064*/ 	.byte	0x04, 0x28
        /*0066*/ 	.short	(.L_1989 - .L_1988)


	//   ....[0]....
.L_1988:
        /*0068*/ 	.word	0x00000d00


	//   ....[1]....
        /*006c*/ 	.word	0x00000d20


	//   ....[2]....
        /*0070*/ 	.word	0x00000d40


	//   ....[3]....
        /*0074*/ 	.word	0x00000d60


	//   ....[4]....
        /*0078*/ 	.word	0x00000e30


	//   ....[5]....
        /*007c*/ 	.word	0x00000e60


	//   ....[6]....
        /*0080*/ 	.word	0x00000e80


	//   ....[7]....
        /*0084*/ 	.word	0x00000ea0


	//   ....[8]....
        /*0088*/ 	.word	0x00000ec0


	//   ....[9]....
        /*008c*/ 	.word	0x00000ee0


	//   ....[10]....
        /*0090*/ 	.word	0x00000f00


	//   ....[11]....
        /*0094*/ 	.word	0x00000f20


	//----- nvinfo : EIATTR_VRC_CTA_INIT_COUNT
	.align		4
.L_1989:
        /*0098*/ 	.byte	0x02, 0x4a
	.zero		1
	.zero		1


	//----- nvinfo : EIATTR_SYSCALL_OFFSETS
	.align		4
        /*009c*/ 	.byte	0x04, 0x46
        /*009e*/ 	.short	(.L_1991 - .L_1990)


	//   ....[0]....
.L_1990:
        /*00a0*/ 	.word	0x000003c0


	//----- nvinfo : EIATTR_EXIT_INSTR_OFFSETS
	.align		4
.L_1991:
        /*00a4*/ 	.byte	0x04, 0x1c
        /*00a6*/ 	.short	(.L_1993 - .L_1992)


	//   ....[0]....
.L_1992:
        /*00a8*/ 	.word	0x00000270


	//   ....[1]....
        /*00ac*/ 	.word	0x00001fb0


	//   ....[2]....
        /*00b0*/ 	.word	0x00002100


	//----- nvinfo : EIATTR_MAX_THREADS
	.align		4
.L_1993:
        /*00b4*/ 	.byte	0x04, 0x05
        /*00b6*/ 	.short	(.L_1995 - .L_1994)
.L_1994:
        /*00b8*/ 	.word	0x00000100
        /*00bc*/ 	.word	0x00000001
        /*00c0*/ 	.word	0x00000001


	//----- nvinfo : EIATTR_CRS_STACK_SIZE
	.align		4
.L_1995:
        /*00c4*/ 	.byte	0x04, 0x1e
        /*00c6*/ 	.short	(.L_1997 - .L_1996)
.L_1996:
        /*00c8*/ 	.word	0x00000000


	//----- nvinfo : EIATTR_CBANK_PARAM_SIZE
	.align		4
.L_1997:
        /*00cc*/ 	.byte	0x03, 0x19
        /*00ce*/ 	.short	0x00e8


	//----- nvinfo : EIATTR_PARAM_CBANK
	.align		4
        /*00d0*/ 	.byte	0x04, 0x0a
        /*00d2*/ 	.short	(.L_1999 - .L_1998)
	.align		4
.L_1998:
        /*00d4*/ 	.word	index@(.nv.constant0._ZN7cutlass13device_kernelIN5flash19FlashAttnFwdCombineIN4cute5tupleIJNS3_1CILi16EEENS5_ILi64EEEEEELi5ELi256ELi1ELb0ELb0ENS_6half_tEfNS_4arch4Sm90EEEEEvNT_6ParamsE)
        /*00d8*/ 	.short	0x0380
        /*00da*/ 	.short	0x00e8


	//----- nvinfo : EIATTR_SW_WAR
	.align		4
.L_1999:
        /*00dc*/ 	.byte	0x04, 0x36
        /*00de*/ 	.short	(.L_2001 - .L_2000)
.L_2000:
        /*00e0*/ 	.word	0x00000008
.L_2001:


//--------------------- .nv.info._ZN7cutlass13device_kernelIN5flash19FlashAttnFwdCombineIN4cute5tupleIJNS3_1CILi16EEENS5_ILi64EEEEEELi4ELi256ELi1ELb0ELb0ENS_6half_tEfNS_4arch4Sm90EEEEEvNT_6ParamsE --------------------------
	.section	.nv.info._ZN7cutlass13device_kernelIN5flash19FlashAttnFwdCombineIN4cute5tupleIJNS3_1CILi16EEENS5_ILi64EEEEEELi4ELi256ELi1ELb0ELb0ENS_6half_tEfNS_4arch4Sm90EEEEEvNT_6ParamsE,"",@"SHT_CUDA_INFO"
	.sectionflags	@""
	.align	4


	//----- nvinfo : EIATTR_CUDA_API_VERSION
	.align		4
        /*0000*/ 	.byte	0x04, 0x37
        /*0002*/ 	.short	(.L_2003 - .L_2002)
.L_2002:
        /*0004*/ 	.word	0x00000082


	//----- nvinfo : EIATTR_KPARAM_INFO
	.align		4
.L_2003:
        /*0008*/ 	.byte	0x04, 0x17
        /*000a*/ 	.short	(.L_2005 - .L_2004)
.L_2004:
        /*000c*/ 	.word	0x00000000
        /*0010*/ 	.short	0x0000
        /*0012*/ 	.short	0x0000
        /*0014*/ 	.byte	0x00, 0xf0, 0xa1, 0x03


	//----- nvinfo : EIATTR_SPARSE_MMA_MASK
	.align		4
.L_2005:
        /*0018*/ 	.byte	0x03, 0x50
        /*001a*/ 	.short	0x0000


	//----- nvinfo : EIATTR_MAXREG_COUNT
	.align		4
        /*001c*/ 	.byte	0x03, 0x1b
        /*001e*/ 	.short	0x0080


	//----- nvinfo : EIATTR_NUM_BARRIERS
	.align		4
        /*0020*/ 	.byte	0x02, 0x4c
        /*0022*/ 	.byte	0x01
	.zero		1


	//----- nvinfo : EIATTR_EXTERNS
	.align		4
        /*0024*/ 	.byte	0x04, 0x0f
        /*0026*/ 	.short	(.L_2007 - .L_2006)


	//   ....[0]....
	.align		4
.L_2006:
        /*0028*/ 	.word	index@(__assertfail)


	//----- nvinfo : EIATTR_MERCURY_ISA_VERSION
	.align		4
.L_2007:
        /*002c*/ 	.byte	0x03, 0x5f
        /*002e*/ 	.short	0x0101


	//----- nvinfo : EIATTR_COOP_GROUP_MASK_REGIDS
	.align		4
        /*0030*/ 	.byte	0x04, 0x29
        /*0032*/ 	.short	(.L_2009 - .L_2008)


	//   ....[0]....
.L_2008:
        /*0034*/ 	.word	0xffffffff


	//   ....[1]....
        /*0038*/ 	.word	0xffffffff


	//   ....[2]....
        /*003c*/ 	.word	0xffffffff


	//   ....[3]....
        /*0040*/ 	.word	0xffffffff


	//   ....[4]....
        /*0044*/ 	.word	0xffffffff


	//   ....[5]....
        /*0048*/ 	.word	0xffffffff


	//   ....[6]....
        /*004c*/ 	.word	0xffffffff


	//   ....[7]....
        /*0050*/ 	.word	0xffffffff


	//   ....[8]....
        /*0054*/ 	.word	0xffffffff


	//   ....[9]....
        /*0058*/ 	.word	0xffffffff


	//   ....[10]....
        /*005c*/ 	.word	0xffffffff


	//   ....[11]....
        /*0060*/ 	.word	0xffffffff


	//----- nvinfo : EIATTR_COOP_GROUP_INSTR_OFFSETS
	.align		4
.L_2009:
        /*0064*/ 	.byte	0x04, 0x28
        /*0066*/ 	.short	(.L_2011 - .L_2010)


	//   ....[0]....
.L_2010:
        /*0068*/ 	.word	0x00000be0


	//   ....[1]....
        /*006c*/ 	.word	0x00000c00


	//   ....[2]....
        /*0070*/ 	.word	0x00000c20


	//   ....[3]....
        /*0074*/ 	.word	0x00000c40


	//   ....[4]....
        /*0078*/ 	.word	0x00000cc0


	//   ....[5]....
        /*007c*/ 	.word	0x00000cf0


	//   ....[6]....
        /*0080*/ 	.word	0x00000d10


	//   ....[7]....
        /*0084*/ 	.word	0x00000d30


	//   ....[8]....
        /*0088*/ 	.word	0x00000d50


	//   ....[9]....
        /*008c*/ 	.word	0x00000d70


	//   ....[10]....
        /*0090*/ 	.word	0x00000d90


	//   ....[11]....
        /*0094*/ 	.word	0x00000db0


	//----- nvinfo : EIATTR_VRC_CTA_INIT_COUNT
	.align		4
.L_2011:
        /*0098*/ 	.byte	0x02, 0x4a
	.zero		1
	.zero		1


	//----- nvinfo : EIATTR_SYSCALL_OFFSETS
	.align		4
        /*009c*/ 	.byte	0x04, 0x46
        /*009e*/ 	.short	(.L_2013 - .L_2012)


	//   ....[0]....
.L_2012:
        /*00a0*/ 	.word	0x000003c0


	//----- nvinfo : EIATTR_EXIT_INSTR_OFFSETS
	.align		4
.L_2013:
        /*00a4*/ 	.byte	0x04, 0x1c
        /*00a6*/ 	.short	(.L_2015 - .L_2014)


	//   ....[0]....
.L_2014:
        /*00a8*/ 	.word	0x00000270


	//   ....[1]....
        /*00ac*/ 	.word	0x00001e20


	//   ....[2]....
        /*00b0*/ 	.word	0x00001f70


	//----- nvinfo : EIATTR_MAX_THREADS
	.align		4
.L_2015:
        /*00b4*/ 	.byte	0x04, 0x05
        /*00b6*/ 	.short	(.L_2017 - .L_2016)
.L_2016:
        /*00b8*/ 	.word	0x00000100
        /*00bc*/ 	.word	0x00000001
        /*00c0*/ 	.word	0x00000001


	//----- nvinfo : EIATTR_CRS_STACK_SIZE
	.align		4
.L_2017:
        /*00c4*/ 	.byte	0x04, 0x1e
        /*00c6*/ 	.short	(.L_2019 - .L_2018)
.L_2018:
        /*00c8*/ 	.word	0x00000000


	//----- nvinfo : EIATTR_CBANK_PARAM_SIZE
	.align		4
.L_2019:
        /*00cc*/ 	.byte	0x03, 0x19
        /*00ce*/ 	.short	0x00e8


	//----- nvinfo : EIATTR_PARAM_CBANK
	.align		4
        /*00d0*/ 	.byte	0x04, 0x0a
        /*00d2*/ 	.short	(.L_2021 - .L_2020)
	.align		4
.L_2020:
        /*00d4*/ 	.word	index@(.nv.constant0._ZN7cutlass13device_kernelIN5flash19FlashAttnFwdCombineIN4cute5tupleIJNS3_1CILi16EEENS5_ILi64EEEEEELi4ELi256ELi1ELb0ELb0ENS_6half_tEfNS_4arch4Sm90EEEEEvNT_6ParamsE)
        /*00d8*/ 	.short	0x0380
        /*00da*/ 	.short	0x00e8


	//----- nvinfo : EIATTR_SW_WAR
	.align		4
.L_2021:
        /*00dc*/ 	.byte	0x04, 0x36
        /*00de*/ 	.short	(.L_2023 - .L_2022)
.L_2022:
        /*00e0*/ 	.word	0x00000008
.L_2023:


//--------------------- .nv.info._ZN7cutlass13device_kernelIN5flash19FlashAttnFwdCombineIN4cute5tupleIJNS3_1CILi16EEENS5_ILi64EEEEEELi8ELi256ELi1ELb0ELb1ENS_6half_tEfNS_4arch4Sm90EEEEEvNT_6ParamsE --------------------------
	.section	.nv.info._ZN7cutlass13device_kernelIN5flash19FlashAttnFwdCombineIN4cute5tupleIJNS3_1CILi16EEENS5_ILi64EEEEEELi8ELi256ELi1ELb0ELb1ENS_6half_tEfNS_4arch4Sm90EEEEEvNT_6ParamsE,"",@"SHT_CUDA_INFO"
	.sectionflags	@""
	.align	4


	//----- nvinfo : EIATTR_CUDA_API_VERSION
	.align		4
        /*0000*/ 	.byte	0x04, 0x37
        /*0002*/ 	.short	(.L_2025 - .L_2024)
.L_2024:
        /*0004*/ 	.word	0x00000082


	//----- nvinfo : EIATTR_KPARAM_INFO
	.align		4
.L_2025:
        /*0008*/ 	.byte	0x04, 0x17
        /*000a*/ 	.short	(.L_2027 - .L_2026)
.L_2026:
        /*000c*/ 	.word	0x00000000
        /*0010*/ 	.short	0x0000
        /*0012*/ 	.short	0x0000
        /*0014*/ 	.byte	0x00, 0xf0, 0xa1, 0x03


	//----- nvinfo : EIATTR_SPARSE_MMA_MASK
	.align		4
.L_2027:
        /*0018*/ 	.byte	0x03, 0x50
        /*001a*/ 	.short	0x0000


	//----- nvinfo : EIATTR_MAXREG_COUNT
	.align		4
        /*001c*/ 	.byte	0x03, 0x1b
        /*001e*/ 	.short	0x0080


	//----- nvinfo : EIATTR_NUM_BARRIERS
	.align		4
        /*0020*/ 	.byte	0x02, 0x4c
        /*0022*/ 	.byte	0x01
	.zero		1


	//----- nvinfo : EIATTR_EXTERNS
	.align		4
        /*0024*/ 	.byte	0x04, 0x0f
        /*0026*/ 	.short	(.L_2029 - .L_2028)


	//   ....[0]....
	.align		4
.L_2028:
        /*0028*/ 	.word	index@(__assertfail)


	//----- nvinfo : EIATTR_MERCURY_ISA_VERSION
	.align		4
.L_2029:
        /*002c*/ 	.byte	0x03, 0x5f
        /*002e*/ 	.short	0x0101


	//----- nvinfo : EIATTR_COOP_GROUP_MASK_REGIDS
	.align		4
        /*0030*/ 	.byte	0x04, 0x29
        /*0032*/ 	.short	(.L_2031 - .L_2030)


	//   ....[0]....
.L_2030:
        /*0034*/ 	.word	0xffffffff


	//   ....[1]....
        /*0038*/ 	.word	0xffffffff


	//   ....[2]....
        /*003c*/ 	.word	0xffffffff


	//   ....[3]....
        /*0040*/ 	.word	0xffffffff


	//   ....[4]....
        /*0044*/ 	.word	0xffffffff


	//   ....[5]....
        /*0048*/ 	.word	0xffffffff


	//   ....[6]....
        /*004c*/ 	.word	0xffffffff


	//   ....[7]....
        /*0050*/ 	.word	0xffffffff


	//   ....[8]....
        /*0054*/ 	.word	0xffffffff


	//   ....[9]....
        /*0058*/ 	.word	0xffffffff


	//   ....[10]....
        /*005c*/ 	.word	0xffffffff


	//   ....[11]....
        /*0060*/ 	.word	0xffffffff


	//----- nvinfo : EIATTR_COOP_GROUP_INSTR_OFFSETS
	.align		4
.L_2031:
        /*0064*/ 	.byte	0x04, 0x28
        /*0066*/ 	.short	(.L_2033 - .L_2032)


	//   ....[0]....
.L_2032:
        /*0068*/ 	.word	0x00002680


	//   ....[1]....
        /*006c*/ 	.word	0x000026a0


	//   ....[2]....
        /*0070*/ 	.word	0x000026c0


	//   ....[3]....
        /*0074*/ 	.word	0x000026e0


	//   ....[4]....
        /*0078*/ 	.word	0x00002c50


	//   ....[5]....
        /*007c*/ 	.word	0x00002c70


	//   ....[6]....
        /*0080*/ 	.word	0x00002c80


	//   ....[7]....
        /*0084*/ 	.word	0x00002cb0


	//   ....[8]....
        /*0088*/ 	.word	0x00002cc0


	//   ....[9]....
        /*008c*/ 	.word	0x00002cf0


	//   ....[10]....
        /*0090*/ 	.word	0x00002d00


	//   ....[11]....
        /*0094*/ 	.word	0x00002d30


	//----- nvinfo : EIATTR_VRC_CTA_INIT_COUNT
	.align		4
.L_2033:
        /*0098*/ 	.byte	0x02, 0x4a
	.zero		1
	.zero		1


	//----- nvinfo : EIATTR_SYSCALL_OFFSETS
	.align		4
        /*009c*/ 	.byte	0x04, 0x46
        /*009e*/ 	.short	(.L_2035 - .L_2034)


	//   ....[0]....
.L_2034:
        /*00a0*/ 	.word	0x00000580


	//----- nvinfo : EIATTR_EXIT_INSTR_OFFSETS
	.align		4
.L_2035:
        /*00a4*/ 	.byte	0x04, 0x1c
        /*00a6*/ 	.short	(.L_2037 - .L_2036)


	//   ....[0]....
.L_2036:
        /*00a8*/ 	.word	0x00000270


	//   ....[1]....
        /*00ac*/ 	.word	0x00000460


	//   ....[2]....
        /*00b0*/ 	.word	0x00003ea0


	//   ....[3]....
        /*00b4*/ 	.word	0x00003fb0


	//----- nvinfo : EIATTR_MAX_THREADS
	.align		4
.L_2037:
        /*00b8*/ 	.byte	0x04, 0x05
        /*00ba*/ 	.short	(.L_2039 - .L_2038)
.L_2038:
        /*00bc*/ 	.word	0x00000100
        /*00c0*/ 	.word	0x00000001
        /*00c4*/ 	.word	0x00000001


	//----- nvinfo : EIATTR_CRS_STACK_SIZE
	.align		4
.L_2039:
        /*00c8*/ 	.byte	0x04, 0x1e
        /*00ca*/ 	.short	(.L_2041 - .L_2040)
.L_2040:
        /*00cc*/ 	.word	0x00000000


	//----- nvinfo : EIATTR_CBANK_PARAM_SIZE
	.align		4
.L_2041:
        /*00d0*/ 	.byte	0x03, 0x19
        /*00d2*/ 	.short	0x00e8


	//----- nvinfo : EIATTR_PARAM_CBANK
	.align		4
        /*00d4*/ 	.byte	0x04, 0x0a
        /*00d6*/ 	.short	(.L_2043 - .L_2042)
	.align		4
.L_2042:
        /*00d8*/ 	.word	index@(.nv.constant0._ZN7cutlass13device_kernelIN5flash19FlashAttnFwdCombineIN4cute5tupleIJNS3_1CILi16EEENS5_ILi64EEEEEELi8ELi256ELi1ELb0ELb1ENS_6half_tEfNS_4arch4Sm90EEEEEvNT_6ParamsE)
        /*00dc*/ 	.short	0x0380
        /*00de*/ 	.short	0x00e8


	//----- nvinfo : EIATTR_SW_WAR
	.align		4
.L_2043:
        /*00e0*/ 	.byte	0x04, 0x36
        /*00e2*/ 	.short	(.L_2045 - .L_2044)
.L_2044:
        /*00e4*/ 	.word	0x00000008
.L_2045:


//--------------------- .nv.info._ZN7cutlass13device_kernelIN5flash19FlashAttnFwdCombineIN4cute5tupleIJNS3_1CILi16EEENS5_ILi64EEEEEELi7ELi256ELi1ELb0ELb1ENS_6half_tEfNS_4arch4Sm90EEEEEvNT_6ParamsE --------------------------
	.section	.nv.info._ZN7cutlass13device_kernelIN5flash19FlashAttnFwdCombineIN4cute5tupleIJNS3_1CILi16EEENS5_ILi64EEEEEELi7ELi256ELi1ELb0ELb1ENS_6half_tEfNS_4arch4Sm90EEEEEvNT_6ParamsE,"",@"SHT_CUDA_INFO"
	.sectionflags	@""
	.align	4


	//----- nvinfo : EIATTR_CUDA_API_VERSION
	.align		4
        /*0000*/ 	.byte	0x04, 0x37
        /*0002*/ 	.short	(.L_2047 - .L_2046)
.L_2046:
        /*0004*/ 	.word	0x00000082


	//----- nvinfo : EIATTR_KPARAM_INFO
	.align		4
.L_2047:
        /*0008*/ 	.byte	0x04, 0x17
        /*000a*/ 	.short	(.L_2049 - .L_2048)
.L_2048:
        /*000c*/ 	.word	0x00000000
        /*0010*/ 	.short	0x0000
        /*0012*/ 	.short	0x0000
        /*0014*/ 	.byte	0x00, 0xf0, 0xa1, 0x03


	//----- nvinfo : EIATTR_SPARSE_MMA_MASK
	.align		4
.L_2049:
        /*0018*/ 	.byte	0x03, 0x50
        /*001a*/ 	.short	0x0000


	//----- nvinfo : EIATTR_MAXREG_COUNT
	.align		4
        /*001c*/ 	.byte	0x03, 0x1b
        /*001e*/ 	.short	0x0080


	//----- nvinfo : EIATTR_NUM_BARRIERS
	.align		4
        /*0020*/ 	.byte	0x02, 0x4c
        /*0022*/ 	.byte	0x01
	.zero		1


	//----- nvinfo : EIATTR_EXTERNS
	.align		4
        /*0024*/ 	.byte	0x04, 0x0f
        /*0026*/ 	.short	(.L_2051 - .L_2050)


	//   ....[0]....
	.align		4
.L_2050:
        /*0028*/ 	.word	index@(__assertfail)


	//----- nvinfo : EIATTR_MERCURY_ISA_VERSION
	.align		4
.L_2051:
        /*002c*/ 	.byte	0x03, 0x5f
        /*002e*/ 	.short	0x0101


	//----- nvinfo : EIATTR_COOP_GROUP_MASK_REGIDS
	.align		4
        /*0030*/ 	.byte	0x04, 0x29
        /*0032*/ 	.short	(.L_2053 - .L_2052)


	//   ....[0]....
.L_2052:
        /*0034*/ 	.word	0xffffffff


	//   ....[1]....
        /*0038*/ 	.word	0xffffffff


	//   ....[2]....
        /*003c*/ 	.word	0xffffffff


	//   ....[3]....
        /*0040*/ 	.word	0xffffffff


	//   ....[4]....
        /*0044*/ 	.word	0xffffffff


	//   ....[5]....
        /*0048*/ 	.word	0xffffffff


	//   ....[6]....
        /*004c*/ 	.word	0xffffffff


	//   ....[7]....
        /*0050*/ 	.word	0xffffffff


	//   ....[8]....
        /*0054*/ 	.word	0xffffffff


	//   ....[9]....
        /*0058*/ 	.word	0xffffffff


	//   ....[10]....
        /*005c*/ 	.word	0xffffffff


	//   ....[11]....
        /*0060*/ 	.word	0xffffffff


	//----- nvinfo : EIATTR_COOP_GROUP_INSTR_OFFSETS
	.align		4
.L_2053:
        /*0064*/ 	.byte	0x04, 0x28
        /*0066*/ 	.short	(.L_2055 - .L_2054)


	//   ....[0]....
.L_2054:
        /*0068*/ 	.word	0x00001cf0


	//   ....[1]....
        /*006c*/ 	.word	0x00001d10


	//   ....[2]....
        /*0070*/ 	.word	0x00001d30


	//   ....[3]....
        /*0074*/ 	.word	0x00001d50


	//   ....[4]....
        /*0078*/ 	.word	0x00002070


	//   ....[5]....
        /*007c*/ 	.word	0x00002080


	//   ....[6]....
        /*0080*/ 	.word	0x000020b0


	//   ....[7]....
        /*0084*/ 	.word	0x000020c0


	//   ....[8]....
        /*0088*/ 	.word	0x000020f0


	//   ....[9]....
        /*008c*/ 	.word	0x00002110


	//   ....[10]....
        /*0090*/ 	.word	0x00002120


	//   ....[11]....
        /*0094*/ 	.word	0x00002150


	//----- nvinfo : EIATTR_VRC_CTA_INIT_COUNT
	.align		4
.L_2055:
        /*0098*/ 	.byte	0x02, 0x4a
	.zero		1
	.zero		1


	//----- nvinfo : EIATTR_SYSCALL_OFFSETS
	.align		4
        /*009c*/ 	.byte	0x04, 0x46
        /*009e*/ 	.short	(.L_2057 - .L_2056)


	//   ....[0]....
.L_2056:
        /*00a0*/ 	.word	0x00000580


	//----- nvinfo : EIATTR_EXIT_INSTR_OFFSETS
	.align		4
.L_2057:
        /*00a4*/ 	.byte	0x04, 0x1c
        /*00a6*/ 	.short	(.L_2059 - .L_2058)


	//   ....[0]....
.L_2058:
        /*00a8*/ 	.word	0x00000270


	//   ....[1]....
        /*00ac*/ 	.word	0x00000460


	//   ....[2]....
        /*00b0*/ 	.word	0x000031d0


	//   ....[3]....
        /*00b4*/ 	.word	0x000032e0


	//----- nvinfo : EIATTR_MAX_THREADS
	.align		4
.L_2059:
        /*00b8*/ 	.byte	0x04, 0x05
        /*00ba*/ 	.short	(.L_2061 - .L_2060)
.L_2060:
        /*00bc*/ 	.word	0x00000100
        /*00c0*/ 	.word	0x00000001
        /*00c4*/ 	.word	0x00000001


	//----- nvinfo : EIATTR_CRS_STACK_SIZE
	.align		4
.L_2061:
        /*00c8*/ 	.byte	0x04, 0x1e
        /*00ca*/ 	.short	(.L_2063 - .L_2062)
.L_2062:
        /*00cc*/ 	.word	0x00000000


	//----- nvinfo : EIATTR_CBANK_PARAM_SIZE
	.align		4
.L_2063:
        /*00d0*/ 	.byte	0x03, 0x19
        /*00d2*/ 	.short	0x00e8


	//----- nvinfo : EIATTR_PARAM_CBANK
	.align		4
        /*00d4*/ 	.byte	0x04, 0x0a
        /*00d6*/ 	.short	(.L_2065 - .L_2064)
	.align		4
.L_2064:
        /*00d8*/ 	.word	index@(.nv.constant0._ZN7cutlass13device_kernelIN5flash19FlashAttnFwdCombineIN4cute5tupleIJNS3_1CILi16EEENS5_ILi64EEEEEELi7ELi256ELi1ELb0ELb1ENS_6half_tEfNS_4arch4Sm90EEEEEvNT_6ParamsE)
        /*00dc*/ 	.short	0x0380
        /*00de*/ 	.short	0x00e8


	//----- nvinfo : EIATTR_SW_WAR
	.align		4
.L_2065:
        /*00e0*/ 	.byte	0x04, 0x36
        /*00e2*/ 	.short	(.L_2067 - .L_2066)
.L_2066:
        /*00e4*/ 	.word	0x00000008
.L_2067:


//--------------------- .nv.info._ZN7cutlass13device_kernelIN5flash19FlashAttnFwdCombineIN4cute5tupleIJNS3_1CILi16EEENS5_ILi64EEEEEELi6ELi256ELi1ELb0ELb1ENS_6half_tEfNS_4arch4Sm90EEEEEvNT_6ParamsE --------------------------
	.section	.nv.info._ZN7cutlass13device_kernelIN5flash19FlashAttnFwdCombineIN4cute5tupleIJNS3_1CILi16EEENS5_ILi64EEEEEELi6ELi256ELi1ELb0ELb1ENS_6half_tEfNS_4arch4Sm90EEEEEvNT_6ParamsE,"",@"SHT_CUDA_INFO"
	.sectionflags	@""
	.align	4


	//----- nvinfo : EIATTR_CUDA_API_VERSION
	.align		4
        /*0000*/ 	.byte	0x04, 0x37
        /*0002*/ 	.short	(.L_2069 - .L_2068)
.L_2068:
        /*0004*/ 	.word	0x00000082


	//----- nvinfo : EIATTR_KPARAM_INFO
	.align		4
.L_2069:
        /*0008*/ 	.byte	0x04, 0x17
        /*000a*/ 	.short	(.L_2071 - .L_2070)
.L_2070:
        /*000c*/ 	.word	0x00000000
        /*0010*/ 	.short	0x0000
        /*0012*/ 	.short	0x0000
        /*0014*/ 	.byte	0x00, 0xf0, 0xa1, 0x03


	//----- nvinfo : EIATTR_SPARSE_MMA_MASK
	.align		4
.L_2071:
        /*0018*/ 	.byte	0x03, 0x50
        /*001a*/ 	.short	0x0000


	//----- nvinfo : EIATTR_MAXREG_COUNT
	.align		4
        /*001c*/ 	.byte	0x03, 0x1b
        /*001e*/ 	.short	0x0080


	//----- nvinfo : EIATTR_NUM_BARRIERS
	.align		4
        /*0020*/ 	.byte	0x02, 0x4c
        /*0022*/ 	.byte	0x01
	.zero		1


	//----- nvinfo : EIATTR_EXTERNS
	.align		4
        /*0024*/ 	.byte	0x04, 0x0f
        /*0026*/ 	.short	(.L_2073 - .L_2072)


	//   ....[0]....
	.align		4
.L_2072:
        /*0028*/ 	.word	index@(__assertfail)


	//----- nvinfo : EIATTR_MERCURY_ISA_VERSION
	.align		4
.L_2073:
        /*002c*/ 	.byte	0x03, 0x5f
        /*002e*/ 	.short	0x0101


	//----- nvinfo : EIATTR_COOP_GROUP_MASK_REGIDS
	.align		4
        /*0030*/ 	.byte	0x04, 0x29
        /*0032*/ 	.short	(.L_2075 - .L_2074)


	//   ....[0]....
.L_2074:
        /*0034*/ 	.word	0xffffffff


	//   ....[1]....
        /*0038*/ 	.word	0xffffffff


	//   ....[2]....
        /*003c*/ 	.word	0xffffffff


	//   ....[3]....
        /*0040*/ 	.word	0xffffffff


	//   ....[4]....
        /*0044*/ 	.word	0xffffffff


	//   ....[5]....
        /*0048*/ 	.word	0xffffffff


	//   ....[6]....
        /*004c*/ 	.word	0xffffffff


	//   ....[7]....
        /*0050*/ 	.word	0xffffffff


	//   ....[8]....
        /*0054*/ 	.word	0xffffffff


	//   ....[9]....
        /*0058*/ 	.word	0xffffffff


	//   ....[10]....
        /*005c*/ 	.word	0xffffffff


	//   ....[11]....
        /*0060*/ 	.word	0xffffffff


	//----- nvinfo : EIATTR_COOP_GROUP_INSTR_OFFSETS
	.align		4
.L_2075:
        /*0064*/ 	.byte	0x04, 0x28
        /*0066*/ 	.short	(.L_2077 - .L_2076)


	//   ....[0]....
.L_2076:
        /*0068*/ 	.word	0x00001890


	//   ....[1]....
        /*006c*/ 	.word	0x000018b0


	//   ....[2]....
        /*0070*/ 	.word	0x000018d0


	//   ....[3]....
        /*0074*/ 	.word	0x000018f0


	//   ....[4]....
        /*0078*/ 	.word	0x00001a90


	//   ....[5]....
        /*007c*/ 	.word	0x00001ab0


	//   ....[6]....
        /*0080*/ 	.word	0x00001ac0


	//   ....[7]....
        /*0084*/ 	.word	0x00001af0


	//   ....[8]....
        /*0088*/ 	.word	0x00001b00


	//   ....[9]....
        /*008c*/ 	.word	0x00001b30


	//   ....[10]....
        /*0090*/ 	.word	0x00001b40


	//   ....[11]....
        /*0094*/ 	.word	0x00001b70


	//----- nvinfo : EIATTR_VRC_CTA_INIT_COUNT
	.align		4
.L_2077:
        /*0098*/ 	.byte	0x02, 0x4a
	.zero		1
	.zero		1


	//----- nvinfo : EIATTR_SYSCALL_OFFSETS
	.align		4
        /*009c*/ 	.byte	0x04, 0x46
        /*009e*/ 	.short	(.L_2079 - .L_2078)


	//   ....[0]....
.L_2078:
        /*00a0*/ 	.word	0x00000580


	//----- nvinfo : EIATTR_EXIT_INSTR_OFFSETS
	.align		4
.L_2079:
        /*00a4*/ 	.byte	0x04, 0x1c
        /*00a6*/ 	.short	(.L_2081 - .L_2080)


	//   ....[0]....
.L_2080:
        /*00a8*/ 	.word	0x00000270


	//   ....[1]....
        /*00ac*/ 	.word	0x00000460


	//   ....[2]....
        /*00b0*/ 	.word	0x00002b70


	//   ....[3]....
        /*00b4*/ 	.word	0x00002c80


	//----- nvinfo : EIATTR_MAX_THREADS
	.align		4
.L_2081:
        /*00b8*/ 	.byte	0x04, 0x05
        /*00ba*/ 	.short	(.L_2083 - .L_2082)
.L_2082:
        /*00bc*/ 	.word	0x00000100
        /*00c0*/ 	.word	0x00000001
        /*00c4*/ 	.word	0x00000001


	//----- nvinfo : EIATTR_CRS_STACK_SIZE
	.align		4
.L_2083:
        /*00c8*/ 	.byte	0x04, 0x1e
        /*00ca*/ 	.short	(.L_2085 - .L_2084)
.L_2084:
        /*00cc*/ 	.word	0x00000000


	//----- nvinfo : EIATTR_CBANK_PARAM_SIZE
	.align		4
.L_2085:
        /*00d0*/ 	.byte	0x03, 0x19
        /*00d2*/ 	.short	0x00e8


	//----- nvinfo : EIATTR_PARAM_CBANK
	.align		4
        /*00d4*/ 	.byte	0x04, 0x0a
        /*00d6*/ 	.short	(.L_2087 - .L_2086)
	.align		4
.L_2086:
        /*00d8*/ 	.word	index@(.nv.constant0._ZN7cutlass13device_kernelIN5flash19FlashAttnFwdCombineIN4cute5tupleIJNS3_1CILi16EEENS5_ILi64EEEEEELi6ELi256ELi1ELb0ELb1ENS_6half_tEfNS_4arch4Sm90EEEEEvNT_6ParamsE)
        /*00dc*/ 	.short	0x0380
        /*00de*/ 	.short	0x00e8


	//----- nvinfo : EIATTR_SW_WAR
	.align		4
.L_2087:
        /*00e0*/ 	.byte	0x04, 0x36
        /*00e2*/ 	.short	(.L_2089 - .L_2088)
.L_2088:
        /*00e4*/ 	.word	0x00000008
.L_2089:


//--------------------- .nv.info._ZN7cutlass13device_kernelIN5flash19FlashAttnFwdCombineIN4cute5tupleIJNS3_1CILi16EEENS5_ILi64EEEEEELi5ELi256ELi1ELb0ELb1ENS_6half_tEfNS_4arch4Sm90EEEEEvNT_6ParamsE --------------------------
	.section	.nv.info._ZN7cutlass13device_kernelIN5flash19FlashAttnFwdCombineIN4cute5tupleIJNS3_1CILi16EEENS5_ILi64EEEEEELi5ELi256ELi1ELb0ELb1ENS_6half_tEfNS_4arch4Sm90EEEEEvNT_6ParamsE,"",@"SHT_CUDA_INFO"
	.sectionflags	@""
	.align	4


	//----- nvinfo : EIATTR_CUDA_API_VERSION
	.align		4
        /*0000*/ 	.byte	0x04, 0x37
        /*0002*/ 	.short	(.L_2091 - .L_2090)
.L_2090:
        /*0004*/ 	.word	0x00000082


	//----- nvinfo : EIATTR_KPARAM_INFO
	.align		4
.L_2091:
        /*0008*/ 	.byte	0x04, 0x17
        /*000a*/ 	.short	(.L_2093 - .L_2092)
.L_2092:
        /*000c*/ 	.word	0x00000000
        /*0010*/ 	.short	0x0000
        /*0012*/ 	.short	0x0000
        /*0014*/ 	.byte	0x00, 0xf0, 0xa1, 0x03


	//----- nvinfo : EIATTR_SPARSE_MMA_MASK
	.align		4
.L_2093:
        /*0018*/ 	.byte	0x03, 0x50
        /*001a*/ 	.short	0x0000


	//----- nvinfo : EIATTR_MAXREG_COUNT
	.align		4
        /*001c*/ 	.byte	0x03, 0x1b
        /*001e*/ 	.short	0x0080


	//----- nvinfo : EIATTR_NUM_BARRIERS
	.align		4
        /*0020*/ 	.byte	0x02, 0x4c
        /*0022*/ 	.byte	0x01
	.zero		1


	//----- nvinfo : EIATTR_EXTERNS
	.align		4
        /*0024*/ 	.byte	0x04, 0x0f
        /*0026*/ 	.short	(.L_2095 - .L_2094)


	//   ....[0]....
	.align		4
.L_2094:
        /*0028*/ 	.word	index@(__assertfail)


	//----- nvinfo : EIATTR_MERCURY_ISA_VERSION
	.align		4
.L_2095:
        /*002c*/ 	.byte	0x03, 0x5f
        /*002e*/ 	.short	0x0101


	//----- nvinfo : EIATTR_COOP_GROUP_MASK_REGIDS
	.align		4
        /*0030*/ 	.byte	0x04, 0x29
        /*0032*/ 	.short	(.L_2097 - .L_2096)


	//   ....[0]....
.L_2096:
        /*0034*/ 	.word	0xffffffff


	//   ....[1]....
        /*0038*/ 	.word	0xffffffff


	//   ....[2]....
        /*003c*/ 	.word	0xffffffff


	//   ....[3]....
        /*0040*/ 	.word	0xffffffff


	//   ....[4]....
        /*0044*/ 	.word	0xffffffff


	//   ....[5]....
        /*0048*/ 	.word	0xffffffff


	//   ....[6]....
        /*004c*/ 	.word	0xffffffff


	//   ....[7]....
        /*0050*/ 	.word	0xffffffff


	//   ....[8]....
        /*0054*/ 	.word	0xffffffff


	//   ....[9]....
        /*0058*/ 	.word	0xffffffff


	//   ....[10]....
        /*005c*/ 	.word	0xffffffff


	//   ....[11]....
        /*0060*/ 	.word	0xffffffff


	//----- nvinfo : EIATTR_COOP_GROUP_INSTR_OFFSETS
	.align		4
.L_2097:
        /*0064*/ 	.byte	0x04, 0x28
        /*0066*/ 	.short	(.L_2099 - .L_2098)


	//   ....[0]....
.L_2098:
        /*0068*/ 	.word	0x00001650


	//   ....[1]....
        /*006c*/ 	.word	0x00001670


	//   ....[2]....
        /*0070*/ 	.word	0x00001690


	//   ....[3]....
        /*0074*/ 	.word	0x000016b0


	//   ....[4]....
        /*0078*/ 	.word	0x00001790


	//   ....[5]....
        /*007c*/ 	.word	0x000017d0


	//   ....[6]....
        /*0080*/ 	.word	0x000017f0


	//   ....[7]....
        /*0084*/ 	.word	0x00001810


	//   ....[8]....
        /*0088*/ 	.word	0x00001840


	//   ....[9]....
        /*008c*/ 	.word	0x00001860


	//   ....[10]....
        /*0090*/ 	.word	0x00001870


	//   ....[11]....
        /*0094*/ 	.word	0x000018a0


	//----- nvinfo : EIATTR_VRC_CTA_INIT_COUNT
	.align		4
.L_2099:
        /*0098*/ 	.byte	0x02, 0x4a
	.zero		1
	.zero		1


	//----- nvinfo : EIATTR_SYSCALL_OFFSETS
	.align		4
        /*009c*/ 	.byte	0x04, 0x46
        /*009e*/ 	.short	(.L_2101 - .L_2100)


	//   ....[0]....
.L_2100:
        /*00a0*/ 	.word	0x00000580


	//----- nvinfo : EIATTR_EXIT_INSTR_OFFSETS
	.align		4
.L_2101:
        /*00a4*/ 	.byte	0x04, 0x1c
        /*00a6*/ 	.short	(.L_2103 - .L_2102)


	//   ....[0]....
.L_2102:
        /*00a8*/ 	.word	0x00000270


	//   ....[1]....
        /*00ac*/ 	.word	0x00000460


	//   ....[2]....
        /*00b0*/ 	.word	0x00002840


	//   ....[3]....
        /*00b4*/ 	.word	0x00002950


	//----- nvinfo : EIATTR_MAX_THREADS
	.align		4
.L_2103:
        /*00b8*/ 	.byte	0x04, 0x05
        /*00ba*/ 	.short	(.L_2105 - .L_2104)
.L_2104:
        /*00bc*/ 	.word	0x00000100
        /*00c0*/ 	.word	0x00000001
        /*00c4*/ 	.word	0x00000001


	//----- nvinfo : EIATTR_CRS_STACK_SIZE
	.align		4
.L_2105:
        /*00c8*/ 	.byte	0x04, 0x1e
        /*00ca*/ 	.short	(.L_2107 - .L_2106)
.L_2106:
        /*00cc*/ 	.word	0x00000000


	//----- nvinfo : EIATTR_CBANK_PARAM_SIZE
	.align		4
.L_2107:
        /*00d0*/ 	.byte	0x03, 0x19
        /*00d2*/ 	.short	0x00e8


	//----- nvinfo : EIATTR_PARAM_CBANK
	.align		4
        /*00d4*/ 	.byte	0x04, 0x0a
        /*00d6*/ 	.short	(.L_2109 - .L_2108)
	.align		4
.L_2108:
        /*00d8*/ 	.word	index@(.nv.constant0._ZN7cutlass13device_kernelIN5flash19FlashAttnFwdCombineIN4cute5tupleIJNS3_1CILi16EEENS5_ILi64EEEEEELi5ELi256ELi1ELb0ELb1ENS_6half_tEfNS_4arch4Sm90EEEEEvNT_6ParamsE)
        /*00dc*/ 	.short	0x0380
        /*00de*/ 	.short	0x00e8


	//----- nvinfo : EIATTR_SW_WAR
	.align		4
.L_2109:
        /*00e0*/ 	.byte	0x04, 0x36
        /*00e2*/ 	.short	(.L_2111 - .L_2110)
.L_2110:
        /*00e4*/ 	.word	0x00000008
.L_2111:


//--------------------- .nv.info._ZN7cutlass13device_kernelIN5flash19FlashAttnFwdCombineIN4cute5tupleIJNS3_1CILi16EEENS5_ILi64EEEEEELi4ELi256ELi1ELb0ELb1ENS_6half_tEfNS_4arch4Sm90EEEEEvNT_6ParamsE --------------------------
	.section	.nv.info._ZN7cutlass13device_kernelIN5flash19FlashAttnFwdCombineIN4cute5tupleIJNS3_1CILi16EEENS5_ILi64EEEEEELi4ELi256ELi1ELb0ELb1ENS_6half_tEfNS_4arch4Sm90EEEEEvNT_6ParamsE,"",@"SHT_CUDA_INFO"
	.sectionflags	@""
	.align	4


	//----- nvinfo : EIATTR_CUDA_API_VERSION
	.align		4
        /*0000*/ 	.byte	0x04, 0x37
        /*0002*/ 	.short	(.L_2113 - .L_2112)
.L_2112:
        /*0004*/ 	.word	0x00000082


	//----- nvinfo : EIATTR_KPARAM_INFO
	.align		4
.L_2113:
        /*0008*/ 	.byte	0x04, 0x17
        /*000a*/ 	.short	(.L_2115 - .L_2114)
.L_2114:
        /*000c*/ 	.word	0x00000000
        /*0010*/ 	.short	0x0000
        /*0012*/ 	.short	0x0000
        /*0014*/ 	.byte	0x00, 0xf0, 0xa1, 0x03


	//----- nvinfo : EIATTR_SPARSE_MMA_MASK
	.align		4
.L_2115:
        /*0018*/ 	.byte	0x03, 0x50
        /*001a*/ 	.short	0x0000


	//----- nvinfo : EIATTR_MAXREG_COUNT
	.align		4
        /*001c*/ 	.byte	0x03, 0x1b
        /*001e*/ 	.short	0x0080


	//----- nvinfo : EIATTR_NUM_BARRIERS
	.align		4
        /*0020*/ 	.byte	0x02, 0x4c
        /*0022*/ 	.byte	0x01
	.zero		1


	//----- nvinfo : EIATTR_EXTERNS
	.align		4
        /*0024*/ 	.byte	0x04, 0x0f
        /*0026*/ 	.short	(.L_2117 - .L_2116)


	//   ....[0]....
	.align		4
.L_2116:
        /*0028*/ 	.word	index@(__assertfail)


	//----- nvinfo : EIATTR_MERCURY_ISA_VERSION
	.align		4
.L_2117:
        /*002c*/ 	.byte	0x03, 0x5f
        /*002e*/ 	.short	0x0101


	//----- nvinfo : EIATTR_COOP_GROUP_MASK_REGIDS
	.align		4
        /*0030*/ 	.byte	0x04, 0x29
        /*0032*/ 	.short	(.L_2119 - .L_2118)


	//   ....[0]....
.L_2118:
        /*0034*/ 	.word	0xffffffff


	//   ....[1]....
        /*0038*/ 	.word	0xffffffff


	//   ....[2]....
        /*003c*/ 	.word	0xffffffff


	//   ....[3]....
        /*0040*/ 	.word	0xffffffff


	//   ....[4]....
        /*0044*/ 	.word	0xffffffff


	//   ....[5]....
        /*0048*/ 	.word	0xffffffff


	//   ....[6]....
        /*004c*/ 	.word	0xffffffff


	//   ....[7]....
        /*0050*/ 	.word	0xffffffff


	//   ....[8]....
        /*0054*/ 	.word	0xffffffff


	//   ....[9]....
        /*0058*/ 	.word	0xffffffff


	//   ....[10]....
        /*005c*/ 	.word	0xffffffff


	//   ....[11]....
        /*0060*/ 	.word	0xffffffff


	//----- nvinfo : EIATTR_COOP_GROUP_INSTR_OFFSETS
	.align		4
.L_2119:
        /*0064*/ 	.byte	0x04, 0x28
        /*0066*/ 	.short	(.L_2121 - .L_2120)


	//   ....[0]....
.L_2120:
        /*0068*/ 	.word	0x00001570


	//   ....[1]....
        /*006c*/ 	.word	0x00001590


	//   ....[2]....
        /*0070*/ 	.word	0x000015b0


	//   ....[3]....
        /*0074*/ 	.word	0x000015d0


	//   ....[4]....
        /*0078*/ 	.word	0x00001670


	//   ....[5]....
        /*007c*/ 	.word	0x00001690


	//   ....[6]....
        /*0080*/ 	.word	0x000016a0


	//   ....[7]....
        /*0084*/ 	.word	0x000016d0


	//   ....[8]....
        /*0088*/ 	.word	0x000016e0


	//   ....[9]....
        /*008c*/ 	.word	0x00001710


	//   ....[10]....
        /*0090*/ 	.word	0x00001720


	//   ....[11]....
        /*0094*/ 	.word	0x00001750


	//----- nvinfo : EIATTR_VRC_CTA_INIT_COUNT
	.align		4
.L_2121:
        /*0098*/ 	.byte	0x02, 0x4a
	.zero		1
	.zero		1


	//----- nvinfo : EIATTR_SYSCALL_OFFSETS
	.align		4
        /*009c*/ 	.byte	0x04, 0x46
        /*009e*/ 	.short	(.L_2123 - .L_2122)


	//   ....[0]....
.L_2122:
        /*00a0*/ 	.word	0x00000580


	//----- nvinfo : EIATTR_EXIT_INSTR_OFFSETS
	.align		4
.L_2123:
        /*00a4*/ 	.byte	0x04, 0x1c
        /*00a6*/ 	.short	(.L_2125 - .L_2124)


	//   ....[0]....
.L_2124:
        /*00a8*/ 	.word	0x00000270


	//   ....[1]....
        /*00ac*/ 	.word	0x00000460


	//   ....[2]....
        /*00b0*/ 	.word	0x000026c0


	//   ....[3]....
        /*00b4*/ 	.word	0x000027d0


	//----- nvinfo : EIATTR_MAX_THREADS
	.align		4
.L_2125:
        /*00b8*/ 	.byte	0x04, 0x05
        /*00ba*/ 	.short	(.L_2127 - .L_2126)
.L_2126:
        /*00bc*/ 	.word	0x00000100
        /*00c0*/ 	.word	0x00000001
        /*00c4*/ 	.word	0x00000001


	//----- nvinfo : EIATTR_CRS_STACK_SIZE
	.align		4
.L_2127:
        /*00c8*/ 	.byte	0x04, 0x1e
        /*00ca*/ 	.short	(.L_2129 - .L_2128)
.L_2128:
        /*00cc*/ 	.word	0x00000000


	//----- nvinfo : EIATTR_CBANK_PARAM_SIZE
	.align		4
.L_2129:
        /*00d0*/ 	.byte	0x03, 0x19
        /*00d2*/ 	.short	0x00e8


	//----- nvinfo : EIATTR_PARAM_CBANK
	.align		4
        /*00d4*/ 	.byte	0x04, 0x0a
        /*00d6*/ 	.short	(.L_2131 - .L_2130)
	.align		4
.L_2130:
        /*00d8*/ 	.word	index@(.nv.constant0._ZN7cutlass13device_kernelIN5flash19FlashAttnFwdCombineIN4cute5tupleIJNS3_1CILi16EEENS5_ILi64EEEEEELi4ELi256ELi1ELb0ELb1ENS_6half_tEfNS_4arch4Sm90EEEEEvNT_6ParamsE)
        /*00dc*/ 	.short	0x0380
        /*00de*/ 	.short	0x00e8


	//----- nvinfo : EIATTR_SW_WAR
	.align		4
.L_2131:
        /*00e0*/ 	.byte	0x04, 0x36
        /*00e2*/ 	.short	(.L_2133 - .L_2132)
.L_2132:
        /*00e4*/ 	.word	0x00000008
.L_2133:


//--------------------- .nv.info._ZN7cutlass13device_kernelIN5flash19FlashAttnFwdCombineIN4cute5tupleIJNS3_1CILi16EEENS5_ILi64EEEEEELi8ELi256ELi1ELb0ELb0ENS_6half_tEfNS_4arch4Sm80EEEEEvNT_6ParamsE --------------------------
	.section	.nv.info._ZN7cutlass13device_kernelIN5flash19FlashAttnFwdCombineIN4cute5tupleIJNS3_1CILi16EEENS5_ILi64EEEEEELi8ELi256ELi1ELb0ELb0ENS_6half_tEfNS_4arch4Sm80EEEEEvNT_6ParamsE,"",@"SHT_CUDA_INFO"
	.sectionflags	@""
	.align	4


	//----- nvinfo : EIATTR_CUDA_API_VERSION
	.align		4
        /*0000*/ 	.byte	0x04, 0x37
        /*0002*/ 	.short	(.L_2135 - .L_2134)
.L_2134:
        /*0004*/ 	.word	0x00000082


	//----- nvinfo : EIATTR_KPARAM_INFO
	.align		4
.L_2135:
        /*0008*/ 	.byte	0x04, 0x17
        /*000a*/ 	.short	(.L_2137 - .L_2136)
.L_2136:
        /*000c*/ 	.word	0x00000000
        /*0010*/ 	.short	0x0000
        /*0012*/ 	.short	0x0000
        /*0014*/ 	.byte	0x00, 0xf0, 0xa1, 0x03


	//----- nvinfo : EIATTR_SPARSE_MMA_MASK
	.align		4
.L_2137:
        /*0018*/ 	.byte	0x03, 0x50
        /*001a*/ 	.short	0x0000


	//----- nvinfo : EIATTR_MAXREG_COUNT
	.align		4
        /*001c*/ 	.byte	0x03, 0x1b
        /*001e*/ 	.short	0x0080


	//----- nvinfo : EIATTR_NUM_BARRIERS
	.align		4
        /*0020*/ 	.byte	0x02, 0x4c
        /*0022*/ 	.byte	0x01
	.zero		1


	//----- nvinfo : EIATTR_EXTERNS
	.align		4
        /*0024*/ 	.byte	0x04, 0x0f
        /*0026*/ 	.short	(.L_2139 - .L_2138)


	//   ....[0]....
	.align		4
.L_2138:
        /*0028*/ 	.word	index@(__assertfail)


	//----- nvinfo : EIATTR_MERCURY_ISA_VERSION
	.align		4
.L_2139:
        /*002c*/ 	.byte	0x03, 0x5f
        /*002e*/ 	.short	0x0101


	//----- nvinfo : EIATTR_COOP_GROUP_MASK_REGIDS
	.align		4
        /*0030*/ 	.byte	0x04, 0x29
        /*0032*/ 	.short	(.L_2141 - .L_2140)


	//   ....[0]....
.L_2140:
        /*0034*/ 	.word	0xffffffff


	//   ....[1]....
        /*0038*/ 	.word	0xffffffff


	//   ....[2]....
        /*003c*/ 	.word	0xffffffff


	//   ....[3]....
        /*0040*/ 	.word	0xffffffff


	//   ....[4]....
        /*0044*/ 	.word	0xffffffff


	//   ....[5]....
        /*0048*/ 	.word	0xffffffff


	//   ....[6]....
        /*004c*/ 	.word	0xffffffff


	//   ....[7]....
        /*0050*/ 	.word	0xffffffff


	//   ....[8]....
        /*0054*/ 	.word	0xffffffff


	//   ....[9]....
        /*0058*/ 	.word	0xffffffff


	//   ....[10]....
        /*005c*/ 	.word	0xffffffff


	//   ....[11]....
        /*0060*/ 	.word	0xffffffff


	//----- nvinfo : EIATTR_COOP_GROUP_INSTR_OFFSETS
	.align		4
.L_2141:
        /*0064*/ 	.byte	0x04, 0x28
        /*0066*/ 	.short	(.L_2143 - .L_2142)


	//   ....[0]....
.L_2142:
        /*0068*/ 	.word	0x00001c50


	//   ....[1]....
        /*006c*/ 	.word	0x00001c70


	//   ....[2]....
        /*0070*/ 	.word	0x00001c90


	//   ....[3]....
        /*0074*/ 	.word	0x00001cb0


	//   ....[4]....
        /*0078*/ 	.word	0x00002160


	//   ....[5]....
        /*007c*/ 	.word	0x00002260


	//   ....[6]....
        /*0080*/ 	.word	0x00002300


	//   ....[7]....
        /*0084*/ 	.word	0x00002310


	//   ....[8]....
        /*0088*/ 	.word	0x00002340


	//   ....[9]....
        /*008c*/ 	.word	0x00002350


	//   ....[10]....
        /*0090*/ 	.word	0x00002380


	//   ....[11]....
        /*0094*/ 	.word	0x00002510


	//----- nvinfo : EIATTR_VRC_CTA_INIT_COUNT
	.align		4
.L_2143:
        /*0098*/ 	.byte	0x02, 0x4a
	.zero		1
	.zero		1


	//----- nvinfo : EIATTR_SYSCALL_OFFSETS
	.align		4
        /*009c*/ 	.byte	0x04, 0x46
        /*009e*/ 	.short	(.L_2145 - .L_2144)


	//   ....[0]....
.L_2144:
        /*00a0*/ 	.word	0x000003c0


	//----- nvinfo : EIATTR_EXIT_INSTR_OFFSETS
	.align		4
.L_2145:
        /*00a4*/ 	.byte	0x04, 0x1c
        /*00a6*/ 	.short	(.L_2147 - .L_2146)


	//   ....[0]....
.L_2146:
        /*00a8*/ 	.word	0x00000270


	//   ....[1]....
        /*00ac*/ 	.word	0x00003600


	//   ....[2]....
        /*00b0*/ 	.word	0x00003740


	//----- nvinfo : EIATTR_MAX_THREADS
	.align		4
.L_2147:
        /*00b4*/ 	.byte	0x04, 0x05
        /*00b6*/ 	.short	(.L_2149 - .L_2148)
.L_2148:
        /*00b8*/ 	.word	0x00000100
        /*00bc*/ 	.word	0x00000001
        /*00c0*/ 	.word	0x00000001


	//----- nvinfo : EIATTR_CRS_STACK_SIZE
	.align		4
.L_2149:
        /*00c4*/ 	.byte	0x04, 0x1e
        /*00c6*/ 	.short	(.L_2151 - .L_2150)
.L_2150:
        /*00c8*/ 	.word	0x00000000


	//----- nvinfo : EIATTR_CBANK_PARAM_SIZE
	.align		4
.L_2151:
        /*00cc*/ 	.byte	0x03, 0x19
        /*00ce*/ 	.short	0x00e8


	//----- nvinfo : EIATTR_PARAM_CBANK
	.align		4
        /*00d0*/ 	.byte	0x04, 0x0a
        /*00d2*/ 	.short	(.L_2153 - .L_2152)
	.align		4
.L_2152:
        /*00d4*/ 	.word	index@(.nv.constant0._ZN7cutlass13device_kernelIN5flash19FlashAttnFwdCombineIN4cute5tupleIJNS3_1CILi16EEENS5_ILi64EEEEEELi8ELi256ELi1ELb0ELb0ENS_6half_tEfNS_4arch4Sm80EEEEEvNT_6ParamsE)
        /*00d8*/ 	.short	0x0380
        /*00da*/ 	.short	0x00e8


	//----- nvinfo : EIATTR_SW_WAR
	.align		4
.L_2153:
        /*00dc*/ 	.byte	0x04, 0x36
        /*00de*/ 	.short	(.L_2155 - .L_2154)
.L_2154:
        /*00e0*/ 	.word	0x00000008
.L_2155:


//--------------------- .nv.info._ZN7cutlass13device_kernelIN5flash19FlashAttnFwdCombineIN4cute5tupleIJNS3_1CILi16EEENS5_ILi64EEEEEELi7ELi256ELi1ELb0ELb0ENS_6half_tEfNS_4arch4Sm80EEEEEvNT_6ParamsE --------------------------
	.section	.nv.info._ZN7cutlass13device_kernelIN5flash19FlashAttnFwdCombineIN4cute5tupleIJNS3_1CILi16EEENS5_ILi64EEEEEELi7ELi256ELi1ELb0ELb0ENS_6half_tEfNS_4arch4Sm80EEEEEvNT_6ParamsE,"",@"SHT_CUDA_INFO"
	.sectionflags	@""
	.align	4


	//----- nvinfo : EIATTR_CUDA_API_VERSION
	.align		4
        /*0000*/ 	.byte	0x04, 0x37
        /*0002*/ 	.short	(.L_2157 - .L_2156)
.L_2156:
        /*0004*/ 	.word	0x00000082


	//----- nvinfo : EIATTR_KPARAM_INFO
	.align		4
.L_2157:
        /*0008*/ 	.byte	0x04, 0x17
        /*000a*/ 	.short	(.L_2159 - .L_2158)
.L_2158:
        /*000c*/ 	.word	0x00000000
        /*0010*/ 	.short	0x0000
        /*0012*/ 	.short	0x0000
        /*0014*/ 	.byte	0x00, 0xf0, 0xa1, 0x03


	//----- nvinfo : EIATTR_SPARSE_MMA_MASK
	.align		4
.L_2159:
        /*0018*/ 	.byte	0x03, 0x50
        /*001a*/ 	.short	0x0000


	//----- nvinfo : EIATTR_MAXREG_COUNT
	.align		4
        /*001c*/ 	.byte	0x03, 0x1b
        /*001e*/ 	.short	0x0080


	//----- nvinfo : EIATTR_NUM_BARRIERS
	.align		4
        /*0020*/ 	.byte	0x02, 0x4c
        /*0022*/ 	.byte	0x01
	.zero		1


	//----- nvinfo : EIATTR_EXTERNS
	.align		4
        /*0024*/ 	.byte	0x04, 0x0f
        /*0026*/ 	.short	(.L_2161 - .L_2160)


	//   ....[0]....
	.align		4
.L_2160:
        /*0028*/ 	.word	index@(__assertfail)


	//----- nvinfo : EIATTR_MERCURY_ISA_VERSION
	.align		4
.L_2161:
        /*002c*/ 	.byte	0x03, 0x5f
        /*002e*/ 	.short	0x0101


	//----- nvinfo : EIATTR_COOP_GROUP_MASK_REGIDS
	.align		4
        /*0030*/ 	.byte	0x04, 0x29
        /*0032*/ 	.short	(.L_2163 - .L_2162)


	//   ....[0]....
.L_2162:
        /*0034*/ 	.word	0xffffffff


	//   ....[1]....
        /*0038*/ 	.word	0xffffffff


	//   ....[2]....
        /*003c*/ 	.word	0xffffffff


	//   ....[3]....
        /*0040*/ 	.word	0xffffffff


	//   ....[4]....
        /*0044*/ 	.word	0xffffffff


	//   ....[5]....
        /*0048*/ 	.word	0xffffffff


	//   ....[6]....
        /*004c*/ 	.word	0xffffffff


	//   ....[7]....
        /*0050*/ 	.word	0xffffffff


	//   ....[8]....
        /*0054*/ 	.word	0xffffffff


	//   ....[9]....
        /*0058*/ 	.word	0xffffffff


	//   ....[10]....
        /*005c*/ 	.word	0xffffffff


	//   ....[11]....
        /*0060*/ 	.word	0xffffffff


	//----- nvinfo : EIATTR_COOP_GROUP_INSTR_OFFSETS
	.align		4
.L_2163:
        /*0064*/ 	.byte	0x04, 0x28
        /*0066*/ 	.short	(.L_2165 - .L_2164)


	//   ....[0]....
.L_2164:
        /*0068*/ 	.word	0x00001370


	//   ....[1]....
        /*006c*/ 	.word	0x00001390


	//   ....[2]....
        /*0070*/ 	.word	0x000013b0


	//   ....[3]....
        /*0074*/ 	.word	0x000013d0


	//   ....[4]....
        /*0078*/ 	.word	0x000016d0


	//   ....[5]....
        /*007c*/ 	.word	0x000016f0


	//   ....[6]....
        /*0080*/ 	.word	0x00001710


	//   ....[7]....
        /*0084*/ 	.word	0x00001730


	//   ....[8]....
        /*0088*/ 	.word	0x00001750


	//   ....[9]....
        /*008c*/ 	.word	0x00001770


	//   ....[10]....
        /*0090*/ 	.word	0x000017a0


	//   ....[11]....
        /*0094*/ 	.word	0x000018b0


	//----- nvinfo : EIATTR_VRC_CTA_INIT_COUNT
	.align		4
.L_2165:
        /*0098*/ 	.byte	0x02, 0x4a
	.zero		1
	.zero		1


	//----- nvinfo : EIATTR_SYSCALL_OFFSETS
	.align		4
        /*009c*/ 	.byte	0x04, 0x46
        /*009e*/ 	.short	(.L_2167 - .L_2166)


	//   ....[0]....
.L_2166:
        /*00a0*/ 	.word	0x000003c0


	//----- nvinfo : EIATTR_EXIT_INSTR_OFFSETS
	.align		4
.L_2167:
        /*00a4*/ 	.byte	0x04, 0x1c
        /*00a6*/ 	.short	(.L_2169 - .L_2168)


	//   ....[0]....
.L_2168:
        /*00a8*/ 	.word	0x00000270


	//   ....[1]....
        /*00ac*/ 	.word	0x00002900


	//   ....[2]....
        /*00b0*/ 	.word	0x00002a50


	//----- nvinfo : EIATTR_MAX_THREADS
	.align		4
.L_2169:
        /*00b4*/ 	.byte	0x04, 0x05
        /*00b6*/ 	.short	(.L_2171 - .L_2170)
.L_2170:
        /*00b8*/ 	.word	0x00000100
        /*00bc*/ 	.word	0x00000001
        /*00c0*/ 	.word	0x00000001


	//----- nvinfo : EIATTR_CRS_STACK_SIZE
	.align		4
.L_2171:
        /*00c4*/ 	.byte	0x04, 0x1e
        /*00c6*/ 	.short	(.L_2173 - .L_2172)
.L_2172:
        /*00c8*/ 	.word	0x00000000


	//----- nvinfo : EIATTR_CBANK_PARAM_SIZE
	.align		4
.L_2173:
        /*00cc*/ 	.byte	0x03, 0x19
        /*00ce*/ 	.short	0x00e8


	//----- nvinfo : EIATTR_PARAM_CBANK
	.align		4
        /*00d0*/ 	.byte	0x04, 0x0a
        /*00d2*/ 	.short	(.L_2175 - .L_2174)
	.align		4
.L_2174:
        /*00d4*/ 	.word	index@(.nv.constant0._ZN7cutlass13device_kernelIN5flash19FlashAttnFwdCombineIN4cute5tupleIJNS3_1CILi16EEENS5_ILi64EEEEEELi7ELi256ELi1ELb0ELb0ENS_6half_tEfNS_4arch4Sm80EEEEEvNT_6ParamsE)
        /*00d8*/ 	.short	0x0380
        /*00da*/ 	.short	0x00e8


	//----- nvinfo : EIATTR_SW_WAR
	.align		4
.L_2175:
        /*00dc*/ 	.byte	0x04, 0x36
        /*00de*/ 	.short	(.L_2177 - .L_2176)
.L_2176:
        /*00e0*/ 	.word	0x00000008
.L_2177:


//--------------------- .nv.info._ZN7cutlass13device_kernelIN5flash19FlashAttnFwdCombineIN4cute5tupleIJNS3_1CILi16EEENS5_ILi64EEEEEELi6ELi256ELi1ELb0ELb0ENS_6half_tEfNS_4arch4Sm80EEEEEvNT_6ParamsE --------------------------
	.section	.nv.info._ZN7cutlass13device_kernelIN5flash19FlashAttnFwdCombineIN4cute5tupleIJNS3_1CILi16EEENS5_ILi64EEEEEELi6ELi256ELi1ELb0ELb0ENS_6half_tEfNS_4arch4Sm80EEEEEvNT_6ParamsE,"",@"SHT_CUDA_INFO"
	.sectionflags	@""
	.align	4


	//----- nvinfo : EIATTR_CUDA_API_VERSION
	.align		4
        /*0000*/ 	.byte	0x04, 0x37
        /*0002*/ 	.short	(.L_2179 - .L_2178)
.L_2178:
        /*0004*/ 	.word	0x00000082


	//----- nvinfo : EIATTR_KPARAM_INFO
	.align		4
.L_2179:
        /*0008*/ 	.byte	0x04, 0x17
        /*000a*/ 	.short	(.L_2181 - .L_2180)
.L_2180:
        /*000c*/ 	.word	0x00000000
        /*0010*/ 	.short	0x0000
        /*0012*/ 	.short	0x0000
        /*0014*/ 	.byte	0x00, 0xf0, 0xa1, 0x03


	//----- nvinfo : EIATTR_SPARSE_MMA_MASK
	.align		4
.L_2181:
        /*0018*/ 	.byte	0x03, 0x50
        /*001a*/ 	.short	0x0000


	//----- nvinfo : EIATTR_MAXREG_COUNT
	.align		4
        /*001c*/ 	.byte	0x03, 0x1b
        /*001e*/ 	.short	0x0080


	//----- nvinfo : EIATTR_NUM_BARRIERS
	.align		4
        /*0020*/ 	.byte	0x02, 0x4c
        /*0022*/ 	.byte	0x01
	.zero		1


	//----- nvinfo : EIATTR_EXTERNS
	.align		4
        /*0024*/ 	.byte	0x04, 0x0f
        /*0026*/ 	.short	(.L_2183 - .L_2182)


	//   ....[0]....
	.align		4
.L_2182:
        /*0028*/ 	.word	index@(__assertfail)


	//----- nvinfo : EIATTR_MERCURY_ISA_VERSION
	.align		4
.L_2183:
        /*002c*/ 	.byte	0x03, 0x5f
        /*002e*/ 	.short	0x0101


	//----- nvinfo : EIATTR_COOP_GROUP_MASK_REGIDS
	.align		4
        /*0030*/ 	.byte	0x04, 0x29
        /*0032*/ 	.short	(.L_2185 - .L_2184)


	//   ....[0]....
.L_2184:
        /*0034*/ 	.word	0xffffffff


	//   ....[1]....
        /*0038*/ 	.word	0xffffffff


	//   ....[2]....
        /*003c*/ 	.word	0xffffffff


	//   ....[3]....
        /*0040*/ 	.word	0xffffffff


	//   ....[4]....
        /*0044*/ 	.word	0xffffffff


	//   ....[5]....
        /*0048*/ 	.word	0xffffffff


	//   ....[6]....
        /*004c*/ 	.word	0xffffffff


	//   ....[7]....
        /*0050*/ 	.word	0xffffffff


	//   ....[8]....
        /*0054*/ 	.word	0xffffffff


	//   ....[9]....
        /*0058*/ 	.word	0xffffffff


	//   ....[10]....
        /*005c*/ 	.word	0xffffffff


	//   ....[11]....
        /*0060*/ 	.word	0xffffffff


	//----- nvinfo : EIATTR_COOP_GROUP_INSTR_OFFSETS
	.align		4
.L_2185:
        /*0064*/ 	.byte	0x04, 0x28
        /*0066*/ 	.short	(.L_2187 - .L_2186)


	//   ....[0]....
.L_2186:
        /*0068*/ 	.word	0x00000f50


	//   ....[1]....
        /*006c*/ 	.word	0x00000f70


	//   ....[2]....
        /*0070*/ 	.word	0x00000f90


	//   ....[3]....
        /*0074*/ 	.word	0x00000fb0


	//   ....[4]....
        /*0078*/ 	.word	0x000010f0


	//   ....[5]....
        /*007c*/ 	.word	0x00001150


	//   ....[6]....
        /*0080*/ 	.word	0x00001170


	//   ....[7]....
        /*0084*/ 	.word	0x00001190


	//   ....[8]....
        /*0088*/ 	.word	0x000011b0


	//   ....[9]....
        /*008c*/ 	.word	0x000011d0


	//   ....[10]....
        /*0090*/ 	.word	0x000011f0


	//   ....[11]....
        /*0094*/ 	.word	0x00001210


	//----- nvinfo : EIATTR_VRC_CTA_INIT_COUNT
	.align		4
.L_2187:
        /*0098*/ 	.byte	0x02, 0x4a
	.zero		1
	.zero		1


	//----- nvinfo : EIATTR_SYSCALL_OFFSETS
	.align		4
        /*009c*/ 	.byte	0x04, 0x46
        /*009e*/ 	.short	(.L_2189 - .L_2188)


	//   ....[0]....
.L_2188:
        /*00a0*/ 	.word	0x000003c0


	//----- nvinfo : EIATTR_EXIT_INSTR_OFFSETS
	.align		4
.L_2189:
        /*00a4*/ 	.byte	0x04, 0x1c
        /*00a6*/ 	.short	(.L_2191 - .L_2190)


	//   ....[0]....
.L_2190:
        /*00a8*/ 	.word	0x00000270


	//   ....[1]....
        /*00ac*/ 	.word	0x000022e0


	//   ....[2]....
        /*00b0*/ 	.word	0x00002430


	//----- nvinfo : EIATTR_MAX_THREADS
	.align		4
.L_2191:
        /*00b4*/ 	.byte	0x04, 0x05
        /*00b6*/ 	.short	(.L_2193 - .L_2192)
.L_2192:
        /*00b8*/ 	.word	0x00000100
        /*00bc*/ 	.word	0x00000001
        /*00c0*/ 	.word	0x00000001


	//----- nvinfo : EIATTR_CRS_STACK_SIZE
	.align		4
.L_2193:
        /*00c4*/ 	.byte	0x04, 0x1e
        /*00c6*/ 	.short	(.L_2195 - .L_2194)
.L_2194:
        /*00c8*/ 	.word	0x00000000


	//----- nvinfo : EIATTR_CBANK_PARAM_SIZE
	.align		4
.L_2195:
        /*00cc*/ 	.byte	0x03, 0x19
        /*00ce*/ 	.short	0x00e8


	//----- nvinfo : EIATTR_PARAM_CBANK
	.align		4
        /*00d0*/ 	.byte	0x04, 0x0a
        /*00d2*/ 	.short	(.L_2197 - .L_2196)
	.align		4
.L_2196:
        /*00d4*/ 	.word	index@(.nv.constant0._ZN7cutlass13device_kernelIN5flash19FlashAttnFwdCombineIN4cute5tupleIJNS3_1CILi16EEENS5_ILi64EEEEEELi6ELi256ELi1ELb0ELb0ENS_6half_tEfNS_4arch4Sm80EEEEEvNT_6ParamsE)
        /*00d8*/ 	.short	0x0380
        /*00da*/ 	.short	0x00e8


	//----- nvinfo : EIATTR_SW_WAR
	.align		4
.L_2197:
        /*00dc*/ 	.byte	0x04, 0x36
        /*00de*/ 	.short	(.L_2199 - .L_2198)
.L_2198:
        /*00e0*/ 	.word	0x00000008
.L_2199:


//--------------------- .nv.info._ZN7cutlass13device_kernelIN5flash19FlashAttnFwdCombineIN4cute5tupleIJNS3_1CILi16EEENS5_ILi64EEEEEELi5ELi256ELi1ELb0ELb0ENS_6half_tEfNS_4arch4Sm80EEEEEvNT_6ParamsE --------------------------
	.section	.nv.info._ZN7cutlass13device_kernelIN5flash19FlashAttnFwdCombineIN4cute5tupleIJNS3_1CILi16EEENS5_ILi64EEEEEELi5ELi256ELi1ELb0ELb0ENS_6half_tEfNS_4arch4Sm80EEEEEvNT_6ParamsE,"",@"SHT_CUDA_INFO"
	.sectionflags	@""
	.align	4


	//----- nvinfo : EIATTR_CUDA_API_VERSION
	.align		4
        /*0000*/ 	.byte	0x04, 0x37
        /*0002*/ 	.short	(.L_2201 - .L_2200)
.L_2200:
        /*0004*/ 	.word	0x00000082


	//----- nvinfo : EIATTR_KPARAM_INFO
	.align		4
.L_2201:
        /*0008*/ 	.byte	0x04, 0x17
        /*000a*/ 	.short	(.L_2203 - .L_2202)
.L_2202:
        /*000c*/ 	.word	0x00000000
        /*0010*/ 	.short	0x0000
        /*0012*/ 	.short	0x0000
        /*0014*/ 	.byte	0x00, 0xf0, 0xa1, 0x03


	//----- nvinfo : EIATTR_SPARSE_MMA_MASK
	.align		4
.L_2203:
        /*0018*/ 	.byte	0x03, 0x50
        /*001a*/ 	.short	0x0000


	//----- nvinfo : EIATTR_MAXREG_COUNT
	.align		4
        /*001c*/ 	.byte	0x03, 0x1b
        /*001e*/ 	.short	0x0080


	//----- nvinfo : EIATTR_NUM_BARRIERS
	.align		4
        /*0020*/ 	.byte	0x02, 0x4c
        /*0022*/ 	.byte	0x01
	.zero		1


	//----- nvinfo : EIATTR_EXTERNS
	.align		4
        /*0024*/ 	.byte	0x04, 0x0f
        /*0026*/ 	.short	(.L_2205 - .L_2204)


	//   ....[0]....
	.align		4
.L_2204:
        /*0028*/ 	.word	index@(__assertfail)


	//----- nvinfo : EIATTR_MERCURY_ISA_VERSION
	.align		4
.L_2205:
        /*002c*/ 	.byte	0x03, 0x5f
        /*002e*/ 	.short	0x0101


	//----- nvinfo : EIATTR_COOP_GROUP_MASK_REGIDS
	.align		4
        /*0030*/ 	.byte	0x04, 0x29
        /*0032*/ 	.short	(.L_2207 - .L_2206)


	//   ....[0]....
.L_2206:
        /*0034*/ 	.word	0xffffffff


	//   ....[1]....
        /*0038*/ 	.word	0xffffffff


	//   ....[2]....
        /*003c*/ 	.word	0xffffffff


	//   ....[3]....
        /*0040*/ 	.word	0xffffffff


	//   ....[4]....
        /*0044*/ 	.word	0xffffffff


	//   ....[5]....
        /*0048*/ 	.word	0xffffffff


	//   ....[6]....
        /*004c*/ 	.word	0xffffffff


	//   ....[7]....
        /*0050*/ 	.word	0xffffffff


	//   ....[8]....
        /*0054*/ 	.word	0xffffffff


	//   ....[9]....
        /*0058*/ 	.word	0xffffffff


	//   ....[10]....
        /*005c*/ 	.word	0xffffffff


	//   ....[11]....
        /*0060*/ 	.word	0xffffffff


	//----- nvinfo : EIATTR_COOP_GROUP_INSTR_OFFSETS
	.align		4
.L_2207:
        /*0064*/ 	.byte	0x04, 0x28
        /*0066*/ 	.short	(.L_2209 - .L_2208)


	//   ....[0]....
.L_2208:
        /*0068*/ 	.word	0x00000d00


	//   ....[1]....
        /*006c*/ 	.word	0x00000d20


	//   ....[2]....
        /*0070*/ 	.word	0x00000d40


	//   ....[3]....
        /*0074*/ 	.word	0x00000d60


	//   ....[4]....
        /*0078*/ 	.word	0x00000e30


	//   ....[5]....
        /*007c*/ 	.word	0x00000e60


	//   ....[6]....
        /*0080*/ 	.word	0x00000e80


	//   ....[7]....
        /*0084*/ 	.word	0x00000ea0


	//   ....[8]....
        /*0088*/ 	.word	0x00000ec0


	//   ....[9]....
        /*008c*/ 	.word	0x00000ee0


	//   ....[10]....
        /*0090*/ 	.word	0x00000f00


	//   ....[11]....
        /*0094*/ 	.word	0x00000f20


	//----- nvinfo : EIATTR_VRC_CTA_INIT_COUNT
	.align		4
.L_2209:
        /*0098*/ 	.byte	0x02, 0x4a
	.zero		1
	.zero		1


	//----- nvinfo : EIATTR_SYSCALL_OFFSETS
	.align		4
        /*009c*/ 	.byte	0x04, 0x46
        /*009e*/ 	.short	(.L_2211 - .L_2210)


	//   ....[0]....
.L_2210:
        /*00a0*/ 	.word	0x000003c0


	//----- nvinfo : EIATTR_EXIT_INSTR_OFFSETS
	.align		4
.L_2211:
        /*00a4*/ 	.byte	0x04, 0x1c
        /*00a6*/ 	.short	(.L_2213 - .L_2212)


	//   ....[0]....
.L_2212:
        /*00a8*/ 	.word	0x00000270


	//   ....[1]....
        /*00ac*/ 	.word	0x00001fb0


	//   ....[2]....
        /*00b0*/ 	.word	0x00002100


	//----- nvinfo : EIATTR_MAX_THREADS
	.align		4
.L_2213:
        /*00b4*/ 	.byte	0x04, 0x05
        /*00b6*/ 	.short	(.L_2215 - .L_2214)
.L_2214:
        /*00b8*/ 	.word	0x00000100
        /*00bc*/ 	.word	0x00000001
        /*00c0*/ 	.word	0x00000001


	//----- nvinfo : EIATTR_CRS_STACK_SIZE
	.align		4
.L_2215:
        /*00c4*/ 	.byte	0x04, 0x1e
        /*00c6*/ 	.short	(.L_2217 - .L_2216)
.L_2216:
        /*00c8*/ 	.word	0x00000000


	//----- nvinfo : EIATTR_CBANK_PARAM_SIZE
	.align		4
.L_2217:
        /*00cc*/ 	.byte	0x03, 0x19
        /*00ce*/ 	.short	0x00e8


	//----- nvinfo : EIATTR_PARAM_CBANK
	.align		4
        /*00d0*/ 	.byte	0x04, 0x0a
        /*00d2*/ 	.short	(.L_2219 - .L_2218)
	.align		4
.L_2218:
        /*00d4*/ 	.word	index@(.nv.constant0._ZN7cutlass13device_kernelIN5flash19FlashAttnFwdCombineIN4cute5tupleIJNS3_1CILi16EEENS5_ILi64EEEEEELi5ELi256ELi1ELb0ELb0ENS_6half_tEfNS_4arch4Sm80EEEEEvNT_6ParamsE)
        /*00d8*/ 	.short	0x0380
        /*00da*/ 	.short	0x00e8


	//----- nvinfo : EIATTR_SW_WAR
	.align		4
.L_2219:
        /*00dc*/ 	.byte	0x04, 0x36
        /*00de*/ 	.short	(.L_2221 - .L_2220)
.L_2220:
        /*00e0*/ 	.word	0x00000008
.L_2221:


//--------------------- .nv.info._ZN7cutlass13device_kernelIN5flash19FlashAttnFwdCombineIN4cute5tupleIJNS3_1CILi16EEENS5_ILi64EEEEEELi4ELi256ELi1ELb0ELb0ENS_6half_tEfNS_4arch4Sm80EEEEEvNT_6ParamsE --------------------------
	.section	.nv.info._ZN7cutlass13device_kernelIN5flash19FlashAttnFwdCombineIN4cute5tupleIJNS3_1CILi16EEENS5_ILi64EEEEEELi4ELi256ELi1ELb0ELb0ENS_6half_tEfNS_4arch4Sm80EEEEEvNT_6ParamsE,"",@"SHT_CUDA_INFO"
	.sectionflags	@""
	.align	4


	//----- nvinfo : EIATTR_CUDA_API_VERSION
	.align		4
        /*0000*/ 	.byte	0x04, 0x37
        /*0002*/ 	.short	(.L_2223 - .L_2222)
.L_2222:
        /*0004*/ 	.word	0x00000082


	//----- nvinfo : EIATTR_KPARAM_INFO
	.align		4
.L_2223:
        /*0008*/ 	.byte	0x04, 0x17
        /*000a*/ 	.short	(.L_2225 - .L_2224)
.L_2224:
        /*000c*/ 	.word	0x00000000
        /*0010*/ 	.short	0x0000
        /*0012*/ 	.short	0x0000
        /*0014*/ 	.byte	0x00, 0xf0, 0xa1, 0x03


	//----- nvinfo : EIATTR_SPARSE_MMA_MASK
	.align		4
.L_2225:
        /*0018*/ 	.byte	0x03, 0x50
        /*001a*/ 	.short	0x0000


	//----- nvinfo : EIATTR_MAXREG_COUNT
	.align		4
        /*001c*/ 	.byte	0x03, 0x1b
        /*001e*/ 	.short	0x0080


	//----- nvinfo : EIATTR_NUM_BARRIERS
	.align		4
        /*0020*/ 	.byte	0x02, 0x4c
        /*0022*/ 	.byte	0x01
	.zero		1


	//----- nvinfo : EIATTR_EXTERNS
	.align		4
        /*0024*/ 	.byte	0x04, 0x0f
        /*0026*/ 	.short	(.L_2227 - .L_2226)


	//   ....[0]....
	.align		4
.L_2226:
        /*0028*/ 	.word	index@(__assertfail)


	//----- nvinfo : EIATTR_MERCURY_ISA_VERSION
	.align		4
.L_2227:
        /*002c*/ 	.byte	0x03, 0x5f
        /*002e*/ 	.short	0x0101


	//----- nvinfo : EIATTR_COOP_GROUP_MASK_REGIDS
	.align		4
        /*0030*/ 	.byte	0x04, 0x29
        /*0032*/ 	.short	(.L_2229 - .L_2228)


	//   ....[0]....
.L_2228:
        /*0034*/ 	.word	0xffffffff


	//   ....[1]....
        /*0038*/ 	.word	0xffffffff


	//   ....[2]....
        /*003c*/ 	.word	0xffffffff


	//   ....[3]....
        /*0040*/ 	.word	0xffffffff


	//   ....[4]....
        /*0044*/ 	.word	0xffffffff


	//   ....[5]....
        /*0048*/ 	.word	0xffffffff


	//   ....[6]....
        /*004c*/ 	.word	0xffffffff


	//   ....[7]....
        /*0050*/ 	.word	0xffffffff


	//   ....[8]....
        /*0054*/ 	.word	0xffffffff


	//   ....[9]....
        /*0058*/ 	.word	0xffffffff


	//   ....[10]....
        /*005c*/ 	.word	0xffffffff


	//   ....[11]....
        /*0060*/ 	.word	0xffffffff


	//----- nvinfo : EIATTR_COOP_GROUP_INSTR_OFFSETS
	.align		4
.L_2229:
        /*0064*/ 	.byte	0x04, 0x28
        /*0066*/ 	.short	(.L_2231 - .L_2230)


	//   ....[0]....
.L_2230:
        /*0068*/ 	.word	0x00000be0


	//   ....[1]....
        /*006c*/ 	.word	0x00000c00


	//   ....[2]....
        /*0070*/ 	.word	0x00000c20


	//   ....[3]....
        /*0074*/ 	.word	0x00000c40


	//   ....[4]....
        /*0078*/ 	.word	0x00000cc0


	//   ....[5]....
        /*007c*/ 	.word	0x00000cf0


	//   ....[6]....
        /*0080*/ 	.word	0x00000d10


	//   ....[7]....
        /*0084*/ 	.word	0x00000d30


	//   ....[8]....
        /*0088*/ 	.word	0x00000d50


	//   ....[9]....
        /*008c*/ 	.word	0x00000d70


	//   ....[10]....
        /*0090*/ 	.word	0x00000d90


	//   ....[11]....
        /*0094*/ 	.word	0x00000db0


	//----- nvinfo : EIATTR_VRC_CTA_INIT_COUNT
	.align		4
.L_2231:
        /*0098*/ 	.byte	0x02, 0x4a
	.zero		1
	.zero		1


	//----- nvinfo : EIATTR_SYSCALL_OFFSETS
	.align		4
        /*009c*/ 	.byte	0x04, 0x46
        /*009e*/ 	.short	(.L_2233 - .L_2232)


	//   ....[0]....
.L_2232:
        /*00a0*/ 	.word	0x000003c0


	//----- nvinfo : EIATTR_EXIT_INSTR_OFFSETS
	.align		4
.L_2233:
        /*00a4*/ 	.byte	0x04, 0x1c
        /*00a6*/ 	.short	(.L_2235 - .L_2234)


	//   ....[0]....
.L_2234:
        /*00a8*/ 	.word	0x00000270


	//   ....[1]....
        /*00ac*/ 	.word	0x00001e20


	//   ....[2]....
        /*00b0*/ 	.word	0x00001f70


	//----- nvinfo : EIATTR_MAX_THREADS
	.align		4
.L_2235:
        /*00b4*/ 	.byte	0x04, 0x05
        /*00b6*/ 	.short	(.L_2237 - .L_2236)
.L_2236:
        /*00b8*/ 	.word	0x00000100
        /*00bc*/ 	.word	0x00000001
        /*00c0*/ 	.word	0x00000001


	//----- nvinfo : EIATTR_CRS_STACK_SIZE
	.align		4
.L_2237:
        /*00c4*/ 	.byte	0x04, 0x1e
        /*00c6*/ 	.short	(.L_2239 - .L_2238)
.L_2238:
        /*00c8*/ 	.word	0x00000000


	//----- nvinfo : EIATTR_CBANK_PARAM_SIZE
	.align		4
.L_2239:
        /*00cc*/ 	.byte	0x03, 0x19
        /*00ce*/ 	.short	0x00e8


	//----- nvinfo : EIATTR_PARAM_CBANK
	.align		4
        /*00d0*/ 	.byte	0x04, 0x0a
        /*00d2*/ 	.short	(.L_2241 - .L_2240)
	.align		4
.L_2240:
        /*00d4*/ 	.word	index@(.nv.constant0._ZN7cutlass13device_kernelIN5flash19FlashAttnFwdCombineIN4cute5tupleIJNS3_1CILi16EEENS5_ILi64EEEEEELi4ELi256ELi1ELb0ELb0ENS_6half_tEfNS_4arch4Sm80EEEEEvNT_6ParamsE)
        /*00d8*/ 	.short	0x0380
        /*00da*/ 	.short	0x00e8


	//----- nvinfo : EIATTR_SW_WAR
	.align		4
.L_2241:
        /*00dc*/ 	.byte	0x04, 0x36
        /*00de*/ 	.short	(.L_2243 - .L_2242)
.L_2242:
        /*00e0*/ 	.word	0x00000008
.L_2243:


//--------------------- .nv.info._ZN7cutlass13device_kernelIN5flash19FlashAttnFwdCombineIN4cute5tupleIJNS3_1CILi16EEENS5_ILi64EEEEEELi8ELi256ELi1ELb0ELb1ENS_6half_tEfNS_4arch4Sm80EEEEEvNT_6ParamsE --------------------------
	.section	.nv.info._ZN7cutlass13device_kernelIN5flash19FlashAttnFwdCombineIN4cute5tupleIJNS3_1CILi16EEENS5_ILi64EEEEEELi8ELi256ELi1ELb0ELb1ENS_6half_tEfNS_4arch4Sm80EEEEEvNT_6ParamsE,"",@"SHT_CUDA_INFO"
	.sectionflags	@""
	.align	4


	//----- nvinfo : EIATTR_CUDA_API_VERSION
	.align		4
        /*0000*/ 	.byte	0x04, 0x37
        /*0002*/ 	.short	(.L_2245 - .L_2244)
.L_2244:
        /*0004*/ 	.word	0x00000082


	//----- nvinfo : EIATTR_KPARAM_INFO
	.align		4
.L_2245:
        /*0008*/ 	.byte	0x04, 0x17
        /*000a*/ 	.short	(.L_2247 - .L_2246)
.L_2246:
        /*000c*/ 	.word	0x00000000
        /*0010*/ 	.short	0x0000
        /*0012*/ 	.short	0x0000
        /*0014*/ 	.byte	0x00, 0xf0, 0xa1, 0x03


	//----- nvinfo : EIATTR_SPARSE_MMA_MASK
	.align		4
.L_2247:
        /*0018*/ 	.byte	0x03, 0x50
        /*001a*/ 	.short	0x0000


	//----- nvinfo : EIATTR_MAXREG_COUNT
	.align		4
        /*001c*/ 	.byte	0x03, 0x1b
        /*001e*/ 	.short	0x0080


	//----- nvinfo : EIATTR_NUM_BARRIERS
	.align		4
        /*0020*/ 	.byte	0x02, 0x4c
        /*0022*/ 	.byte	0x01
	.zero		1


	//----- nvinfo : EIATTR_EXTERNS
	.align		4
        /*0024*/ 	.byte	0x04, 0x0f
        /*0026*/ 	.short	(.L_2249 - .L_2248)


	//   ....[0]....
	.align		4
.L_2248:
        /*0028*/ 	.word	index@(__assertfail)


	//----- nvinfo : EIATTR_MERCURY_ISA_VERSION
	.align		4
.L_2249:
        /*002c*/ 	.byte	0x03, 0x5f
        /*002e*/ 	.short	0x0101


	//----- nvinfo : EIATTR_COOP_GROUP_MASK_REGIDS
	.align		4
        /*0030*/ 	.byte	0x04, 0x29
        /*0032*/ 	.short	(.L_2251 - .L_2250)


	//   ....[0]....
.L_2250:
        /*0034*/ 	.word	0xffffffff


	//   ....[1]....
        /*0038*/ 	.word	0xffffffff


	//   ....[2]....
        /*003c*/ 	.word	0xffffffff


	//   ....[3]....
        /*0040*/ 	.word	0xffffffff


	//   ....[4]....
        /*0044*/ 	.word	0xffffffff


	//   ....[5]....
        /*0048*/ 	.word	0xffffffff


	//   ....[6]....
        /*004c*/ 	.word	0xffffffff


	//   ....[7]....
        /*0050*/ 	.word	0xffffffff


	//   ....[8]....
        /*0054*/ 	.word	0xffffffff


	//   ....[9]....
        /*0058*/ 	.word	0xffffffff


	//   ....[10]....
        /*005c*/ 	.word	0xffffffff


	//   ....[11]....
        /*0060*/ 	.word	0xffffffff


	//----- nvinfo : EIATTR_COOP_GROUP_INSTR_OFFSETS
	.align		4
.L_2251:
        /*0064*/ 	.byte	0x04, 0x28
        /*0066*/ 	.short	(.L_2253 - .L_2252)


	//   ....[0]....
.L_2252:
        /*0068*/ 	.word	0x00002680


	//   ....[1]....
        /*006c*/ 	.word	0x000026a0


	//   ....[2]....
        /*0070*/ 	.word	0x000026c0


	//   ....[3]....
        /*0074*/ 	.word	0x000026e0


	//   ....[4]....
        /*0078*/ 	.word	0x00002c50


	//   ....[5]....
        /*007c*/ 	.word	0x00002c70


	//   ....[6]....
        /*0080*/ 	.word	0x00002c80


	//   ....[7]....
        /*0084*/ 	.word	0x00002cb0


	//   ....[8]....
        /*0088*/ 	.word	0x00002cc0


	//   ....[9]....
        /*008c*/ 	.word	0x00002cf0


	//   ....[10]....
        /*0090*/ 	.word	0x00002d00


	//   ....[11]....
        /*0094*/ 	.word	0x00002d30


	//----- nvinfo : EIATTR_VRC_CTA_INIT_COUNT
	.align		4
.L_2253:
        /*0098*/ 	.byte	0x02, 0x4a
	.zero		1
	.zero		1


	//----- nvinfo : EIATTR_SYSCALL_OFFSETS
	.align		4
        /*009c*/ 	.byte	0x04, 0x46
        /*009e*/ 	.short	(.L_2255 - .L_2254)


	//   ....[0]....
.L_2254:
        /*00a0*/ 	.word	0x00000580


	//----- nvinfo : EIATTR_EXIT_INSTR_OFFSETS
	.align		4
.L_2255:
        /*00a4*/ 	.byte	0x04, 0x1c
        /*00a6*/ 	.short	(.L_2257 - .L_2256)


	//   ....[0]....
.L_2256:
        /*00a8*/ 	.word	0x00000270


	//   ....[1]....
        /*00ac*/ 	.word	0x00000460


	//   ....[2]....
        /*00b0*/ 	.word	0x00003ea0


	//   ....[3]....
        /*00b4*/ 	.word	0x00003fb0


	//----- nvinfo : EIATTR_MAX_THREADS
	.align		4
.L_2257:
        /*00b8*/ 	.byte	0x04, 0x05
        /*00ba*/ 	.short	(.L_2259 - .L_2258)
.L_2258:
        /*00bc*/ 	.word	0x00000100
        /*00c0*/ 	.word	0x00000001
        /*00c4*/ 	.word	0x00000001


	//----- nvinfo : EIATTR_CRS_STACK_SIZE
	.align		4
.L_2259:
        /*00c8*/ 	.byte	0x04, 0x1e
        /*00ca*/ 	.short	(.L_2261 - .L_2260)
.L_2260:
        /*00cc*/ 	.word	0x00000000


	//----- nvinfo : EIATTR_CBANK_PARAM_SIZE
	.align		4
.L_2261:
        /*00d0*/ 	.byte	0x03, 0x19
        /*00d2*/ 	.short	0x00e8


	//----- nvinfo : EIATTR_PARAM_CBANK
	.align		4
        /*00d4*/ 	.byte	0x04, 0x0a
        /*00d6*/ 	.short	(.L_2263 - .L_2262)
	.align		4
.L_2262:
        /*00d8*/ 	.word	index@(.nv.constant0._ZN7cutlass13device_kernelIN5flash19FlashAttnFwdCombineIN4cute5tupleIJNS3_1CILi16EEENS5_ILi64EEEEEELi8ELi256ELi1ELb0ELb1ENS_6half_tEfNS_4arch4Sm80EEEEEvNT_6ParamsE)
        /*00dc*/ 	.short	0x0380
        /*00de*/ 	.short	0x00e8


	//----- nvinfo : EIATTR_SW_WAR
	.align		4
.L_2263:
        /*00e0*/ 	.byte	0x04, 0x36
        /*00e2*/ 	.short	(.L_2265 - .L_2264)
.L_2264:
        /*00e4*/ 	.word	0x00000008
.L_2265:


//--------------------- .nv.info._ZN7cutlass13device_kernelIN5flash19FlashAttnFwdCombineIN4cute5tupleIJNS3_1CILi16EEENS5_ILi64EEEEEELi7ELi256ELi1ELb0ELb1ENS_6half_tEfNS_4arch4Sm80EEEEEvNT_6ParamsE --------------------------
	.section	.nv.info._ZN7cutlass13device_kernelIN5flash19FlashAttnFwdCombineIN4cute5tupleIJNS3_1CILi16EEENS5_ILi64EEEEEELi7ELi256ELi1ELb0ELb1ENS_6half_tEfNS_4arch4Sm80EEEEEvNT_6ParamsE,"",@"SHT_CUDA_INFO"
	.sectionflags	@""
	.align	4


	//----- nvinfo : EIATTR_CUDA_API_VERSION
	.align		4
        /*0000*/ 	.byte	0x04, 0x37
        /*0002*/ 	.short	(.L_2267 - .L_2266)
.L_2266:
        /*0004*/ 	.word	0x00000082


	//----- nvinfo : EIATTR_KPARAM_INFO
	.align		4
.L_2267:
        /*0008*/ 	.byte	0x04, 0x17
        /*000a*/ 	.short	(.L_2269 - .L_2268)
.L_2268:
        /*000c*/ 	.word	0x00000000
        /*0010*/ 	.short	0x0000
        /*0012*/ 	.short	0x0000
        /*0014*/ 	.byte	0x00, 0xf0, 0xa1, 0x03


	//----- nvinfo : EIATTR_SPARSE_MMA_MASK
	.align		4
.L_2269:
        /*0018*/ 	.byte	0x03, 0x50
        /*001a*/ 	.short	0x0000


	//----- nvinfo : EIATTR_MAXREG_COUNT
	.align		4
        /*001c*/ 	.byte	0x03, 0x1b
        /*001e*/ 	.short	0x0080


	//----- nvinfo : EIATTR_NUM_BARRIERS
	.align		4
        /*0020*/ 	.byte	0x02, 0x4c
        /*0022*/ 	.byte	0x01
	.zero		1


	//----- nvinfo : EIATTR_EXTERNS
	.align		4
        /*0024*/ 	.byte	0x04, 0x0f
        /*0026*/ 	.short	(.L_2271 - .L_2270)


	//   ....[0]....
	.align		4
.L_2270:
        /*0028*/ 	.word	index@(__assertfail)


	//----- nvinfo : EIATTR_MERCURY_ISA_VERSION
	.align		4
.L_2271:
        /*002c*/ 	.byte	0x03, 0x5f
        /*002e*/ 	.short	0x0101


	//----- nvinfo : EIATTR_COOP_GROUP_MASK_REGIDS
	.align		4
        /*0030*/ 	.byte	0x04, 0x29
        /*0032*/ 	.short	(.L_2273 - .L_2272)


	//   ....[0]....
.L_2272:
        /*0034*/ 	.word	0xffffffff


	//   ....[1]....
        /*0038*/ 	.word	0xffffffff


	//   ....[2]....
        /*003c*/ 	.word	0xffffffff


	//   ....[3]....
        /*0040*/ 	.word	0xffffffff


	//   ....[4]....
        /*0044*/ 	.word	0xffffffff


	//   ....[5]....
        /*0048*/ 	.word	0xffffffff


	//   ....[6]....
        /*004c*/ 	.word	0xffffffff


	//   ....[7]....
        /*0050*/ 	.word	0xffffffff


	//   ....[8]....
        /*0054*/ 	.word	0xffffffff


	//   ....[9]....
        /*0058*/ 	.word	0xffffffff


	//   ....[10]....
        /*005c*/ 	.word	0xffffffff


	//   ....[11]....
        /*0060*/ 	.word	0xffffffff


	//----- nvinfo : EIATTR_COOP_GROUP_INSTR_OFFSETS
	.align		4
.L_2273:
        /*0064*/ 	.byte	0x04, 0x28
        /*0066*/ 	.short	(.L_2275 - .L_2274)


	//   ....[0]....
.L_2274:
        /*0068*/ 	.word	0x00001cf0


	//   ....[1]....
        /*006c*/ 	.word	0x00001d10


	//   ....[2]....
        /*0070*/ 	.word	0x00001d30


	//   ....[3]....
        /*0074*/ 	.word	0x00001d50


	//   ....[4]....
        /*0078*/ 	.word	0x00002070


	//   ....[5]....
        /*007c*/ 	.word	0x00002080


	//   ....[6]....
        /*0080*/ 	.word	0x000020b0


	//   ....[7]....
        /*0084*/ 	.word	0x000020c0


	//   ....[8]....
        /*0088*/ 	.word	0x000020f0


	//   ....[9]....
        /*008c*/ 	.word	0x00002110


	//   ....[10]....
        /*0090*/ 	.word	0x00002120


	//   ....[11]....
        /*0094*/ 	.word	0x00002150


	//----- nvinfo : EIATTR_VRC_CTA_INIT_COUNT
	.align		4
.L_2275:
        /*0098*/ 	.byte	0x02, 0x4a
	.zero		1
	.zero		1


	//----- nvinfo : EIATTR_SYSCALL_OFFSETS
	.align		4
        /*009c*/ 	.byte	0x04, 0x46
        /*009e*/ 	.short	(.L_2277 - .L_2276)


	//   ....[0]....
.L_2276:
        /*00a0*/ 	.word	0x00000580


	//----- nvinfo : EIATTR_EXIT_INSTR_OFFSETS
	.align		4
.L_2277:
        /*00a4*/ 	.byte	0x04, 0x1c
        /*00a6*/ 	.short	(.L_2279 - .L_2278)


	//   ....[0]....
.L_2278:
        /*00a8*/ 	.word	0x00000270


	//   ....[1]....
        /*00ac*/ 	.word	0x00000460


	//   ....[2]....
        /*00b0*/ 	.word	0x000031d0


	//   ....[3]....
        /*00b4*/ 	.word	0x000032e0


	//----- nvinfo : EIATTR_MAX_THREADS
	.align		4
.L_2279:
        /*00b8*/ 	.byte	0x04, 0x05
        /*00ba*/ 	.short	(.L_2281 - .L_2280)
.L_2280:
        /*00bc*/ 	.word	0x00000100
        /*00c0*/ 	.word	0x00000001
        /*00c4*/ 	.word	0x00000001


	//----- nvinfo : EIATTR_CRS_STACK_SIZE
	.align		4
.L_2281:
        /*00c8*/ 	.byte	0x04, 0x1e
        /*00ca*/ 	.short	(.L_2283 - .L_2282)
.L_2282:
        /*00cc*/ 	.word	0x00000000


	//----- nvinfo : EIATTR_CBANK_PARAM_SIZE
	.align		4
.L_2283:
        /*00d0*/ 	.byte	0x03, 0x19
        /*00d2*/ 	.short	0x00e8


	//----- nvinfo : EIATTR_PARAM_CBANK
	.align		4
        /*00d4*/ 	.byte	0x04, 0x0a
        /*00d6*/ 	.short	(.L_2285 - .L_2284)
	.align		4
.L_2284:
        /*00d8*/ 	.word	index@(.nv.constant0._ZN7cutlass13device_kernelIN5flash19FlashAttnFwdCombineIN4cute5tupleIJNS3_1CILi16EEENS5_ILi64EEEEEELi7ELi256ELi1ELb0ELb1ENS_6half_tEfNS_4arch4Sm80EEEEEvNT_6ParamsE)
        /*00dc*/ 	.short	0x0380
        /*00de*/ 	.short	0x00e8


	//----- nvinfo : EIATTR_SW_WAR
	.align		4
.L_2285:
        /*00e0*/ 	.byte	0x04, 0x36
        /*00e2*/ 	.short	(.L_2287 - .L_2286)
.L_2286:
        /*00e4*/ 	.word	0x00000008
.L_2287:


//--------------------- .nv.info._ZN7cutlass13device_kernelIN5flash19FlashAttnFwdCombineIN4cute5tupleIJNS3_1CILi16EEENS5_ILi64EEEEEELi6ELi256ELi1ELb0ELb1ENS_6half_tEfNS_4arch4Sm80EEEEEvNT_6ParamsE --------------------------
	.section	.nv.info._ZN7cutlass13device_kernelIN5flash19FlashAttnFwdCombineIN4cute5tupleIJNS3_1CILi16EEENS5_ILi64EEEEEELi6ELi256ELi1ELb0ELb1ENS_6half_tEfNS_4arch4Sm80EEEEEvNT_6ParamsE,"",@"SHT_CUDA_INFO"
	.sectionflags	@""
	.align	4


	//----- nvinfo : EIATTR_CUDA_API_VERSION
	.align		4
        /*0000*/ 	.byte	0x04, 0x37
        /*0002*/ 	.short	(.L_2289 - .L_2288)
.L_2288:
        /*0004*/ 	.word	0x00000082


	//----- nvinfo : EIATTR_KPARAM_INFO
	.align		4
.L_2289:
        /*0008*/ 	.byte	0x04, 0x17
        /*000a*/ 	.short	(.L_2291 - .L_2290)
.L_2290:
        /*000c*/ 	.word	0x00000000
        /*0010*/ 	.short	0x0000
        /*0012*/ 	.short	0x0000
        /*0014*/ 	.byte	0x00, 0xf0, 0xa1, 0x03


	//----- nvinfo : EIATTR_SPARSE_MMA_MASK
	.align		4
.L_2291:
        /*0018*/ 	.byte	0x03, 0x50
        /*001a*/ 	.short	0x0000


	//----- nvinfo : EIATTR_MAXREG_COUNT
	.align		4
        /*001c*/ 	.byte	0x03, 0x1b
        /*001e*/ 	.short	0x0080


	//----- nvinfo : EIATTR_NUM_BARRIERS
	.align		4
        /*0020*/ 	.byte	0x02, 0x4c
        /*0022*/ 	.byte	0x01
	.zero		1


	//----- nvinfo : EIATTR_EXTERNS
	.align		4
        /*0024*/ 	.byte	0x04, 0x0f
        /*0026*/ 	.short	(.L_2293 - .L_2292)


	//   ....[0]....
	.align		4
.L_2292:
        /*0028*/ 	.word	index@(__assertfail)


	//----- nvinfo : EIATTR_MERCURY_ISA_VERSION
	.align		4
.L_2293:
        /*002c*/ 	.byte	0x03, 0x5f
        /*002e*/ 	.short	0x0101


	//----- nvinfo : EIATTR_COOP_GROUP_MASK_REGIDS
	.align		4
        /*0030*/ 	.byte	0x04, 0x29
        /*0032*/ 	.short	(.L_2295 - .L_2294)


	//   ....[0]....
.L_2294:
        /*0034*/ 	.word	0xffffffff


	//   ....[1]....
        /*0038*/ 	.word	0xffffffff


	//   ....[2]....
        /*003c*/ 	.word	0xffffffff


	//   ....[3]....
        /*0040*/ 	.word	0xffffffff


	//   ....[4]....
        /*0044*/ 	.word	0xffffffff


	//   ....[5]....
        /*0048*/ 	.word	0xffffffff


	//   ....[6]....
        /*004c*/ 	.word	0xffffffff


	//   ....[7]....
        /*0050*/ 	.word	0xffffffff


	//   ....[8]....
        /*0054*/ 	.word	0xffffffff


	//   ....[9]....
        /*0058*/ 	.word	0xffffffff


	//   ....[10]....
        /*005c*/ 	.word	0xffffffff


	//   ....[11]....
        /*0060*/ 	.word	0xffffffff


	//----- nvinfo : EIATTR_COOP_GROUP_INSTR_OFFSETS
	.align		4
.L_2295:
        /*0064*/ 	.byte	0x04, 0x28
        /*0066*/ 	.short	(.L_2297 - .L_2296)


	//   ....[0]....
.L_2296:
        /*0068*/ 	.word	0x00001890


	//   ....[1]....
        /*006c*/ 	.word	0x000018b0


	//   ....[2]....
        /*0070*/ 	.word	0x000018d0


	//   ....[3]....
        /*0074*/ 	.word	0x000018f0


	//   ....[4]....
        /*0078*/ 	.word	0x00001a90


	//   ....[5]....
        /*007c*/ 	.word	0x00001ab0


	//   ....[6]....
        /*0080*/ 	.word	0x00001ac0


	//   ....[7]....
        /*0084*/ 	.word	0x00001af0


	//   ....[8]....
        /*0088*/ 	.word	0x00001b00


	//   ....[9]....
        /*008c*/ 	.word	0x00001b30


	//   ....[10]....
        /*0090*/ 	.word	0x00001b40


	//   ....[11]....
        /*0094*/ 	.word	0x00001b70


	//----- nvinfo : EIATTR_VRC_CTA_INIT_COUNT
	.align		4
.L_2297:
        /*0098*/ 	.byte	0x02, 0x4a
	.zero		1
	.zero		1


	//----- nvinfo : EIATTR_SYSCALL_OFFSETS
	.align		4
        /*009c*/ 	.byte	0x04, 0x46
        /*009e*/ 	.short	(.L_2299 - .L_2298)


	//   ....[0]....
.L_2298:
        /*00a0*/ 	.word	0x00000580


	//----- nvinfo : EIATTR_EXIT_INSTR_OFFSETS
	.align		4
.L_2299:
        /*00a4*/ 	.byte	0x04, 0x1c
        /*00a6*/ 	.short	(.L_2301 - .L_2300)


	//   ....[0]....
.L_2300:
        /*00a8*/ 	.word	0x00000270


	//   ....[1]....
        /*00ac*/ 	.word	0x00000460


	//   ....[2]....
        /*00b0*/ 	.word	0x00002b70


	//   ....[3]....
        /*00b4*/ 	.word	0x00002c80


	//----- nvinfo : EIATTR_MAX_THREADS
	.align		4
.L_2301:
        /*00b8*/ 	.byte	0x04, 0x05
        /*00ba*/ 	.short	(.L_2303 - .L_2302)
.L_2302:
        /*00bc*/ 	.word	0x00000100
        /*00c0*/ 	.word	0x00000001
        /*00c4*/ 	.word	0x00000001


	//----- nvinfo : EIATTR_CRS_STACK_SIZE
	.align		4
.L_2303:
        /*00c8*/ 	.byte	0x04, 0x1e
        /*00ca*/ 	.short	(.L_2305 - .L_2304)
.L_2304:
        /*00cc*/ 	.word	0x00000000


	//----- nvinfo : EIATTR_CBANK_PARAM_SIZE
	.align		4
.L_2305:
        /*00d0*/ 	.byte	0x03, 0x19
        /*00d2*/ 	.short	0x00e8


	//----- nvinfo : EIATTR_PARAM_CBANK
	.align		4
        /*00d4*/ 	.byte	0x04, 0x0a
        /*00d6*/ 	.short	(.L_2307 - .L_2306)
	.align		4
.L_2306:
        /*00d8*/ 	.word	index@(.nv.constant0._ZN7cutlass13device_kernelIN5flash19FlashAttnFwdCombineIN4cute5tupleIJNS3_1CILi16EEENS5_ILi64EEEEEELi6ELi256ELi1ELb0ELb1ENS_6half_tEfNS_4arch4Sm80EEEEEvNT_6ParamsE)
        /*00dc*/ 	.short	0x0380
        /*00de*/ 	.short	0x00e8


	//----- nvinfo : EIATTR_SW_WAR
	.align		4
.L_2307:
        /*00e0*/ 	.byte	0x04, 0x36
        /*00e2*/ 	.short	(.L_2309 - .L_2308)
.L_2308:
        /*00e4*/ 	.word	0x00000008
.L_2309:


//--------------------- .nv.info._ZN7cutlass13device_kernelIN5flash19FlashAttnFwdCombineIN4cute5tupleIJNS3_1CILi16EEENS5_ILi64EEEEEELi5ELi256ELi1ELb0ELb1ENS_6half_tEfNS_4arch4Sm80EEEEEvNT_6ParamsE --------------------------
	.section	.nv.info._ZN7cutlass13device_kernelIN5flash19FlashAttnFwdCombineIN4cute5tupleIJNS3_1CILi16EEENS5_ILi64EEEEEELi5ELi256ELi1ELb0ELb1ENS_6half_tEfNS_4arch4Sm80EEEEEvNT_6ParamsE,"",@"SHT_CUDA_INFO"
	.sectionflags	@""
	.align	4


	//----- nvinfo : EIATTR_CUDA_API_VERSION
	.align		4
        /*0000*/ 	.byte	0x04, 0x37
        /*0002*/ 	.short	(.L_2311 - .L_2310)
.L_2310:
        /*0004*/ 	.word	0x00000082


	//----- nvinfo : EIATTR_KPARAM_INFO
	.align		4
.L_2311:
        /*0008*/ 	.byte	0x04, 0x17
        /*000a*/ 	.short	(.L_2313 - .L_2312)
.L_2312:
        /*000c*/ 	.word	0x00000000
        /*0010*/ 	.short	0x0000
        /*0012*/ 	.short	0x0000
        /*0014*/ 	.byte	0x00, 0xf0, 0xa1, 0x03


	//----- nvinfo : EIATTR_SPARSE_MMA_MASK
	.align		4
.L_2313:
        /*0018*/ 	.byte	0x03, 0x50
        /*001a*/ 	.short	0x0000


	//----- nvinfo : EIATTR_MAXREG_COUNT
	.align		4
        /*001c*/ 	.byte	0x03, 0x1b
        /*001e*/ 	.short	0x0080


	//----- nvinfo : EIATTR_NUM_BARRIERS
	.align		4
        /*0020*/ 	.byte	0x02, 0x4c
        /*0022*/ 	.byte	0x01
	.zero		1


	//----- nvinfo : EIATTR_EXTERNS
	.align		4
        /*0024*/ 	.byte	0x04, 0x0f
        /*0026*/ 	.short	(.L_2315 - .L_2314)


	//   ....[0]....
	.align		4
.L_2314:
        /*0028*/ 	.word	index@(__assertfail)


	//----- nvinfo : EIATTR_MERCURY_ISA_VERSION
	.align		4
.L_2315:
        /*002c*/ 	.byte	0x03, 0x5f
        /*002e*/ 	.short	0x0101


	//----- nvinfo : EIATTR_COOP_GROUP_MASK_REGIDS
	.align		4
        /*0030*/ 	.byte	0x04, 0x29
        /*0032*/ 	.short	(.L_2317 - .L_2316)


	//   ....[0]....
.L_2316:
        /*0034*/ 	.word	0xffffffff


	//   ....[1]....
        /*0038*/ 	.word	0xffffffff


	//   ....[2]....
        /*003c*/ 	.word	0xffffffff


	//   ....[3]....
        /*0040*/ 	.word	0xffffffff


	//   ....[4]....
        /*0044*/ 	.word	0xffffffff


	//   ....[5]....
        /*0048*/ 	.word	0xffffffff


	//   ....[6]....
        /*004c*/ 	.word	0xffffffff


	//   ....[7]....
        /*0050*/ 	.word	0xffffffff


	//   ....[8]....
        /*0054*/ 	.word	0xffffffff


	//   ....[9]....
        /*0058*/ 	.word	0xffffffff


	//   ....[10]....
        /*005c*/ 	.word	0xffffffff


	//   ....[11]....
        /*0060*/ 	.word	0xffffffff


	//----- nvinfo : EIATTR_COOP_GROUP_INSTR_OFFSETS
	.align		4
.L_2317:
        /*0064*/ 	.byte	0x04, 0x28
        /*0066*/ 	.short	(.L_2319 - .L_2318)


	//   ....[0]....
.L_2318:
        /*0068*/ 	.word	0x00001650


	//   ....[1]....
        /*006c*/ 	.word	0x00001670


	//   ....[2]....
        /*0070*/ 	.word	0x00001690


	//   ....[3]....
        /*0074*/ 	.word	0x000016b0


	//   ....[4]....
        /*0078*/ 	.word	0x00001790


	//   ....[5]....
        /*007c*/ 	.word	0x000017d0


	//   ....[6]....
        /*0080*/ 	.word	0x000017f0


	//   ....[7]....
        /*0084*/ 	.word	0x00001810


	//   ....[8]....
        /*0088*/ 	.word	0x00001840


	//   ....[9]....
        /*008c*/ 	.word	0x00001860


	//   ....[10]....
        /*0090*/ 	.word	0x00001870


	//   ....[11]....
        /*0094*/ 	.word	0x000018a0


	//----- nvinfo : EIATTR_VRC_CTA_INIT_COUNT
	.align		4
.L_2319:
        /*0098*/ 	.byte	0x02, 0x4a
	.zero		1
	.zero		1


	//----- nvinfo : EIATTR_SYSCALL_OFFSETS
	.align		4
        /*009c*/ 	.byte	0x04, 0x46
        /*009e*/ 	.short	(.L_2321 - .L_2320)


	//   ....[0]....
.L_2320:
        /*00a0*/ 	.word	0x00000580


	//----- nvinfo : EIATTR_EXIT_INSTR_OFFSETS
	.align		4
.L_2321:
        /*00a4*/ 	.byte	0x04, 0x1c
        /*00a6*/ 	.short	(.L_2323 - .L_2322)


	//   ....[0]....
.L_2322:
        /*00a8*/ 	.word	0x00000270


	//   ....[1]....
        /*00ac*/ 	.word	0x00000460


	//   ....[2]....
        /*00b0*/ 	.word	0x00002840


	//   ....[3]....
        /*00b4*/ 	.word	0x00002950


	//----- nvinfo : EIATTR_MAX_THREADS
	.align		4
.L_2323:
        /*00b8*/ 	.byte	0x04, 0x05
        /*00ba*/ 	.short	(.L_2325 - .L_2324)
.L_2324:
        /*00bc*/ 	.word	0x00000100
        /*00c0*/ 	.word	0x00000001
        /*00c4*/ 	.word	0x00000001


	//----- nvinfo : EIATTR_CRS_STACK_SIZE
	.align		4
.L_2325:
        /*00c8*/ 	.byte	0x04, 0x1e
        /*00ca*/ 	.short	(.L_2327 - .L_2326)
.L_2326:
        /*00cc*/ 	.word	0x00000000


	//----- nvinfo : EIATTR_CBANK_PARAM_SIZE
	.align		4
.L_2327:
        /*00d0*/ 	.byte	0x03, 0x19
        /*00d2*/ 	.short	0x00e8


	//----- nvinfo : EIATTR_PARAM_CBANK
	.align		4
        /*00d4*/ 	.byte	0x04, 0x0a
        /*00d6*/ 	.short	(.L_2329 - .L_2328)
	.align		4
.L_2328:
        /*00d8*/ 	.word	index@(.nv.constant0._ZN7cutlass13device_kernelIN5flash19FlashAttnFwdCombineIN4cute5tupleIJNS3_1CILi16EEENS5_ILi64EEEEEELi5ELi256ELi1ELb0ELb1ENS_6half_tEfNS_4arch4Sm80EEEEEvNT_6ParamsE)
        /*00dc*/ 	.short	0x0380
        /*00de*/ 	.short	0x00e8


	//----- nvinfo : EIATTR_SW_WAR
	.align		4
.L_2329:
        /*00e0*/ 	.byte	0x04, 0x36
        /*00e2*/ 	.short	(.L_2331 - .L_2330)
.L_2330:
        /*00e4*/ 	.word	0x00000008
.L_2331:


//--------------------- .nv.info._ZN7cutlass13device_kernelIN5flash19FlashAttnFwdCombineIN4cute5tupleIJNS3_1CILi16EEENS5_ILi64EEEEEELi4ELi256ELi1ELb0ELb1ENS_6half_tEfNS_4arch4Sm80EEEEEvNT_6ParamsE --------------------------
	.section	.nv.info._ZN7cutlass13device_kernelIN5flash19FlashAttnFwdCombineIN4cute5tupleIJNS3_1CILi16EEENS5_ILi64EEEEEELi4ELi256ELi1ELb0ELb1ENS_6half_tEfNS_4arch4Sm80EEEEEvNT_6ParamsE,"",@"SHT_CUDA_INFO"
	.sectionflags	@""
	.align	4


	//----- nvinfo : EIATTR_CUDA_API_VERSION
	.align		4
        /*0000*/ 	.byte	0x04, 0x37
        /*0002*/ 	.short	(.L_2333 - .L_2332)
.L_2332:
        /*0004*/ 	.word	0x00000082


	//----- nvinfo : EIATTR_KPARAM_INFO
	.align		4
.L_2333:
        /*0008*/ 	.byte	0x04, 0x17
        /*000a*/ 	.short	(.L_2335 - .L_2334)
.L_2334:
        /*000c*/ 	.word	0x00000000
        /*0010*/ 	.short	0x0000
        /*0012*/ 	.short	0x0000
        /*0014*/ 	.byte	0x00, 0xf0, 0xa1, 0x03


	//----- nvinfo : EIATTR_SPARSE_MMA_MASK
	.align		4
.L_2335:
        /*0018*/ 	.byte	0x03, 0x50
        /*001a*/ 	.short	0x0000


	//----- nvinfo : EIATTR_MAXREG_COUNT
	.align		4
        /*001c*/ 	.byte	0x03, 0x1b
        /*001e*/ 	.short	0x0080


	//----- nvinfo : EIATTR_NUM_BARRIERS
	.align		4
        /*0020*/ 	.byte	0x02, 0x4c
        /*0022*/ 	.byte	0x01
	.zero		1


	//----- nvinfo : EIATTR_EXTERNS
	.align		4
        /*0024*/ 	.byte	0x04, 0x0f
        /*0026*/ 	.short	(.L_2337 - .L_2336)


	//   ....[0]....
	.align		4
.L_2336:
        /*0028*/ 	.word	index@(__assertfail)


	//----- nvinfo : EIATTR_MERCURY_ISA_VERSION
	.align		4
.L_2337:
        /*002c*/ 	.byte	0x03, 0x5f
        /*002e*/ 	.short	0x0101


	//----- nvinfo : EIATTR_COOP_GROUP_MASK_REGIDS
	.align		4
        /*0030*/ 	.byte	0x04, 0x29
        /*0032*/ 	.short	(.L_2339 - .L_2338)


	//   ....[0]....
.L_2338:
        /*0034*/ 	.word	0xffffffff


	//   ....[1]....
        /*0038*/ 	.word	0xffffffff


	//   ....[2]....
        /*003c*/ 	.word	0xffffffff


	//   ....[3]....
        /*0040*/ 	.word	0xffffffff


	//   ....[4]....
        /*0044*/ 	.word	0xffffffff


	//   ....[5]....
        /*0048*/ 	.word	0xffffffff


	//   ....[6]....
        /*004c*/ 	.word	0xffffffff


	//   ....[7]....
        /*0050*/ 	.word	0xffffffff


	//   ....[8]....
        /*0054*/ 	.word	0xffffffff


	//   ....[9]....
        /*0058*/ 	.word	0xffffffff


	//   ....[10]....
        /*005c*/ 	.word	0xffffffff


	//   ....[11]....
        /*0060*/ 	.word	0xffffffff


	//----- nvinfo : EIATTR_COOP_GROUP_INSTR_OFFSETS
	.align		4
.L_2339:
        /*0064*/ 	.byte	0x04, 0x28
        /*0066*/ 	.short	(.L_2341 - .L_2340)


	//   ....[0]....
.L_2340:
        /*0068*/ 	.word	0x00001570


	//   ....[1]....
        /*006c*/ 	.word	0x00001590


	//   ....[2]....
        /*0070*/ 	.word	0x000015b0


	//   ....[3]....
        /*0074*/ 	.word	0x000015d0


	//   ....[4]....
        /*0078*/ 	.word	0x00001670


	//   ....[5]....
        /*007c*/ 	.word	0x00001690


	//   ....[6]....
        /*0080*/ 	.word	0x000016a0


	//   ....[7]....
        /*0084*/ 	.word	0x000016d0


	//   ....[8]....
        /*0088*/ 	.word	0x000016e0


	//   ....[9]....
        /*008c*/ 	.word	0x00001710


	//   ....[10]....
        /*0090*/ 	.word	0x00001720


	//   ....[11]....
        /*0094*/ 	.word	0x00001750


	//----- nvinfo : EIATTR_VRC_CTA_INIT_COUNT
	.align		4
.L_2341:
        /*0098*/ 	.byte	0x02, 0x4a
	.zero		1
	.zero		1


	//----- nvinfo : EIATTR_SYSCALL_OFFSETS
	.align		4
        /*009c*/ 	.byte	0x04, 0x46
        /*009e*/ 	.short	(.L_2343 - .L_2342)


	//   ....[0]....
.L_2342:
        /*00a0*/ 	.word	0x00000580


	//----- nvinfo : EIATTR_EXIT_INSTR_OFFSETS
	.align		4
.L_2343:
        /*00a4*/ 	.byte	0x04, 0x1c
        /*00a6*/ 	.short	(.L_2345 - .L_2344)


	//   ....[0]....
.L_2344:
        /*00a8*/ 	.word	0x00000270


	//   ....[1]....
        /*00ac*/ 	.word	0x00000460


	//   ....[2]....
        /*00b0*/ 	.word	0x000026c0


	//   ....[3]....
        /*00b4*/ 	.word	0x000027d0


	//----- nvinfo : EIATTR_MAX_THREADS
	.align		4
.L_2345:
        /*00b8*/ 	.byte	0x04, 0x05
        /*00ba*/ 	.short	(.L_2347 - .L_2346)
.L_2346:
        /*00bc*/ 	.word	0x00000100
        /*00c0*/ 	.word	0x00000001
        /*00c4*/ 	.word	0x00000001


	//----- nvinfo : EIATTR_CRS_STACK_SIZE
	.align		4
.L_2347:
        /*00c8*/ 	.byte	0x04, 0x1e
        /*00ca*/ 	.short	(.L_2349 - .L_2348)
.L_2348:
        /*00cc*/ 	.word	0x00000000


	//----- nvinfo : EIATTR_CBANK_PARAM_SIZE
	.align		4
.L_2349:
        /*00d0*/ 	.byte	0x03, 0x19
        /*00d2*/ 	.short	0x00e8


	//----- nvinfo : EIATTR_PARAM_CBANK
	.align		4
        /*00d4*/ 	.byte	0x04, 0x0a
        /*00d6*/ 	.short	(.L_2351 - .L_2350)
	.align		4
.L_2350:
        /*00d8*/ 	.word	index@(.nv.constant0._ZN7cutlass13device_kernelIN5flash19FlashAttnFwdCombineIN4cute5tupleIJNS3_1CILi16EEENS5_ILi64EEEEEELi4ELi256ELi1ELb0ELb1ENS_6half_tEfNS_4arch4Sm80EEEEEvNT_6ParamsE)
        /*00dc*/ 	.short	0x0380
        /*00de*/ 	.short	0x00e8


	//----- nvinfo : EIATTR_SW_WAR
	.align		4
.L_2351:
        /*00e0*/ 	.byte	0x04, 0x36
        /*00e2*/ 	.short	(.L_2353 - .L_2352)
.L_2352:
        /*00e4*/ 	.word	0x00000008
.L_2353:


//--------------------- .nv.info._ZN7cutlass13device_kernelIN5flash19FlashAttnFwdCombineIN4cute5tupleIJNS3_1CILi8EEENS5_ILi128EEEEEELi8ELi256ELi1ELb0ELb0EffNS_4arch4Sm90EEEEEvNT_6ParamsE --------------------------
	.section	.nv.info._ZN7cutlass13device_kernelIN5flash19FlashAttnFwdCombineIN4cute5tupleIJNS3_1CILi8EEENS5_ILi128EEEEEELi8ELi256ELi1ELb0ELb0EffNS_4arch4Sm90EEEEEvNT_6ParamsE,"",@"SHT_CUDA_INFO"
	.sectionflags	@""
	.align	4


	//----- nvinfo : EIATTR_CUDA_API_VERSION
	.align		4
        /*0000*/ 	.byte	0x04, 0x37
        /*0002*/ 	.short	(.L_2355 - .L_2354)
.L_2354:
        /*0004*/ 	.word	0x00000082


	//----- nvinfo : EIATTR_KPARAM_INFO
	.align		4
.L_2355:
        /*0008*/ 	.byte	0x04, 0x17
        /*000a*/ 	.short	(.L_2357 - .L_2356)
.L_2356:
        /*000c*/ 	.word	0x00000000
        /*0010*/ 	.short	0x0000
        /*0012*/ 	.short	0x0000
        /*0014*/ 	.byte	0x00, 0xf0, 0xa1, 0x03


	//----- nvinfo : EIATTR_SPARSE_MMA_MASK
	.align		4
.L_2357:
        /*0018*/ 	.byte	0x03, 0x50
        /*001a*/ 	.short	0x0000


	//----- nvinfo : EIATTR_MAXREG_COUNT
	.align		4
        /*001c*/ 	.byte	0x03, 0x1b
        /*001e*/ 	.short	0x0080


	//----- nvinfo : EIATTR_NUM_BARRIERS
	.align		4
        /*0020*/ 	.byte	0x02, 0x4c
        /*0022*/ 	.byte	0x01
	.zero		1


	//----- nvinfo : EIATTR_EXTERNS
	.align		4
        /*0024*/ 	.byte	0x04, 0x0f
        /*0026*/ 	.short	(.L_2359 - .L_2358)


	//   ....[0]....
	.align		4
.L_2358:
        /*0028*/ 	.word	index@(__assertfail)


	//----- nvinfo : EIATTR_MERCURY_ISA_VERSION
	.align		4
.L_2359:
        /*002c*/ 	.byte	0x03, 0x5f
        /*002e*/ 	.short	0x0101


	//----- nvinfo : EIATTR_COOP_GROUP_MASK_REGIDS
	.align		4
        /*0030*/ 	.byte	0x04, 0x29
        /*0032*/ 	.short	(.L_2361 - .L_2360)


	//   ....[0]....
.L_2360:
        /*0034*/ 	.word	0xffffffff


	//   ....[1]....
        /*0038*/ 	.word	0xffffffff


	//   ....[2]....
        /*003c*/ 	.word	0xffffffff


	//   ....[3]....
        /*0040*/ 	.word	0xffffffff


	//   ....[4]....
        /*0044*/ 	.word	0xffffffff


	//   ....[5]....
        /*0048*/ 	.word	0xffffffff


	//   ....[6]....
        /*004c*/ 	.word	0xffffffff


	//   ....[7]....
        /*0050*/ 	.word	0xffffffff


	//   ....[8]....
        /*0054*/ 	.word	0xffffffff


	//   ....[9]....
        /*0058*/ 	.word	0xffffffff


	//   ....[10]....
        /*005c*/ 	.word	0xffffffff


	//   ....[11]....
        /*0060*/ 	.word	0xffffffff


	//   ....[12]....
        /*0064*/ 	.word	0xffffffff


	//   ....[13]....
        /*0068*/ 	.word	0xffffffff


	//   ....[14]....
        /*006c*/ 	.word	0xffffffff


	//----- nvinfo : EIATTR_COOP_GROUP_INSTR_OFFSETS
	.align		4
.L_2361:
        /*0070*/ 	.byte	0x04, 0x28
        /*0072*/ 	.short	(.L_2363 - .L_2362)


	//   ....[0]....
.L_2362:
        /*0074*/ 	.word	0x00001470


	//   ....[1]....
        /*0078*/ 	.word	0x00001490


	//   ....[2]....
        /*007c*/ 	.word	0x000014b0


	//   ....[3]....
        /*0080*/ 	.word	0x000014d0


	//   ....[4]....
        /*0084*/ 	.word	0x000014f0


	//   ....[5]....
        /*0088*/ 	.word	0x00001830


	//   ....[6]....
        /*008c*/ 	.word	0x00001840


	//   ....[7]....
        /*0090*/ 	.word	0x00001870


	//   ....[8]....
        /*0094*/ 	.word	0x00001880


	//   ....[9]....
        /*0098*/ 	.word	0x000018b0


	//   ....[10]....
        /*009c*/ 	.word	0x000018c0


	//   ....[11]....
        /*00a0*/ 	.word	0x000018f0


	//   ....[12]....
        /*00a4*/ 	.word	0x00001900


	//   ....[13]....
        /*00a8*/ 	.word	0x00001930


	//   ....[14]....
        /*00ac*/ 	.word	0x00001940


	//----- nvinfo : EIATTR_VRC_CTA_INIT_COUNT
	.align		4
.L_2363:
        /*00b0*/ 	.byte	0x02, 0x4a
	.zero		1
	.zero		1


	//----- nvinfo : EIATTR_SYSCALL_OFFSETS
	.align		4
        /*00b4*/ 	.byte	0x04, 0x46
        /*00b6*/ 	.short	(.L_2365 - .L_2364)


	//   ....[0]....
.L_2364:
        /*00b8*/ 	.word	0x000003c0


	//----- nvinfo : EIATTR_EXIT_INSTR_OFFSETS
	.align		4
.L_2365:
        /*00bc*/ 	.byte	0x04, 0x1c
        /*00be*/ 	.short	(.L_2367 - .L_2366)


	//   ....[0]....
.L_2366:
        /*00c0*/ 	.word	0x00000270


	//   ....[1]....
        /*00c4*/ 	.word	0x00002ac0


	//   ....[2]....
        /*00c8*/ 	.word	0x00002bf0


	//----- nvinfo : EIATTR_MAX_THREADS
	.align		4
.L_2367:
        /*00cc*/ 	.byte	0x04, 0x05
        /*00ce*/ 	.short	(.L_2369 - .L_2368)
.L_2368:
        /*00d0*/ 	.word	0x00000100
        /*00d4*/ 	.word	0x00000001
        /*00d8*/ 	.word	0x00000001


	//----- nvinfo : EIATTR_CRS_STACK_SIZE
	.align		4
.L_2369:
        /*00dc*/ 	.byte	0x04, 0x1e
        /*00de*/ 	.short	(.L_2371 - .L_2370)
.L_2370:
        /*00e0*/ 	.word	0x00000000


	//----- nvinfo : EIATTR_CBANK_PARAM_SIZE
	.align		4
.L_2371:
        /*00e4*/ 	.byte	0x03, 0x19
        /*00e6*/ 	.short	0x00e8


	//----- nvinfo : EIATTR_PARAM_CBANK
	.align		4
        /*00e8*/ 	.byte	0x04, 0x0a
        /*00ea*/ 	.short	(.L_2373 - .L_2372)
	.align		4
.L_2372:
        /*00ec*/ 	.word	index@(.nv.constant0._ZN7cutlass13device_kernelIN5flash19FlashAttnFwdCombineIN4cute5tupleIJNS3_1CILi8EEENS5_ILi128EEEEEELi8ELi256ELi1ELb0ELb0EffNS_4arch4Sm90EEEEEvNT_6ParamsE)
        /*00f0*/ 	.short	0x0380
        /*00f2*/ 	.short	0x00e8


	//----- nvinfo : EIATTR_SW_WAR
	.align		4
.L_2373:
        /*00f4*/ 	.byte	0x04, 0x36
        /*00f6*/ 	.short	(.L_2375 - .L_2374)
.L_2374:
        /*00f8*/ 	.word	0x00000008
.L_2375:


//--------------------- .nv.info._ZN7cutlass13device_kernelIN5flash19FlashAttnFwdCombineIN4cute5tupleIJNS3_1CILi8EEENS5_ILi128EEEEEELi7ELi256ELi1ELb0ELb0EffNS_4arch4Sm90EEEEEvNT_6ParamsE --------------------------
	.section	.nv.info._ZN7cutlass13device_kernelIN5flash19FlashAttnFwdCombineIN4cute5tupleIJNS3_1CILi8EEENS5_ILi128EEEEEELi7ELi256ELi1ELb0ELb0EffNS_4arch4Sm90EEEEEvNT_6ParamsE,"",@"SHT_CUDA_INFO"
	.sectionflags	@""
	.align	4


	//----- nvinfo : EIATTR_CUDA_API_VERSION
	.align		4
        /*0000*/ 	.byte	0x04, 0x37
        /*0002*/ 	.short	(.L_2377 - .L_2376)
.L_2376:
        /*0004*/ 	.word	0x00000082


	//----- nvinfo : EIATTR_KPARAM_INFO
	.align		4
.L_2377:
        /*0008*/ 	.byte	0x04, 0x17
        /*000a*/ 	.short	(.L_2379 - .L_2378)
.L_2378:
        /*000c*/ 	.word	0x00000000
        /*0010*/ 	.short	0x0000
        /*0012*/ 	.short	0x0000
        /*0014*/ 	.byte	0x00, 0xf0, 0xa1, 0x03


	//----- nvinfo : EIATTR_SPARSE_MMA_MASK
	.align		4
.L_2379:
        /*0018*/ 	.byte	0x03, 0x50
        /*001a*/ 	.short	0x0000


	//----- nvinfo : EIATTR_MAXREG_COUNT
	.align		4
        /*001c*/ 	.byte	0x03, 0x1b
        /*001e*/ 	.short	0x0080


	//----- nvinfo : EIATTR_NUM_BARRIERS
	.align		4
        /*0020*/ 	.byte	0x02, 0x4c
        /*0022*/ 	.byte	0x01
	.zero		1


	//----- nvinfo : EIATTR_EXTERNS
	.align		4
        /*0024*/ 	.byte	0x04, 0x0f
        /*0026*/ 	.short	(.L_2381 - .L_2380)


	//   ....[0]....
	.align		4
.L_2380:
        /*0028*/ 	.word	index@(__assertfail)


	//----- nvinfo : EIATTR_MERCURY_ISA_VERSION
	.align		4
.L_2381:
        /*002c*/ 	.byte	0x03, 0x5f
        /*002e*/ 	.short	0x0101


	//----- nvinfo : EIATTR_COOP_GROUP_MASK_REGIDS
	.align		4
        /*0030*/ 	.byte	0x04, 0x29
        /*0032*/ 	.short	(.L_2383 - .L_2382)


	//   ....[0]....
.L_2382:
        /*0034*/ 	.word	0xffffffff


	//   ....[1]....
        /*0038*/ 	.word	0xffffffff


	//   ....[2]....
        /*003c*/ 	.word	0xffffffff


	//   ....[3]....
        /*0040*/ 	.word	0xffffffff


	//   ....[4]....
        /*0044*/ 	.word	0xffffffff


	//   ....[5]....
        /*0048*/ 	.word	0xffffffff


	//   ....[6]....
        /*004c*/ 	.word	0xffffffff


	//   ....[7]....
        /*0050*/ 	.word	0xffffffff


	//   ....[8]....
        /*0054*/ 	.word	0xffffffff


	//   ....[9]....
        /*0058*/ 	.word	0xffffffff


	//   ....[10]....
        /*005c*/ 	.word	0xffffffff


	//   ....[11]....
        /*0060*/ 	.word	0xffffffff


	//   ....[12]....
        /*0064*/ 	.word	0xffffffff


	//   ....[13]....
        /*0068*/ 	.word	0xffffffff


	//   ....[14]....
        /*006c*/ 	.word	0xffffffff


	//----- nvinfo : EIATTR_COOP_GROUP_INSTR_OFFSETS
	.align		4
.L_2383:
        /*0070*/ 	.byte	0x04, 0x28
        /*0072*/ 	.short	(.L_2385 - .L_2384)


	//   ....[0]....
.L_2384:
        /*0074*/ 	.word	0x00001100


	//   ....[1]....
        /*0078*/ 	.word	0x00001120


	//   ....[2]....
        /*007c*/ 	.word	0x00001140


	//   ....[3]....
        /*0080*/ 	.word	0x00001160


	//   ....[4]....
        /*0084*/ 	.word	0x00001180


	//   ....[5]....
        /*0088*/ 	.word	0x00001300


	//   ....[6]....
        /*008c*/ 	.word	0x00001350


	//   ....[7]....
        /*0090*/ 	.word	0x00001370


	//   ....[8]....
        /*0094*/ 	.word	0x00001390


	//   ....[9]....
        /*0098*/ 	.word	0x000013b0


	//   ....[10]....
        /*009c*/ 	.word	0x000013d0


	//   ....[11]....
        /*00a0*/ 	.word	0x000013f0


	//   ....[12]....
        /*00a4*/ 	.word	0x00001410


	//   ....[13]....
        /*00a8*/ 	.word	0x00001430


	//   ....[14]....
        /*00ac*/ 	.word	0x00001450


	//----- nvinfo : EIATTR_VRC_CTA_INIT_COUNT
	.align		4
.L_2385:
        /*00b0*/ 	.byte	0x02, 0x4a
	.zero		1
	.zero		1


	//----- nvinfo : EIATTR_SYSCALL_OFFSETS
	.align		4
        /*00b4*/ 	.byte	0x04, 0x46
        /*00b6*/ 	.short	(.L_2387 - .L_2386)


	//   ....[0]....
.L_2386:
        /*00b8*/ 	.word	0x000003c0


	//----- nvinfo : EIATTR_EXIT_INSTR_OFFSETS
	.align		4
.L_2387:
        /*00bc*/ 	.byte	0x04, 0x1c
        /*00be*/ 	.short	(.L_2389 - .L_2388)


	//   ....[0]....
.L_2388:
        /*00c0*/ 	.word	0x00000270


	//   ....[1]....
        /*00c4*/ 	.word	0x00002540


	//   ....[2]....
        /*00c8*/ 	.word	0x00002670


	//----- nvinfo : EIATTR_MAX_THREADS
	.align		4
.L_2389:
        /*00cc*/ 	.byte	0x04, 0x05
        /*00ce*/ 	.short	(.L_2391 - .L_2390)
.L_2390:
        /*00d0*/ 	.word	0x00000100
        /*00d4*/ 	.word	0x00000001
        /*00d8*/ 	.word	0x00000001


	//----- nvinfo : EIATTR_CRS_STACK_SIZE
	.align		4
.L_2391:
        /*00dc*/ 	.byte	0x04, 0x1e
        /*00de*/ 	.short	(.L_2393 - .L_2392)
.L_2392:
        /*00e0*/ 	.word	0x00000000


	//----- nvinfo : EIATTR_CBANK_PARAM_SIZE
	.align		4
.L_2393:
        /*00e4*/ 	.byte	0x03, 0x19
        /*00e6*/ 	.short	0x00e8


	//----- nvinfo : EIATTR_PARAM_CBANK
	.align		4
        /*00e8*/ 	.byte	0x04, 0x0a
        /*00ea*/ 	.short	(.L_2395 - .L_2394)
	.align		4
.L_2394:
        /*00ec*/ 	.word	index@(.nv.constant0._ZN7cutlass13device_kernelIN5flash19FlashAttnFwdCombineIN4cute5tupleIJNS3_1CILi8EEENS5_ILi128EEEEEELi7ELi256ELi1ELb0ELb0EffNS_4arch4Sm90EEEEEvNT_6ParamsE)
        /*00f0*/ 	.short	0x0380
        /*00f2*/ 	.short	0x00e8


	//----- nvinfo : EIATTR_SW_WAR
	.align		4
.L_2395:
        /*00f4*/ 	.byte	0x04, 0x36
        /*00f6*/ 	.short	(.L_2397 - .L_2396)
.L_2396:
        /*00f8*/ 	.word	0x00000008
.L_2397:


//--------------------- .nv.info._ZN7cutlass13device_kernelIN5flash19FlashAttnFwdCombineIN4cute5tupleIJNS3_1CILi8EEENS5_ILi128EEEEEELi6ELi256ELi1ELb0ELb0EffNS_4arch4Sm90EEEEEvNT_6ParamsE --------------------------
	.section	.nv.info._ZN7cutlass13device_kernelIN5flash19FlashAttnFwdCombineIN4cute5tupleIJNS3_1CILi8EEENS5_ILi128EEEEEELi6ELi256ELi1ELb0ELb0EffNS_4arch4Sm90EEEEEvNT_6ParamsE,"",@"SHT_CUDA_INFO"
	.sectionflags	@""
	.align	4


	//----- nvinfo : EIATTR_CUDA_API_VERSION
	.align		4
        /*0000*/ 	.byte	0x04, 0x37
        /*0002*/ 	.short	(.L_2399 - .L_2398)
.L_2398:
        /*0004*/ 	.word	0x00000082


	//----- nvinfo : EIATTR_KPARAM_INFO
	.align		4
.L_2399:
        /*0008*/ 	.byte	0x04, 0x17
        /*000a*/ 	.short	(.L_2401 - .L_2400)
.L_2400:
        /*000c*/ 	.word	0x00000000
        /*0010*/ 	.short	0x0000
        /*0012*/ 	.short	0x0000
        /*0014*/ 	.byte	0x00, 0xf0, 0xa1, 0x03


	//----- nvinfo : EIATTR_SPARSE_MMA_MASK
	.align		4
.L_2401:
        /*0018*/ 	.byte	0x03, 0x50
        /*001a*/ 	.short	0x0000


	//----- nvinfo : EIATTR_MAXREG_COUNT
	.align		4
        /*001c*/ 	.byte	0x03, 0x1b
        /*001e*/ 	.short	0x0080


	//----- nvinfo : EIATTR_NUM_BARRIERS
	.align		4
        /*0020*/ 	.byte	0x02, 0x4c
        /*0022*/ 	.byte	0x01
	.zero		1


	//----- nvinfo : EIATTR_EXTERNS
	.align		4
        /*0024*/ 	.byte	0x04, 0x0f
        /*0026*/ 	.short	(.L_2403 - .L_2402)


	//   ....[0]....
	.align		4
.L_2402:
        /*0028*/ 	.word	index@(__assertfail)


	//----- nvinfo : EIATTR_MERCURY_ISA_VERSION
	.align		4
.L_2403:
        /*002c*/ 	.byte	0x03, 0x5f
        /*002e*/ 	.short	0x0101


	//----- nvinfo : EIATTR_COOP_GROUP_MASK_REGIDS
	.align		4
        /*0030*/ 	.byte	0x04, 0x29
        /*0032*/ 	.short	(.L_2405 - .L_2404)


	//   ....[0]....
.L_2404:
        /*0034*/ 	.word	0xffffffff


	//   ....[1]....
        /*0038*/ 	.word	0xffffffff


	//   ....[2]....
        /*003c*/ 	.word	0xffffffff


	//   ....[3]....
        /*0040*/ 	.word	0xffffffff


	//   ....[4]....
        /*0044*/ 	.word	0xffffffff


	//   ....[5]....
        /*0048*/ 	.word	0xffffffff


	//   ....[6]....
        /*004c*/ 	.word	0xffffffff


	//   ....[7]....
        /*0050*/ 	.word	0xffffffff


	//   ....[8]....
        /*0054*/ 	.word	0xffffffff


	//   ....[9]....
        /*0058*/ 	.word	0xffffffff


	//   ....[10]....
        /*005c*/ 	.word	0xffffffff


	//   ....[11]....
        /*0060*/ 	.word	0xffffffff


	//   ....[12]....
        /*0064*/ 	.word	0xffffffff


	//   ....[13]....
        /*0068*/ 	.word	0xffffffff


	//   ....[14]....
        /*006c*/ 	.word	0xffffffff


	//----- nvinfo : EIATTR_COOP_GROUP_INSTR_OFFSETS
	.align		4
.L_2405:
        /*0070*/ 	.byte	0x04, 0x28
        /*0072*/ 	.short	(.L_2407 - .L_2406)


	//   ....[0]....
.L_2406:
        /*0074*/ 	.word	0x00000e10


	//   ....[1]....
        /*0078*/ 	.word	0x00000e30


	//   ....[2]....
        /*007c*/ 	.word	0x00000e50


	//   ....[3]....
        /*0080*/ 	.word	0x00000e70


	//   ....[4]....
        /*0084*/ 	.word	0x00000e90


	//   ....[5]....
        /*0088*/ 	.word	0x00000f60


	//   ....[6]....
        /*008c*/ 	.word	0x00000fa0


	//   ....[7]....
        /*0090*/ 	.word	0x00000fb0


	//   ....[8]....
        /*0094*/ 	.word	0x00000fe0


	//   ....[9]....
        /*0098*/ 	.word	0x00000ff0


	//   ....[10]....
        /*009c*/ 	.word	0x00001020


	//   ....[11]....
        /*00a0*/ 	.word	0x00001030


	//   ....[12]....
        /*00a4*/ 	.word	0x00001060


	//   ....[13]....
        /*00a8*/ 	.word	0x00001070


	//   ....[14]....
        /*00ac*/ 	.word	0x000010c0


	//----- nvinfo : EIATTR_VRC_CTA_INIT_COUNT
	.align		4
.L_2407:
        /*00b0*/ 	.byte	0x02, 0x4a
	.zero		1
	.zero		1


	//----- nvinfo : EIATTR_SYSCALL_OFFSETS
	.align		4
        /*00b4*/ 	.byte	0x04, 0x46
        /*00b6*/ 	.short	(.L_2409 - .L_2408)


	//   ....[0]....
.L_2408:
        /*00b8*/ 	.word	0x000003c0


	//----- nvinfo : EIATTR_EXIT_INSTR_OFFSETS
	.align		4
.L_2409:
        /*00bc*/ 	.byte	0x04, 0x1c
        /*00be*/ 	.short	(.L_2411 - .L_2410)


	//   ....[0]....
.L_2410:
        /*00c0*/ 	.word	0x00000270


	//   ....[1]....
        /*00c4*/ 	.word	0x00002140


	//   ....[2]....
        /*00c8*/ 	.word	0x00002270


	//----- nvinfo : EIATTR_MAX_THREADS
	.align		4
.L_2411:
        /*00cc*/ 	.byte	0x04, 0x05
        /*00ce*/ 	.short	(.L_2413 - .L_2412)
.L_2412:
        /*00d0*/ 	.word	0x00000100
        /*00d4*/ 	.word	0x00000001
        /*00d8*/ 	.word	0x00000001


	//----- nvinfo : EIATTR_CRS_STACK_SIZE
	.align		4
.L_2413:
        /*00dc*/ 	.byte	0x04, 0x1e
        /*00de*/ 	.short	(.L_2415 - .L_2414)
.L_2414:
        /*00e0*/ 	.word	0x00000000


	//----- nvinfo : EIATTR_CBANK_PARAM_SIZE
	.align		4
.L_2415:
        /*00e4*/ 	.byte	0x03, 0x19
        /*00e6*/ 	.short	0x00e8


	//----- nvinfo : EIATTR_PARAM_CBANK
	.align		4
        /*00e8*/ 	.byte	0x04, 0x0a
        /*00ea*/ 	.short	(.L_2417 - .L_2416)
	.align		4
.L_2416:
        /*00ec*/ 	.word	index@(.nv.constant0._ZN7cutlass13device_kernelIN5flash19FlashAttnFwdCombineIN4cute5tupleIJNS3_1CILi8EEENS5_ILi128EEEEEELi6ELi256ELi1ELb0ELb0EffNS_4arch4Sm90EEEEEvNT_6ParamsE)
        /*00f0*/ 	.short	0x0380
        /*00f2*/ 	.short	0x00e8


	//----- nvinfo : EIATTR_SW_WAR
	.align		4
.L_2417:
        /*00f4*/ 	.byte	0x04, 0x36
        /*00f6*/ 	.short	(.L_2419 - .L_2418)
.L_2418:
        /*00f8*/ 	.word	0x00000008
.L_2419:


//--------------------- .nv.info._ZN7cutlass13device_kernelIN5flash19FlashAttnFwdCombineIN4cute5tupleIJNS3_1CILi8EEENS5_ILi128EEEEEELi5ELi256ELi1ELb0ELb0EffNS_4arch4Sm90EEEEEvNT_6ParamsE --------------------------
	.section	.nv.info._ZN7cutlass13device_kernelIN5flash19FlashAttnFwdCombineIN4cute5tupleIJNS3_1CILi8EEENS5_ILi128EEEEEELi5ELi256ELi1ELb0ELb0EffNS_4arch4Sm90EEEEEvNT_6ParamsE,"",@"SHT_CUDA_INFO"
	.sectionflags	@""
	.align	4


	//----- nvinfo : EIATTR_CUDA_API_VERSION
	.align		4
        /*0000*/ 	.byte	0x04, 0x37
        /*0002*/ 	.short	(.L_2421 - .L_2420)
.L_2420:
        /*0004*/ 	.word	0x00000082


	//----- nvinfo : EIATTR_KPARAM_INFO
	.align		4
.L_2421:
        /*0008*/ 	.byte	0x04, 0x17
        /*000a*/ 	.short	(.L_2423 - .L_2422)
.L_2422:
        /*000c*/ 	.word	0x00000000
        /*0010*/ 	.short	0x0000
        /*0012*/ 	.short	0x0000
        /*0014*/ 	.byte	0x00, 0xf0, 0xa1, 0x03


	//----- nvinfo : EIATTR_SPARSE_MMA_MASK
	.align		4
.L_2423:
        /*0018*/ 	.byte	0x03, 0x50
        /*001a*/ 	.short	0x0000


	//----- nvinfo : EIATTR_MAXREG_COUNT
	.align		4
        /*001c*/ 	.byte	0x03, 0x1b
        /*001e*/ 	.short	0x0080


	//----- nvinfo : EIATTR_NUM_BARRIERS
	.align		4
        /*0020*/ 	.byte	0x02, 0x4c
        /*0022*/ 	.byte	0x01
	.zero		1


	//----- nvinfo : EIATTR_EXTERNS
	.align		4
        /*0024*/ 	.byte	0x04, 0x0f
        /*0026*/ 	.short	(.L_2425 - .L_2424)


	//   ....[0]....
	.align		4
.L_2424:
        /*0028*/ 	.word	index@(__assertfail)


	//----- nvinfo : EIATTR_MERCURY_ISA_VERSION
	.align		4
.L_2425:
        /*002c*/ 	.byte	0x03, 0x5f
        /*002e*/ 	.short	0x0101


	//----- nvinfo : EIATTR_COOP_GROUP_MASK_REGIDS
	.align		4
        /*0030*/ 	.byte	0x04, 0x29
        /*0032*/ 	.short	(.L_2427 - .L_2426)


	//   ....[0]....
.L_2426:
        /*0034*/ 	.word	0xffffffff


	//   ....[1]....
        /*0038*/ 	.word	0xffffffff


	//   ....[2]....
        /*003c*/ 	.word	0xffffffff


	//   ....[3]....
        /*0040*/ 	.word	0xffffffff


	//   ....[4]....
        /*0044*/ 	.word	0xffffffff


	//   ....[5]....
        /*0048*/ 	.word	0xffffffff


	//   ....[6]....
        /*004c*/ 	.word	0xffffffff


	//   ....[7]....
        /*0050*/ 	.word	0xffffffff


	//   ....[8]....
        /*0054*/ 	.word	0xffffffff


	//   ....[9]....
        /*0058*/ 	.word	0xffffffff


	//   ....[10]....
        /*005c*/ 	.word	0xffffffff


	//   ....[11]....
        /*0060*/ 	.word	0xffffffff


	//   ....[12]....
        /*0064*/ 	.word	0xffffffff


	//   ....[13]....
        /*0068*/ 	.word	0xffffffff


	//   ....[14]....
        /*006c*/ 	.word	0xffffffff


	//----- nvinfo : EIATTR_COOP_GROUP_INSTR_OFFSETS
	.align		4
.L_2427:
        /*0070*/ 	.byte	0x04, 0x28
        /*0072*/ 	.short	(.L_2429 - .L_2428)


	//   ....[0]....
.L_2428:
        /*0074*/ 	.word	0x00000c10


	//   ....[1]....
        /*0078*/ 	.word	0x00000c30


	//   ....[2]....
        /*007c*/ 	.word	0x00000c50


	//   ....[3]....
        /*0080*/ 	.word	0x00000c70


	//   ....[4]....
        /*0084*/ 	.word	0x00000c90


	//   ....[5]....
        /*0088*/ 	.word	0x00000d10


	//   ....[6]....
        /*008c*/ 	.word	0x00000d40


	//   ....[7]....
        /*0090*/ 	.word	0x00000d60


	//   ....[8]....
        /*0094*/ 	.word	0x00000d80


	//   ....[9]....
        /*0098*/ 	.word	0x00000da0


	//   ....[10]....
        /*009c*/ 	.word	0x00000dc0


	//   ....[11]....
        /*00a0*/ 	.word	0x00000de0


	//   ....[12]....
        /*00a4*/ 	.word	0x00000e00


	//   ....[13]....
        /*00a8*/ 	.word	0x00000e20


	//   ....[14]....
        /*00ac*/ 	.word	0x00000e40


	//----- nvinfo : EIATTR_VRC_CTA_INIT_COUNT
	.align		4
.L_2429:
        /*00b0*/ 	.byte	0x02, 0x4a
	.zero		1
	.zero		1


	//----- nvinfo : EIATTR_SYSCALL_OFFSETS
	.align		4
        /*00b4*/ 	.byte	0x04, 0x46
        /*00b6*/ 	.short	(.L_2431 - .L_2430)


	//   ....[0]....
.L_2430:
        /*00b8*/ 	.word	0x000003c0


	//----- nvinfo : EIATTR_EXIT_INSTR_OFFSETS
	.align		4
.L_2431:
        /*00bc*/ 	.byte	0x04, 0x1c
        /*00be*/ 	.short	(.L_2433 - .L_2432)


	//   ....[0]....
.L_2432:
        /*00c0*/ 	.word	0x00000270


	//   ....[1]....
        /*00c4*/ 	.word	0x00001ed0


	//   ....[2]....
        /*00c8*/ 	.word	0x00002000


	//----- nvinfo : EIATTR_MAX_THREADS
	.align		4
.L_2433:
        /*00cc*/ 	.byte	0x04, 0x05
        /*00ce*/ 	.short	(.L_2435 - .L_2434)
.L_2434:
        /*00d0*/ 	.word	0x00000100
        /*00d4*/ 	.word	0x00000001
        /*00d8*/ 	.word	0x00000001


	//----- nvinfo : EIATTR_CRS_STACK_SIZE
	.align		4
.L_2435:
        /*00dc*/ 	.byte	0x04, 0x1e
        /*00de*/ 	.short	(.L_2437 - .L_2436)
.L_2436:
        /*00e0*/ 	.word	0x00000000


	//----- nvinfo : EIATTR_CBANK_PARAM_SIZE
	.align		4
.L_2437:
        /*00e4*/ 	.byte	0x03, 0x19
        /*00e6*/ 	.short	0x00e8


	//----- nvinfo : EIATTR_PARAM_CBANK
	.align		4
        /*00e8*/ 	.byte	0x04, 0x0a
        /*00ea*/ 	.short	(.L_2439 - .L_2438)
	.align		4
.L_2438:
        /*00ec*/ 	.word	index@(.nv.constant0._ZN7cutlass13device_kernelIN5flash19FlashAttnFwdCombineIN4cute5tupleIJNS3_1CILi8EEENS5_ILi128EEEEEELi5ELi256ELi1ELb0ELb0EffNS_4arch4Sm90EEEEEvNT_6ParamsE)
        /*00f0*/ 	.short	0x0380
        /*00f2*/ 	.short	0x00e8


	//----- nvinfo : EIATTR_SW_WAR
	.align		4
.L_2439:
        /*00f4*/ 	.byte	0x04, 0x36
        /*00f6*/ 	.short	(.L_2441 - .L_2440)
.L_2440:
        /*00f8*/ 	.word	0x00000008
.L_2441:


//--------------------- .nv.info._ZN7cutlass13device_kernelIN5flash19FlashAttnFwdCombineIN4cute5tupleIJNS3_1CILi8EEENS5_ILi128EEEEEELi8ELi256ELi1ELb0ELb1EffNS_4arch4Sm90EEEEEvNT_6ParamsE --------------------------
	.section	.nv.info._ZN7cutlass13device_kernelIN5flash19FlashAttnFwdCombineIN4cute5tupleIJNS3_1CILi8EEENS5_ILi128EEEEEELi8ELi256ELi1ELb0ELb1EffNS_4arch4Sm90EEEEEvNT_6ParamsE,"",@"SHT_CUDA_INFO"
	.sectionflags	@""
	.align	4


	//----- nvinfo : EIATTR_CUDA_API_VERSION
	.align		4
        /*0000*/ 	.byte	0x04, 0x37
        /*0002*/ 	.short	(.L_2443 - .L_2442)
.L_2442:
        /*0004*/ 	.word	0x00000082


	//----- nvinfo : EIATTR_KPARAM_INFO
	.align		4
.L_2443:
        /*0008*/ 	.byte	0x04, 0x17
        /*000a*/ 	.short	(.L_2445 - .L_2444)
.L_2444:
        /*000c*/ 	.word	0x00000000
        /*0010*/ 	.short	0x0000
        /*0012*/ 	.short	0x0000
        /*0014*/ 	.byte	0x00, 0xf0, 0xa1, 0x03


	//----- nvinfo : EIATTR_SPARSE_MMA_MASK
	.align		4
.L_2445:
        /*0018*/ 	.byte	0x03, 0x50
        /*001a*/ 	.short	0x0000


	//----- nvinfo : EIATTR_MAXREG_COUNT
	.align		4
        /*001c*/ 	.byte	0x03, 0x1b
        /*001e*/ 	.short	0x0080


	//----- nvinfo : EIATTR_NUM_BARRIERS
	.align		4
        /*0020*/ 	.byte	0x02, 0x4c
        /*0022*/ 	.byte	0x01
	.zero		1


	//----- nvinfo : EIATTR_EXTERNS
	.align		4
        /*0024*/ 	.byte	0x04, 0x0f
        /*0026*/ 	.short	(.L_2447 - .L_2446)


	//   ....[0]....
	.align		4
.L_2446:
        /*0028*/ 	.word	index@(__assertfail)


	//----- nvinfo : EIATTR_MERCURY_ISA_VERSION
	.align		4
.L_2447:
        /*002c*/ 	.byte	0x03, 0x5f
        /*002e*/ 	.short	0x0101


	//----- nvinfo : EIATTR_COOP_GROUP_MASK_REGIDS
	.align		4
        /*0030*/ 	.byte	0x04, 0x29
        /*0032*/ 	.short	(.L_2449 - .L_2448)


	//   ....[0]....
.L_2448:
        /*0034*/ 	.word	0xffffffff


	//   ....[1]....
        /*0038*/ 	.word	0xffffffff


	//   ....[2]....
        /*003c*/ 	.word	0xffffffff


	//   ....[3]....
        /*0040*/ 	.word	0xffffffff


	//   ....[4]....
        /*0044*/ 	.word	0xffffffff


	//   ....[5]....
        /*0048*/ 	.word	0xffffffff


	//   ....[6]....
        /*004c*/ 	.word	0xffffffff


	//   ....[7]....
        /*0050*/ 	.word	0xffffffff


	//   ....[8]....
        /*0054*/ 	.word	0xffffffff


	//   ....[9]....
        /*0058*/ 	.word	0xffffffff


	//   ....[10]....
        /*005c*/ 	.word	0xffffffff


	//   ....[11]....
        /*0060*/ 	.word	0xffffffff


	//   ....[12]....
        /*0064*/ 	.word	0xffffffff


	//   ....[13]....
        /*0068*/ 	.word	0xffffffff


	//   ....[14]....
        /*006c*/ 	.word	0xffffffff


	//----- nvinfo : EIATTR_COOP_GROUP_INSTR_OFFSETS
	.align		4
.L_2449:
        /*0070*/ 	.byte	0x04, 0x28
        /*0072*/ 	.short	(.L_2451 - .L_2450)


	//   ....[0]....
.L_2450:
        /*0074*/ 	.word	0x00001e20


	//   ....[1]....
        /*0078*/ 	.word	0x00001e40


	//   ....[2]....
        /*007c*/ 	.word	0x00001e60


	//   ....[3]....
        /*0080*/ 	.word	0x00001e80


	//   ....[4]....
        /*0084*/ 	.word	0x00001ea0


	//   ....[5]....
        /*0088*/ 	.word	0x000021d0


	//   ....[6]....
        /*008c*/ 	.word	0x000021f0


	//   ....[7]....
        /*0090*/ 	.word	0x00002200


	//   ....[8]....
        /*0094*/ 	.word	0x00002230


	//   ....[9]....
        /*0098*/ 	.word	0x00002240


	//   ....[10]....
        /*009c*/ 	.word	0x00002270


	//   ....[11]....
        /*00a0*/ 	.word	0x00002280


	//   ....[12]....
        /*00a4*/ 	.word	0x000022b0


	//   ....[13]....
        /*00a8*/ 	.word	0x000022c0


	//   ....[14]....
        /*00ac*/ 	.word	0x000022f0


	//----- nvinfo : EIATTR_VRC_CTA_INIT_COUNT
	.align		4
.L_2451:
        /*00b0*/ 	.byte	0x02, 0x4a
	.zero		1
	.zero		1


	//----- nvinfo : EIATTR_SYSCALL_OFFSETS
	.align		4
        /*00b4*/ 	.byte	0x04, 0x46
        /*00b6*/ 	.short	(.L_2453 - .L_2452)


	//   ....[0]....
.L_2452:
        /*00b8*/ 	.word	0x00000580


	//----- nvinfo : EIATTR_EXIT_INSTR_OFFSETS
	.align		4
.L_2453:
        /*00bc*/ 	.byte	0x04, 0x1c
        /*00be*/ 	.short	(.L_2455 - .L_2454)


	//   ....[0]....
.L_2454:
        /*00c0*/ 	.word	0x00000270


	//   ....[1]....
        /*00c4*/ 	.word	0x00000460


	//   ....[2]....
        /*00c8*/ 	.word	0x000033a0


	//   ....[3]....
        /*00cc*/ 	.word	0x00003490


	//----- nvinfo : EIATTR_MAX_THREADS
	.align		4
.L_2455:
        /*00d0*/ 	.byte	0x04, 0x05
        /*00d2*/ 	.short	(.L_2457 - .L_2456)
.L_2456:
        /*00d4*/ 	.word	0x00000100
        /*00d8*/ 	.word	0x00000001
        /*00dc*/ 	.word	0x00000001


	//----- nvinfo : EIATTR_CRS_STACK_SIZE
	.align		4
.L_2457:
        /*00e0*/ 	.byte	0x04, 0x1e
        /*00e2*/ 	.short	(.L_2459 - .L_2458)
.L_2458:
        /*00e4*/ 	.word	0x00000000


	//----- nvinfo : EIATTR_CBANK_PARAM_SIZE
	.align		4
.L_2459:
        /*00e8*/ 	.byte	0x03, 0x19
        /*00ea*/ 	.short	0x00e8


	//----- nvinfo : EIATTR_PARAM_CBANK
	.align		4
        /*00ec*/ 	.byte	0x04, 0x0a
        /*00ee*/ 	.short	(.L_2461 - .L_2460)
	.align		4
.L_2460:
        /*00f0*/ 	.word	index@(.nv.constant0._ZN7cutlass13device_kernelIN5flash19FlashAttnFwdCombineIN4cute5tupleIJNS3_1CILi8EEENS5_ILi128EEEEEELi8ELi256ELi1ELb0ELb1EffNS_4arch4Sm90EEEEEvNT_6ParamsE)
        /*00f4*/ 	.short	0x0380
        /*00f6*/ 	.short	0x00e8


	//----- nvinfo : EIATTR_SW_WAR
	.align		4
.L_2461:
        /*00f8*/ 	.byte	0x04, 0x36
        /*00fa*/ 	.short	(.L_2463 - .L_2462)
.L_2462:
        /*00fc*/ 	.word	0x00000008
.L_2463:


//--------------------- .nv.info._ZN7cutlass13device_kernelIN5flash19FlashAttnFwdCombineIN4cute5tupleIJNS3_1CILi8EEENS5_ILi128EEEEEELi7ELi256ELi1ELb0ELb1EffNS_4arch4Sm90EEEEEvNT_6ParamsE --------------------------
	.section	.nv.info._ZN7cutlass13device_kernelIN5flash19FlashAttnFwdCombineIN4cute5tupleIJNS3_1CILi8EEENS5_ILi128EEEEEELi7ELi256ELi1ELb0ELb1EffNS_4arch4Sm90EEEEEvNT_6ParamsE,"",@"SHT_CUDA_INFO"
	.sectionflags	@""
	.align	4


	//----- nvinfo : EIATTR_CUDA_API_VERSION
	.align		4
        /*0000*/ 	.byte	0x04, 0x37
        /*0002*/ 	.short	(.L_2465 - .L_2464)
.L_2464:
        /*0004*/ 	.word	0x00000082


	//----- nvinfo : EIATTR_KPARAM_INFO
	.align		4
.L_2465:
        /*0008*/ 	.byte	0x04, 0x17
        /*000a*/ 	.short	(.L_2467 - .L_2466)
.L_2466:
        /*000c*/ 	.word	0x00000000
        /*0010*/ 	.short	0x0000
        /*0012*/ 	.short	0x0000
        /*0014*/ 	.byte	0x00, 0xf0, 0xa1, 0x03


	//----- nvinfo : EIATTR_SPARSE_MMA_MASK
	.align		4
.L_2467:
        /*0018*/ 	.byte	0x03, 0x50
        /*001a*/ 	.short	0x0000


	//----- nvinfo : EIATTR_MAXREG_COUNT
	.align		4
        /*001c*/ 	.byte	0x03, 0x1b
        /*001e*/ 	.short	0x0080


	//----- nvinfo : EIATTR_NUM_BARRIERS
	.align		4
        /*0020*/ 	.byte	0x02, 0x4c
        /*0022*/ 	.byte	0x01
	.zero		1


	//----- nvinfo : EIATTR_EXTERNS
	.align		4
        /*0024*/ 	.byte	0x04, 0x0f
        /*0026*/ 	.short	(.L_2469 - .L_2468)


	//   ....[0]....
	.align		4
.L_2468:
        /*0028*/ 	.word	index@(__assertfail)


	//----- nvinfo : EIATTR_MERCURY_ISA_VERSION
	.align		4
.L_2469:
        /*002c*/ 	.byte	0x03, 0x5f
        /*002e*/ 	.short	0x0101


	//----- nvinfo : EIATTR_COOP_GROUP_MASK_REGIDS
	.align		4
        /*0030*/ 	.byte	0x04, 0x29
        /*0032*/ 	.short	(.L_2471 - .L_2470)


	//   ....[0]....
.L_2470:
        /*0034*/ 	.word	0xffffffff


	//   ....[1]....
        /*0038*/ 	.word	0xffffffff


	//   ....[2]....
        /*003c*/ 	.word	0xffffffff


	//   ....[3]....
        /*0040*/ 	.word	0xffffffff


	//   ....[4]....
        /*0044*/ 	.word	0xffffffff


	//   ....[5]....
        /*0048*/ 	.word	0xffffffff


	//   ....[6]....
        /*004c*/ 	.word	0xffffffff


	//   ....[7]....
        /*0050*/ 	.word	0xffffffff


	//   ....[8]....
        /*0054*/ 	.word	0xffffffff


	//   ....[9]....
        /*0058*/ 	.word	0xffffffff


	//   ....[10]....
        /*005c*/ 	.word	0xffffffff


	//   ....[11]....
        /*0060*/ 	.word	0xffffffff


	//   ....[12]....
        /*0064*/ 	.word	0xffffffff


	//   ....[13]....
        /*0068*/ 	.word	0xffffffff


	//   ....[14]....
        /*006c*/ 	.word	0xffffffff


	//----- nvinfo : EIATTR_COOP_GROUP_INSTR_OFFSETS
	.align		4
.L_2471:
        /*0070*/ 	.byte	0x04, 0x28
        /*0072*/ 	.short	(.L_2473 - .L_2472)


	//   ....[0]....
.L_2472:
        /*0074*/ 	.word	0x00001a80


	//   ....[1]....
        /*0078*/ 	.word	0x00001aa0


	//   ....[2]....
        /*007c*/ 	.word	0x00001ac0


	//   ....[3]....
        /*0080*/ 	.word	0x00001ae0


	//   ....[4]....
        /*0084*/ 	.word	0x00001b00


	//   ....[5]....
        /*0088*/ 	.word	0x00001c80


	//   ....[6]....
        /*008c*/ 	.word	0x00001cc0


	//   ....[7]....
        /*0090*/ 	.word	0x00001ce0


	//   ....[8]....
        /*0094*/ 	.word	0x00001d00


	//   ....[9]....
        /*0098*/ 	.word	0x00001d20


	//   ....[10]....
        /*009c*/ 	.word	0x00001d40


	//   ....[11]....
        /*00a0*/ 	.word	0x00001d70


	//   ....[12]....
        /*00a4*/ 	.word	0x00001d90


	//   ....[13]....
        /*00a8*/ 	.word	0x00001da0


	//   ....[14]....
        /*00ac*/ 	.word	0x00001dd0


	//----- nvinfo : EIATTR_VRC_CTA_INIT_COUNT
	.align		4
.L_2473:
        /*00b0*/ 	.byte	0x02, 0x4a
	.zero		1
	.zero		1


	//----- nvinfo : EIATTR_SYSCALL_OFFSETS
	.align		4
        /*00b4*/ 	.byte	0x04, 0x46
        /*00b6*/ 	.short	(.L_2475 - .L_2474)


	//   ....[0]....
.L_2474:
        /*00b8*/ 	.word	0x00000580


	//----- nvinfo : EIATTR_EXIT_INSTR_OFFSETS
	.align		4
.L_2475:
        /*00bc*/ 	.byte	0x04, 0x1c
        /*00be*/ 	.short	(.L_2477 - .L_2476)


	//   ....[0]....
.L_2476:
        /*00c0*/ 	.word	0x00000270


	//   ....[1]....
        /*00c4*/ 	.word	0x00000460


	//   ....[2]....
        /*00c8*/ 	.word	0x00002e00


	//   ....[3]....
        /*00cc*/ 	.word	0x00002ef0


	//----- nvinfo : EIATTR_MAX_THREADS
	.align		4
.L_2477:
        /*00d0*/ 	.byte	0x04, 0x05
        /*00d2*/ 	.short	(.L_2479 - .L_2478)
.L_2478:
        /*00d4*/ 	.word	0x00000100
        /*00d8*/ 	.word	0x00000001
        /*00dc*/ 	.word	0x00000001


	//----- nvinfo : EIATTR_CRS_STACK_SIZE
	.align		4
.L_2479:
        /*00e0*/ 	.byte	0x04, 0x1e
        /*00e2*/ 	.short	(.L_2481 - .L_2480)
.L_2480:
        /*00e4*/ 	.word	0x00000000


	//----- nvinfo : EIATTR_CBANK_PARAM_SIZE
	.align		4
.L_2481:
        /*00e8*/ 	.byte	0x03, 0x19
        /*00ea*/ 	.short	0x00e8


	//----- nvinfo : EIATTR_PARAM_CBANK
	.align		4
        /*00ec*/ 	.byte	0x04, 0x0a
        /*00ee*/ 	.short	(.L_2483 - .L_2482)
	.align		4
.L_2482:
        /*00f0*/ 	.word	index@(.nv.constant0._ZN7cutlass13device_kernelIN5flash19FlashAttnFwdCombineIN4cute5tupleIJNS3_1CILi8EEENS5_ILi128EEEEEELi7ELi256ELi1ELb0ELb1EffNS_4arch4Sm90EEEEEvNT_6ParamsE)
        /*00f4*/ 	.short	0x0380
        /*00f6*/ 	.short	0x00e8


	//----- nvinfo : EIATTR_SW_WAR
	.align		4
.L_2483:
        /*00f8*/ 	.byte	0x04, 0x36
        /*00fa*/ 	.short	(.L_2485 - .L_2484)
.L_2484:
        /*00fc*/ 	.word	0x00000008
.L_2485:


//--------------------- .nv.info._ZN7cutlass13device_kernelIN5flash19FlashAttnFwdCombineIN4cute5tupleIJNS3_1CILi8EEENS5_ILi128EEEEEELi6ELi256ELi1ELb0ELb1EffNS_4arch4Sm90EEEEEvNT_6ParamsE --------------------------
	.section	.nv.info._ZN7cutlass13device_kernelIN5flash19FlashAttnFwdCombineIN4cute5tupleIJNS3_1CILi8EEENS5_ILi128EEEEEELi6ELi256ELi1ELb0ELb1EffNS_4arch4Sm90EEEEEvNT_6ParamsE,"",@"SHT_CUDA_INFO"
	.sectionflags	@""
	.align	4


	//----- nvinfo : EIATTR_CUDA_API_VERSION
	.align		4
        /*0000*/ 	.byte	0x04, 0x37
        /*0002*/ 	.short	(.L_2487 - .L_2486)
.L_2486:
        /*0004*/ 	.word	0x00000082


	//----- nvinfo : EIATTR_KPARAM_INFO
	.align		4
.L_2487:
        /*0008*/ 	.byte	0x04, 0x17
        /*000a*/ 	.short	(.L_2489 - .L_2488)
.L_2488:
        /*000c*/ 	.word	0x00000000
        /*0010*/ 	.short	0x0000
        /*0012*/ 	.short	0x0000
        /*0014*/ 	.byte	0x00, 0xf0, 0xa1, 0x03


	//----- nvinfo : EIATTR_SPARSE_MMA_MASK
	.align		4
.L_2489:
        /*0018*/ 	.byte	0x03, 0x50
        /*001a*/ 	.short	0x0000


	//----- nvinfo : EIATTR_MAXREG_COUNT
	.align		4
        /*001c*/ 	.byte	0x03, 0x1b
        /*001e*/ 	.short	0x0080


	//----- nvinfo : EIATTR_NUM_BARRIERS
	.align		4
        /*0020*/ 	.byte	0x02, 0x4c
        /*0022*/ 	.byte	0x01
	.zero		1


	//----- nvinfo : EIATTR_EXTERNS
	.align		4
        /*0024*/ 	.byte	0x04, 0x0f
        /*0026*/ 	.short	(.L_2491 - .L_2490)


	//   ....[0]....
	.align		4
.L_2490:
        /*0028*/ 	.word	index@(__assertfail)


	//----- nvinfo : EIATTR_MERCURY_ISA_VERSION
	.align		4
.L_2491:
        /*002c*/ 	.byte	0x03, 0x5f
        /*002e*/ 	.short	0x0101


	//----- nvinfo : EIATTR_COOP_GROUP_MASK_REGIDS
	.align		4
        /*0030*/ 	.byte	0x04, 0x29
        /*0032*/ 	.short	(.L_2493 - .L_2492)


	//   ....[0]....
.L_2492:
        /*0034*/ 	.word	0xffffffff


	//   ....[1]....
        /*0038*/ 	.word	0xffffffff


	//   ....[2]....
        /*003c*/ 	.word	0xffffffff


	//   ....[3]....
        /*0040*/ 	.word	0xffffffff


	//   ....[4]....
        /*0044*/ 	.word	0xffffffff


	//   ....[5]....
        /*0048*/ 	.word	0xffffffff


	//   ....[6]....
        /*004c*/ 	.word	0xffffffff


	//   ....[7]....
        /*0050*/ 	.word	0xffffffff


	//   ....[8]....
        /*0054*/ 	.word	0xffffffff


	//   ....[9]....
        /*0058*/ 	.word	0xffffffff


	//   ....[10]....
        /*005c*/ 	.word	0xffffffff


	//   ....[11]....
        /*0060*/ 	.word	0xffffffff


	//   ....[12]....
        /*0064*/ 	.word	0xffffffff


	//   ....[13]....
        /*0068*/ 	.word	0xffffffff


	//   ....[14]....
        /*006c*/ 	.word	0xffffffff


	//----- nvinfo : EIATTR_COOP_GROUP_INSTR_OFFSETS
	.align		4
.L_2493:
        /*0070*/ 	.byte	0x04, 0x28
        /*0072*/ 	.short	(.L_2495 - .L_2494)


	//   ....[0]....
.L_2494:
        /*0074*/ 	.word	0x00001750


	//   ....[1]....
        /*0078*/ 	.word	0x00001770


	//   ....[2]....
        /*007c*/ 	.word	0x00001790


	//   ....[3]....
        /*0080*/ 	.word	0x000017b0


	//   ....[4]....
        /*0084*/ 	.word	0x000017d0


	//   ....[5]....
        /*0088*/ 	.word	0x000018f0


	//   ....[6]....
        /*008c*/ 	.word	0x00001910


	//   ....[7]....
        /*0090*/ 	.word	0x00001920


	//   ....[8]....
        /*0094*/ 	.word	0x00001950


	//   ....[9]....
        /*0098*/ 	.word	0x00001960


	//   ....[10]....
        /*009c*/ 	.word	0x00001990


	//   ....[11]....
        /*00a0*/ 	.word	0x000019a0


	//   ....[12]....
        /*00a4*/ 	.word	0x000019d0


	//   ....[13]....
        /*00a8*/ 	.word	0x000019e0


	//   ....[14]....
        /*00ac*/ 	.word	0x00001a10


	//----- nvinfo : EIATTR_VRC_CTA_INIT_COUNT
	.align		4
.L_2495:
        /*00b0*/ 	.byte	0x02, 0x4a
	.zero		1
	.zero		1


	//----- nvinfo : EIATTR_SYSCALL_OFFSETS
	.align		4
        /*00b4*/ 	.byte	0x04, 0x46
        /*00b6*/ 	.short	(.L_2497 - .L_2496)


	//   ....[0]....
.L_2496:
        /*00b8*/ 	.word	0x00000580


	//----- nvinfo : EIATTR_EXIT_INSTR_OFFSETS
	.align		4
.L_2497:
        /*00bc*/ 	.byte	0x04, 0x1c
        /*00be*/ 	.short	(.L_2499 - .L_2498)


	//   ....[0]....
.L_2498:
        /*00c0*/ 	.word	0x00000270


	//   ....[1]....
        /*00c4*/ 	.word	0x00000460


	//   ....[2]....
        /*00c8*/ 	.word	0x000029e0


	//   ....[3]....
        /*00cc*/ 	.word	0x00002ad0


	//----- nvinfo : EIATTR_MAX_THREADS
	.align		4
.L_2499:
        /*00d0*/ 	.byte	0x04, 0x05
        /*00d2*/ 	.short	(.L_2501 - .L_2500)
.L_2500:
        /*00d4*/ 	.word	0x00000100
        /*00d8*/ 	.word	0x00000001
        /*00dc*/ 	.word	0x00000001


	//----- nvinfo : EIATTR_CRS_STACK_SIZE
	.align		4
.L_2501:
        /*00e0*/ 	.byte	0x04, 0x1e
        /*00e2*/ 	.short	(.L_2503 - .L_2502)
.L_2502:
        /*00e4*/ 	.word	0x00000000


	//----- nvinfo : EIATTR_CBANK_PARAM_SIZE
	.align		4
.L_2503:
        /*00e8*/ 	.byte	0x03, 0x19
        /*00ea*/ 	.short	0x00e8


	//----- nvinfo : EIATTR_PARAM_CBANK
	.align		4
        /*00ec*/ 	.byte	0x04, 0x0a
        /*00ee*/ 	.short	(.L_2505 - .L_2504)
	.align		4
.L_2504:
        /*00f0*/ 	.word	index@(.nv.constant0._ZN7cutlass13device_kernelIN5flash19FlashAttnFwdCombineIN4cute5tupleIJNS3_1CILi8EEENS5_ILi128EEEEEELi6ELi256ELi1ELb0ELb1EffNS_4arch4Sm90EEEEEvNT_6ParamsE)
        /*00f4*/ 	.short	0x0380
        /*00f6*/ 	.short	0x00e8


	//----- nvinfo : EIATTR_SW_WAR
	.align		4
.L_2505:
        /*00f8*/ 	.byte	0x04, 0x36
        /*00fa*/ 	.short	(.L_2507 - .L_2506)
.L_2506:
        /*00fc*/ 	.word	0x00000008
.L_2507:


//--------------------- .nv.info._ZN7cutlass13device_kernelIN5flash19FlashAttnFwdCombineIN4cute5tupleIJNS3_1CILi8EEENS5_ILi128EEEEEELi5ELi256ELi1ELb0ELb1EffNS_4arch4Sm90EEEEEvNT_6ParamsE --------------------------
	.section	.nv.info._ZN7cutlass13device_kernelIN5flash19FlashAttnFwdCombineIN4cute5tupleIJNS3_1CILi8EEENS5_ILi128EEEEEELi5ELi256ELi1ELb0ELb1EffNS_4arch4Sm90EEEEEvNT_6ParamsE,"",@"SHT_CUDA_INFO"
	.sectionflags	@""
	.align	4


	//----- nvinfo : EIATTR_CUDA_API_VERSION
	.align		4
        /*0000*/ 	.byte	0x04, 0x37
        /*0002*/ 	.short	(.L_2509 - .L_2508)
.L_2508:
        /*0004*/ 	.word	0x00000082


	//----- nvinfo : EIATTR_KPARAM_INFO
	.align		4
.L_2509:
        /*0008*/ 	.byte	0x04, 0x17
        /*000a*/ 	.short	(.L_2511 - .L_2510)
.L_2510:
        /*000c*/ 	.word	0x00000000
        /*0010*/ 	.short	0x0000
        /*0012*/ 	.short	0x0000
        /*0014*/ 	.byte	0x00, 0xf0, 0xa1, 0x03


	//----- nvinfo : EIATTR_SPARSE_MMA_MASK
	.align		4
.L_2511:
        /*0018*/ 	.byte	0x03, 0x50
        /*001a*/ 	.short	0x0000


	//----- nvinfo : EIATTR_MAXREG_COUNT
	.align		4
        /*001c*/ 	.byte	0x03, 0x1b
        /*001e*/ 	.short	0x0080


	//----- nvinfo : EIATTR_NUM_BARRIERS
	.align		4
        /*0020*/ 	.byte	0x02, 0x4c
        /*0022*/ 	.byte	0x01
	.zero		1


	//----- nvinfo : EIATTR_EXTERNS
	.align		4
        /*0024*/ 	.byte	0x04, 0x0f
        /*0026*/ 	.short	(.L_2513 - .L_2512)


	//   ....[0]....
	.align		4
.L_2512:
        /*0028*/ 	.word	index@(__assertfail)


	//----- nvinfo : EIATTR_MERCURY_ISA_VERSION
	.align		4
.L_2513:
        /*002c*/ 	.byte	0x03, 0x5f
        /*002e*/ 	.short	0x0101


	//----- nvinfo : EIATTR_COOP_GROUP_MASK_REGIDS
	.align		4
        /*0030*/ 	.byte	0x04, 0x29
        /*0032*/ 	.short	(.L_2515 - .L_2514)


	//   ....[0]....
.L_2514:
        /*0034*/ 	.word	0xffffffff


	//   ....[1]....
        /*0038*/ 	.word	0xffffffff


	//   ....[2]....
        /*003c*/ 	.word	0xffffffff


	//   ....[3]....
        /*0040*/ 	.word	0xffffffff


	//   ....[4]....
        /*0044*/ 	.word	0xffffffff


	//   ....[5]....
        /*0048*/ 	.word	0xffffffff


	//   ....[6]....
        /*004c*/ 	.word	0xffffffff


	//   ....[7]....
        /*0050*/ 	.word	0xffffffff


	//   ....[8]....
        /*0054*/ 	.word	0xffffffff


	//   ....[9]....
        /*0058*/ 	.word	0xffffffff


	//   ....[10]....
        /*005c*/ 	.word	0xffffffff


	//   ....[11]....
        /*0060*/ 	.word	0xffffffff


	//   ....[12]....
        /*0064*/ 	.word	0xffffffff


	//   ....[13]....
        /*0068*/ 	.word	0xffffffff


	//   ....[14]....
        /*006c*/ 	.word	0xffffffff


	//----- nvinfo : EIATTR_COOP_GROUP_INSTR_OFFSETS
	.align		4
.L_2515:
        /*0070*/ 	.byte	0x04, 0x28
        /*0072*/ 	.short	(.L_2517 - .L_2516)


	//   ....[0]....
.L_2516:
        /*0074*/ 	.word	0x000015a0


	//   ....[1]....
        /*0078*/ 	.word	0x000015c0


	//   ....[2]....
        /*007c*/ 	.word	0x000015e0


	//   ....[3]....
        /*0080*/ 	.word	0x00001600


	//   ....[4]....
        /*0084*/ 	.word	0x00001620


	//   ....[5]....
        /*0088*/ 	.word	0x000016a0


	//   ....[6]....
        /*008c*/ 	.word	0x000016d0


	//   ....[7]....
        /*0090*/ 	.word	0x000016f0


	//   ....[8]....
        /*0094*/ 	.word	0x00001710


	//   ....[9]....
        /*0098*/ 	.word	0x00001730


	//   ....[10]....
        /*009c*/ 	.word	0x00001750


	//   ....[11]....
        /*00a0*/ 	.word	0x00001770


	//   ....[12]....
        /*00a4*/ 	.word	0x00001790


	//   ....[13]....
        /*00a8*/ 	.word	0x000017b0


	//   ....[14]....
        /*00ac*/ 	.word	0x000017d0


	//----- nvinfo : EIATTR_VRC_CTA_INIT_COUNT
	.align		4
.L_2517:
        /*00b0*/ 	.byte	0x02, 0x4a
	.zero		1
	.zero		1


	//----- nvinfo : EIATTR_SYSCALL_OFFSETS
	.align		4
        /*00b4*/ 	.byte	0x04, 0x46
        /*00b6*/ 	.short	(.L_2519 - .L_2518)


	//   ....[0]....
.L_2518:
        /*00b8*/ 	.word	0x00000580


	//----- nvinfo : EIATTR_EXIT_INSTR_OFFSETS
	.align		4
.L_2519:
        /*00bc*/ 	.byte	0x04, 0x1c
        /*00be*/ 	.short	(.L_2521 - .L_2520)


	//   ....[0]....
.L_2520:
        /*00c0*/ 	.word	0x00000270


	//   ....[1]....
        /*00c4*/ 	.word	0x00000460


	//   ....[2]....
        /*00c8*/ 	.word	0x00002780


	//   ....[3]....
        /*00cc*/ 	.word	0x00002870


	//----- nvinfo : EIATTR_MAX_THREADS
	.align		4
.L_2521:
        /*00d0*/ 	.byte	0x04, 0x05
        /*00d2*/ 	.short	(.L_2523 - .L_2522)
.L_2522:
        /*00d4*/ 	.word	0x00000100
        /*00d8*/ 	.word	0x00000001
        /*00dc*/ 	.word	0x00000001


	//----- nvinfo : EIATTR_CRS_STACK_SIZE
	.align		4
.L_2523:
        /*00e0*/ 	.byte	0x04, 0x1e
        /*00e2*/ 	.short	(.L_2525 - .L_2524)
.L_2524:
        /*00e4*/ 	.word	0x00000000


	//----- nvinfo : EIATTR_CBANK_PARAM_SIZE
	.align		4
.L_2525:
        /*00e8*/ 	.byte	0x03, 0x19
        /*00ea*/ 	.short	0x00e8


	//----- nvinfo : EIATTR_PARAM_CBANK
	.align		4
        /*00ec*/ 	.byte	0x04, 0x0a
        /*00ee*/ 	.short	(.L_2527 - .L_2526)
	.align		4
.L_2526:
        /*00f0*/ 	.word	index@(.nv.constant0._ZN7cutlass13device_kernelIN5flash19FlashAttnFwdCombineIN4cute5tupleIJNS3_1CILi8EEENS5_ILi128EEEEEELi5ELi256ELi1ELb0ELb1EffNS_4arch4Sm90EEEEEvNT_6ParamsE)
        /*00f4*/ 	.short	0x0380
        /*00f6*/ 	.short	0x00e8


	//----- nvinfo : EIATTR_SW_WAR
	.align		4
.L_2527:
        /*00f8*/ 	.byte	0x04, 0x36
        /*00fa*/ 	.short	(.L_2529 - .L_2528)
.L_2528:
        /*00fc*/ 	.word	0x00000008
.L_2529:


//--------------------- .nv.info._ZN7cutlass13device_kernelIN5flash19FlashAttnFwdCombineIN4cute5tupleIJNS3_1CILi8EEENS5_ILi128EEEEEELi8ELi256ELi1ELb0ELb0EffNS_4arch4Sm80EEEEEvNT_6ParamsE --------------------------
	.section	.nv.info._ZN7cutlass13device_kernelIN5flash19FlashAttnFwdCombineIN4cute5tupleIJNS3_1CILi8EEENS5_ILi128EEEEEELi8ELi256ELi1ELb0ELb0EffNS_4arch4Sm80EEEEEvNT_6ParamsE,"",@"SHT_CUDA_INFO"
	.sectionflags	@""
	.align	4


	//----- nvinfo : EIATTR_CUDA_API_VERSION
	.align		4
        /*0000*/ 	.byte	0x04, 0x37
        /*0002*/ 	.short	(.L_2531 - .L_2530)
.L_2530:
        /*0004*/ 	.word	0x00000082


	//----- nvinfo : EIATTR_KPARAM_INFO
	.align		4
.L_2531:
        /*0008*/ 	.byte	0x04, 0x17
        /*000a*/ 	.short	(.L_2533 - .L_2532)
.L_2532:
        /*000c*/ 	.word	0x00000000
        /*0010*/ 	.short	0x0000
        /*0012*/ 	.short	0x0000
        /*0014*/ 	.byte	0x00, 0xf0, 0xa1, 0x03


	//----- nvinfo : EIATTR_SPARSE_MMA_MASK
	.align		4
.L_2533:
        /*0018*/ 	.byte	0x03, 0x50
        /*001a*/ 	.short	0x0000


	//----- nvinfo : EIATTR_MAXREG_COUNT
	.align		4
        /*001c*/ 	.byte	0x03, 0x1b
        /*001e*/ 	.short	0x0080


	//----- nvinfo : EIATTR_NUM_BARRIERS
	.align		4
        /*0020*/ 	.byte	0x02, 0x4c
        /*0022*/ 	.byte	0x01
	.zero		1


	//----- nvinfo : EIATTR_EXTERNS
	.align		4
        /*0024*/ 	.byte	0x04, 0x0f
        /*0026*/ 	.short	(.L_2535 - .L_2534)


	//   ....[0]....
	.align		4
.L_2534:
        /*0028*/ 	.word	index@(__assertfail)


	//----- nvinfo : EIATTR_MERCURY_ISA_VERSION
	.align		4
.L_2535:
        /*002c*/ 	.byte	0x03, 0x5f
        /*002e*/ 	.short	0x0101


	//----- nvinfo : EIATTR_COOP_GROUP_MASK_REGIDS
	.align		4
        /*0030*/ 	.byte	0x04, 0x29
        /*0032*/ 	.short	(.L_2537 - .L_2536)


	//   ....[0]....
.L_2536:
        /*0034*/ 	.word	0xffffffff


	//   ....[1]....
        /*0038*/ 	.word	0xffffffff


	//   ....[2]....
        /*003c*/ 	.word	0xffffffff


	//   ....[3]....
        /*0040*/ 	.word	0xffffffff


	//   ....[4]....
        /*0044*/ 	.word	0xffffffff


	//   ....[5]....
        /*0048*/ 	.word	0xffffffff


	//   ....[6]....
        /*004c*/ 	.word	0xffffffff


	//   ....[7]....
        /*0050*/ 	.word	0xffffffff


	//   ....[8]....
        /*0054*/ 	.word	0xffffffff


	//   ....[9]....
        /*0058*/ 	.word	0xffffffff


	//   ....[10]....
        /*005c*/ 	.word	0xffffffff


	//   ....[11]....
        /*0060*/ 	.word	0xffffffff


	//   ....[12]....
        /*0064*/ 	.word	0xffffffff


	//   ....[13]....
        /*0068*/ 	.word	0xffffffff


	//   ....[14]....
        /*006c*/ 	.word	0xffffffff


	//----- nvinfo : EIATTR_COOP_GROUP_INSTR_OFFSETS
	.align		4
.L_2537:
        /*0070*/ 	.byte	0x04, 0x28
        /*0072*/ 	.short	(.L_2539 - .L_2538)


	//   ....[0]....
.L_2538:
        /*0074*/ 	.word	0x00001470


	//   ....[1]....
        /*0078*/ 	.word	0x00001490


	//   ....[2]....
        /*007c*/ 	.word	0x000014b0


	//   ....[3]....
        /*0080*/ 	.word	0x000014d0


	//   ....[4]....
        /*0084*/ 	.word	0x000014f0


	//   ....[5]....
        /*0088*/ 	.word	0x00001830


	//   ....[6]....
        /*008c*/ 	.word	0x00001840


	//   ....[7]....
        /*0090*/ 	.word	0x00001870


	//   ....[8]....
        /*0094*/ 	.word	0x00001880


	//   ....[9]....
        /*0098*/ 	.word	0x000018b0


	//   ....[10]....
        /*009c*/ 	.word	0x000018c0


	//   ....[11]....
        /*00a0*/ 	.word	0x000018f0


	//   ....[12]....
        /*00a4*/ 	.word	0x00001900


	//   ....[13]....
        /*00a8*/ 	.word	0x00001930


	//   ....[14]....
        /*00ac*/ 	.word	0x00001940


	//----- nvinfo : EIATTR_VRC_CTA_INIT_COUNT
	.align		4
.L_2539:
        /*00b0*/ 	.byte	0x02, 0x4a
	.zero		1
	.zero		1


	//----- nvinfo : EIATTR_SYSCALL_OFFSETS
	.align		4
        /*00b4*/ 	.byte	0x04, 0x46
        /*00b6*/ 	.short	(.L_2541 - .L_2540)


	//   ....[0]....
.L_2540:
        /*00b8*/ 	.word	0x000003c0


	//----- nvinfo : EIATTR_EXIT_INSTR_OFFSETS
	.align		4
.L_2541:
        /*00bc*/ 	.byte	0x04, 0x1c
        /*00be*/ 	.short	(.L_2543 - .L_2542)


	//   ....[0]....
.L_2542:
        /*00c0*/ 	.word	0x00000270


	//   ....[1]....
        /*00c4*/ 	.word	0x00002ac0


	//   ....[2]....
        /*00c8*/ 	.word	0x00002bf0


	//----- nvinfo : EIATTR_MAX_THREADS
	.align		4
.L_2543:
        /*00cc*/ 	.byte	0x04, 0x05
        /*00ce*/ 	.short	(.L_2545 - .L_2544)
.L_2544:
        /*00d0*/ 	.word	0x00000100
        /*00d4*/ 	.word	0x00000001
        /*00d8*/ 	.word	0x00000001


	//----- nvinfo : EIATTR_CRS_STACK_SIZE
	.align		4
.L_2545:
        /*00dc*/ 	.byte	0x04, 0x1e
        /*00de*/ 	.short	(.L_2547 - .L_2546)
.L_2546:
        /*00e0*/ 	.word	0x00000000


	//----- nvinfo : EIATTR_CBANK_PARAM_SIZE
	.align		4
.L_2547:
        /*00e4*/ 	.byte	0x03, 0x19
        /*00e6*/ 	.short	0x00e8


	//----- nvinfo : EIATTR_PARAM_CBANK
	.align		4
        /*00e8*/ 	.byte	0x04, 0x0a
        /*00ea*/ 	.short	(.L_2549 - .L_2548)
	.align		4
.L_2548:
        /*00ec*/ 	.word	index@(.nv.constant0._ZN7cutlass13device_kernelIN5flash19FlashAttnFwdCombineIN4cute5tupleIJNS3_1CILi8EEENS5_ILi128EEEEEELi8ELi256ELi1ELb0ELb0EffNS_4arch4Sm80EEEEEvNT_6ParamsE)
        /*00f0*/ 	.short	0x0380
        /*00f2*/ 	.short	0x00e8


	//----- nvinfo : EIATTR_SW_WAR
	.align		4
.L_2549:
        /*00f4*/ 	.byte	0x04, 0x36
        /*00f6*/ 	.short	(.L_2551 - .L_2550)
.L_2550:
        /*00f8*/ 	.word	0x00000008
.L_2551:


//--------------------- .nv.info._ZN7cutlass13device_kernelIN5flash19FlashAttnFwdCombineIN4cute5tupleIJNS3_1CILi8EEENS5_ILi128EEEEEELi7ELi256ELi1ELb0ELb0EffNS_4arch4Sm80EEEEEvNT_6ParamsE --------------------------
	.section	.nv.info._ZN7cutlass13device_kernelIN5flash19FlashAttnFwdCombineIN4cute5tupleIJNS3_1CILi8EEENS5_ILi128EEEEEELi7ELi256ELi1ELb0ELb0EffNS_4arch4Sm80EEEEEvNT_6ParamsE,"",@"SHT_CUDA_INFO"
	.sectionflags	@""
	.align	4


	//----- nvinfo : EIATTR_CUDA_API_VERSION
	.align		4
        /*0000*/ 	.byte	0x04, 0x37
        /*0002*/ 	.short	(.L_2553 - .L_2552)
.L_2552:
        /*0004*/ 	.word	0x00000082


	//----- nvinfo : EIATTR_KPARAM_INFO
	.align		4
.L_2553:
        /*0008*/ 	.byte	0x04, 0x17
        /*000a*/ 	.short	(.L_2555 - .L_2554)
.L_2554:
        /*000c*/ 	.word	0x00000000
        /*0010*/ 	.short	0x0000
        /*0012*/ 	.short	0x0000
        /*0014*/ 	.byte	0x00, 0xf0, 0xa1, 0x03


	//----- nvinfo : EIATTR_SPARSE_MMA_MASK
	.align		4
.L_2555:
        /*0018*/ 	.byte	0x03, 0x50
        /*001a*/ 	.short	0x0000


	//----- nvinfo : EIATTR_MAXREG_COUNT
	.align		4
        /*001c*/ 	.byte	0x03, 0x1b
        /*001e*/ 	.short	0x0080


	//----- nvinfo : EIATTR_NUM_BARRIERS
	.align		4
        /*0020*/ 	.byte	0x02, 0x4c
        /*0022*/ 	.byte	0x01
	.zero		1


	//----- nvinfo : EIATTR_EXTERNS
	.align		4
        /*0024*/ 	.byte	0x04, 0x0f
        /*0026*/ 	.short	(.L_2557 - .L_2556)


	//   ....[0]....
	.align		4
.L_2556:
        /*0028*/ 	.word	index@(__assertfail)


	//----- nvinfo : EIATTR_MERCURY_ISA_VERSION
	.align		4
.L_2557:
        /*002c*/ 	.byte	0x03, 0x5f
        /*002e*/ 	.short	0x0101


	//----- nvinfo : EIATTR_COOP_GROUP_MASK_REGIDS
	.align		4
        /*0030*/ 	.byte	0x04, 0x29
        /*0032*/ 	.short	(.L_2559 - .L_2558)


	//   ....[0]....
.L_2558:
        /*0034*/ 	.word	0xffffffff


	//   ....[1]....
        /*0038*/ 	.word	0xffffffff


	//   ....[2]....
        /*003c*/ 	.word	0xffffffff


	//   ....[3]....
        /*0040*/ 	.word	0xffffffff


	//   ....[4]....
        /*0044*/ 	.word	0xffffffff


	//   ....[5]....
        /*0048*/ 	.word	0xffffffff


	//   ....[6]....
        /*004c*/ 	.word	0xffffffff


	//   ....[7]....
        /*0050*/ 	.word	0xffffffff


	//   ....[8]....
        /*0054*/ 	.word	0xffffffff


	//   ....[9]....
        /*0058*/ 	.word	0xffffffff


	//   ....[10]....
        /*005c*/ 	.word	0xffffffff


	//   ....[11]....
        /*0060*/ 	.word	0xffffffff


	//   ....[12]....
        /*0064*/ 	.word	0xffffffff


	//   ....[13]....
        /*0068*/ 	.word	0xffffffff


	//   ....[14]....
        /*006c*/ 	.word	0xffffffff


	//----- nvinfo : EIATTR_COOP_GROUP_INSTR_OFFSETS
	.align		4
.L_2559:
        /*0070*/ 	.byte	0x04, 0x28
        /*0072*/ 	.short	(.L_2561 - .L_2560)


	//   ....[0]....
.L_2560:
        /*0074*/ 	.word	0x00001100


	//   ....[1]....
        /*0078*/ 	.word	0x00001120


	//   ....[2]....
        /*007c*/ 	.word	0x00001140


	//   ....[3]....
        /*0080*/ 	.word	0x00001160


	//   ....[4]....
        /*0084*/ 	.word	0x00001180


	//   ....[5]....
        /*0088*/ 	.word	0x00001300


	//   ....[6]....
        /*008c*/ 	.word	0x00001350


	//   ....[7]....
        /*0090*/ 	.word	0x00001370


	//   ....[8]....
        /*0094*/ 	.word	0x00001390


	//   ....[9]....
        /*0098*/ 	.word	0x000013b0


	//   ....[10]....
        /*009c*/ 	.word	0x000013d0


	//   ....[11]....
        /*00a0*/ 	.word	0x000013f0


	//   ....[12]....
        /*00a4*/ 	.word	0x00001410


	//   ....[13]....
        /*00a8*/ 	.word	0x00001430


	//   ....[14]....
        /*00ac*/ 	.word	0x00001450


	//----- nvinfo : EIATTR_VRC_CTA_INIT_COUNT
	.align		4
.L_2561:
        /*00b0*/ 	.byte	0x02, 0x4a
	.zero		1
	.zero		1


	//----- nvinfo : EIATTR_SYSCALL_OFFSETS
	.align		4
        /*00b4*/ 	.byte	0x04, 0x46
        /*00b6*/ 	.short	(.L_2563 - .L_2562)


	//   ....[0]....
.L_2562:
        /*00b8*/ 	.word	0x000003c0


	//----- nvinfo : EIATTR_EXIT_INSTR_OFFSETS
	.align		4
.L_2563:
        /*00bc*/ 	.byte	0x04, 0x1c
        /*00be*/ 	.short	(.L_2565 - .L_2564)


	//   ....[0]....
.L_2564:
        /*00c0*/ 	.word	0x00000270


	//   ....[1]....
        /*00c4*/ 	.word	0x00002540


	//   ....[2]....
        /*00c8*/ 	.word	0x00002670


	//----- nvinfo : EIATTR_MAX_THREADS
	.align		4
.L_2565:
        /*00cc*/ 	.byte	0x04, 0x05
        /*00ce*/ 	.short	(.L_2567 - .L_2566)
.L_2566:
        /*00d0*/ 	.word	0x00000100
        /*00d4*/ 	.word	0x00000001
        /*00d8*/ 	.word	0x00000001


	//----- nvinfo : EIATTR_CRS_STACK_SIZE
	.align		4
.L_2567:
        /*00dc*/ 	.byte	0x04, 0x1e
        /*00de*/ 	.short	(.L_2569 - .L_2568)
.L_2568:
        /*00e0*/ 	.word	0x00000000


	//----- nvinfo : EIATTR_CBANK_PARAM_SIZE
	.align		4
.L_2569:
        /*00e4*/ 	.byte	0x03, 0x19
        /*00e6*/ 	.short	0x00e8


	//----- nvinfo : EIATTR_PARAM_CBANK
	.align		4
        /*00e8*/ 	.byte	0x04, 0x0a
        /*00ea*/ 	.short	(.L_2571 - .L_2570)
	.align		4
.L_2570:
        /*00ec*/ 	.word	index@(.nv.constant0._ZN7cutlass13device_kernelIN5flash19FlashAttnFwdCombineIN4cute5tupleIJNS3_1CILi8EEENS5_ILi128EEEEEELi7ELi256ELi1ELb0ELb0EffNS_4arch4Sm80EEEEEvNT_6ParamsE)
        /*00f0*/ 	.short	0x0380
        /*00f2*/ 	.short	0x00e8


	//----- nvinfo : EIATTR_SW_WAR
	.align		4
.L_2571:
        /*00f4*/ 	.byte	0x04, 0x36
        /*00f6*/ 	.short	(.L_2573 - .L_2572)
.L_2572:
        /*00f8*/ 	.word	0x00000008
.L_2573:


//--------------------- .nv.info._ZN7cutlass13device_kernelIN5flash19FlashAttnFwdCombineIN4cute5tupleIJNS3_1CILi8EEENS5_ILi128EEEEEELi6ELi256ELi1ELb0ELb0EffNS_4arch4Sm80EEEEEvNT_6ParamsE --------------------------
	.section	.nv.info._ZN7cutlass13device_kernelIN5flash19FlashAttnFwdCombineIN4cute5tupleIJNS3_1CILi8EEENS5_ILi128EEEEEELi6ELi256ELi1ELb0ELb0EffNS_4arch4Sm80EEEEEvNT_6ParamsE,"",@"SHT_CUDA_INFO"
	.sectionflags	@""
	.align	4


	//----- nvinfo : EIATTR_CUDA_API_VERSION
	.align		4
        /*0000*/ 	.byte	0x04, 0x37
        /*0002*/ 	.short	(.L_2575 - .L_2574)
.L_2574:
        /*0004*/ 	.word	0x00000082


	//----- nvinfo : EIATTR_KPARAM_INFO
	.align		4
.L_2575:
        /*0008*/ 	.byte	0x04, 0x17
        /*000a*/ 	.short	(.L_2577 - .L_2576)
.L_2576:
        /*000c*/ 	.word	0x00000000
        /*0010*/ 	.short	0x0000
        /*0012*/ 	.short	0x0000
        /*0014*/ 	.byte	0x00, 0xf0, 0xa1, 0x03


	//----- nvinfo : EIATTR_SPARSE_MMA_MASK
	.align		4
.L_2577:
        /*0018*/ 	.byte	0x03, 0x50
        /*001a*/ 	.short	0x0000


	//----- nvinfo : EIATTR_MAXREG_COUNT
	.align		4
        /*001c*/ 	.byte	0x03, 0x1b
        /*001e*/ 	.short	0x0080


	//----- nvinfo : EIATTR_NUM_BARRIERS
	.align		4
        /*0020*/ 	.byte	0x02, 0x4c
        /*0022*/ 	.byte	0x01
	.zero		1


	//----- nvinfo : EIATTR_EXTERNS
	.align		4
        /*0024*/ 	.byte	0x04, 0x0f
        /*0026*/ 	.short	(.L_2579 - .L_2578)


	//   ....[0]....
	.align		4
.L_2578:
        /*0028*/ 	.word	index@(__assertfail)


	//----- nvinfo : EIATTR_MERCURY_ISA_VERSION
	.align		4
.L_2579:
        /*002c*/ 	.byte	0x03, 0x5f
        /*002e*/ 	.short	0x0101


	//----- nvinfo : EIATTR_COOP_GROUP_MASK_REGIDS
	.align		4
        /*0030*/ 	.byte	0x04, 0x29
        /*0032*/ 	.short	(.L_2581 - .L_2580)


	//   ....[0]....
.L_2580:
        /*0034*/ 	.word	0xffffffff


	//   ....[1]....
        /*0038*/ 	.word	0xffffffff


	//   ....[2]....
        /*003c*/ 	.word	0xffffffff


	//   ....[3]....
        /*0040*/ 	.word	0xffffffff


	//   ....[4]....
        /*0044*/ 	.word	0xffffffff


	//   ....[5]....
        /*0048*/ 	.word	0xffffffff


	//   ....[6]....
        /*004c*/ 	.word	0xffffffff


	//   ....[7]....
        /*0050*/ 	.word	0xffffffff


	//   ....[8]....
        /*0054*/ 	.word	0xffffffff


	//   ....[9]....
        /*0058*/ 	.word	0xffffffff


	//   ....[10]....
        /*005c*/ 	.word	0xffffffff


	//   ....[11]....
        /*0060*/ 	.word	0xffffffff


	//   ....[12]....
        /*0064*/ 	.word	0xffffffff


	//   ....[13]....
        /*0068*/ 	.word	0xffffffff


	//   ....[14]....
        /*006c*/ 	.word	0xffffffff


	//----- nvinfo : EIATTR_COOP_GROUP_INSTR_OFFSETS
	.align		4
.L_2581:
        /*0070*/ 	.byte	0x04, 0x28
        /*0072*/ 	.short	(.L_2583 - .L_2582)


	//   ....[0]....
.L_2582:
        /*0074*/ 	.word	0x00000e10


	//   ....[1]....
        /*0078*/ 	.word	0x00000e30


	//   ....[2]....
        /*007c*/ 	.word	0x00000e50


	//   ....[3]....
        /*0080*/ 	.word	0x00000e70


	//   ....[4]....
        /*0084*/ 	.word	0x00000e90


	//   ....[5]....
        /*0088*/ 	.word	0x00000f60


	//   ....[6]....
        /*008c*/ 	.word	0x00000fa0


	//   ....[7]....
        /*0090*/ 	.word	0x00000fb0


	//   ....[8]....
        /*0094*/ 	.word	0x00000fe0


	//   ....[9]....
        /*0098*/ 	.word	0x00000ff0


	//   ....[10]....
        /*009c*/ 	.word	0x00001020


	//   ....[11]....
        /*00a0*/ 	.word	0x00001030


	//   ....[12]....
        /*00a4*/ 	.word	0x00001060


	//   ....[13]....
        /*00a8*/ 	.word	0x00001070


	//   ....[14]....
        /*00ac*/ 	.word	0x000010c0


	//----- nvinfo : EIATTR_VRC_CTA_INIT_COUNT
	.align		4
.L_2583:
        /*00b0*/ 	.byte	0x02, 0x4a
	.zero		1
	.zero		1


	//----- nvinfo : EIATTR_SYSCALL_OFFSETS
	.align		4
        /*00b4*/ 	.byte	0x04, 0x46
        /*00b6*/ 	.short	(.L_2585 - .L_2584)


	//   ....[0]....
.L_2584:
        /*00b8*/ 	.word	0x000003c0


	//----- nvinfo : EIATTR_EXIT_INSTR_OFFSETS
	.align		4
.L_2585:
        /*00bc*/ 	.byte	0x04, 0x1c
        /*00be*/ 	.short	(.L_2587 - .L_2586)


	//   ....[0]....
.L_2586:
        /*00c0*/ 	.word	0x00000270


	//   ....[1]....
        /*00c4*/ 	.word	0x00002140


	//   ....[2]....
        /*00c8*/ 	.word	0x00002270


	//----- nvinfo : EIATTR_MAX_THREADS
	.align		4
.L_2587:
        /*00cc*/ 	.byte	0x04, 0x05
        /*00ce*/ 	.short	(.L_2589 - .L_2588)
.L_2588:
        /*00d0*/ 	.word	0x00000100
        /*00d4*/ 	.word	0x00000001
        /*00d8*/ 	.word	0x00000001


	//----- nvinfo : EIATTR_CRS_STACK_SIZE
	.align		4
.L_2589:
        /*00dc*/ 	.byte	0x04, 0x1e
        /*00de*/ 	.short	(.L_2591 - .L_2590)
.L_2590:
        /*00e0*/ 	.word	0x00000000


	//----- nvinfo : EIATTR_CBANK_PARAM_SIZE
	.align		4
.L_2591:
        /*00e4*/ 	.byte	0x03, 0x19
        /*00e6*/ 	.short	0x00e8


	//----- nvinfo : EIATTR_PARAM_CBANK
	.align		4
        /*00e8*/ 	.byte	0x04, 0x0a
        /*00ea*/ 	.short	(.L_2593 - .L_2592)
	.align		4
.L_2592:
        /*00ec*/ 	.word	index@(.nv.constant0._ZN7cutlass13device_kernelIN5flash19FlashAttnFwdCombineIN4cute5tupleIJNS3_1CILi8EEENS5_ILi128EEEEEELi6ELi256ELi1ELb0ELb0EffNS_4arch4Sm80EEEEEvNT_6ParamsE)
        /*00f0*/ 	.short	0x0380
        /*00f2*/ 	.short	0x00e8


	//----- nvinfo : EIATTR_SW_WAR
	.align		4
.L_2593:
        /*00f4*/ 	.byte	0x04, 0x36
        /*00f6*/ 	.short	(.L_2595 - .L_2594)
.L_2594:
        /*00f8*/ 	.word	0x00000008
.L_2595:


//--------------------- .nv.info._ZN7cutlass13device_kernelIN5flash19FlashAttnFwdCombineIN4cute5tupleIJNS3_1CILi8EEENS5_ILi128EEEEEELi5ELi256ELi1ELb0ELb0EffNS_4arch4Sm80EEEEEvNT_6ParamsE --------------------------
	.section	.nv.info._ZN7cutlass13device_kernelIN5flash19FlashAttnFwdCombineIN4cute5tupleIJNS3_1CILi8EEENS5_ILi128EEEEEELi5ELi256ELi1ELb0ELb0EffNS_4arch4Sm80EEEEEvNT_6ParamsE,"",@"SHT_CUDA_INFO"
	.sectionflags	@""
	.align	4


	//----- nvinfo : EIATTR_CUDA_API_VERSION
	.align		4
        /*0000*/ 	.byte	0x04, 0x37
        /*0002*/ 	.short	(.L_2597 - .L_2596)
.L_2596:
        /*0004*/ 	.word	0x00000082


	//----- nvinfo : EIATTR_KPARAM_INFO
	.align		4
.L_2597:
        /*0008*/ 	.byte	0x04, 0x17
        /*000a*/ 	.short	(.L_2599 - .L_2598)
.L_2598:
        /*000c*/ 	.word	0x00000000
        /*0010*/ 	.short	0x0000
        /*0012*/ 	.short	0x0000
        /*0014*/ 	.byte	0x00, 0xf0, 0xa1, 0x03


	//----- nvinfo : EIATTR_SPARSE_MMA_MASK
	.align		4
.L_2599:
        /*0018*/ 	.byte	0x03, 0x50
        /*001a*/ 	.short	0x0000


	//----- nvinfo : EIATTR_MAXREG_COUNT
	.align		4
        /*001c*/ 	.byte	0x03, 0x1b
        /*001e*/ 	.short	0x0080


	//----- nvinfo : EIATTR_NUM_BARRIERS
	.align		4
        /*0020*/ 	.byte	0x02, 0x4c
        /*0022*/ 	.byte	0x01
	.zero		1


	//----- nvinfo : EIATTR_EXTERNS
	.align		4
        /*0024*/ 	.byte	0x04, 0x0f
        /*0026*/ 	.short	(.L_2601 - .L_2600)


	//   ....[0]....
	.align		4
.L_2600:
        /*0028*/ 	.word	index@(__assertfail)


	//----- nvinfo : EIATTR_MERCURY_ISA_VERSION
	.align		4
.L_2601:
        /*002c*/ 	.byte	0x03, 0x5f
        /*002e*/ 	.short	0x0101


	//----- nvinfo : EIATTR_COOP_GROUP_MASK_REGIDS
	.align		4
        /*0030*/ 	.byte	0x04, 0x29
        /*0032*/ 	.short	(.L_2603 - .L_2602)


	//   ....[0]....
.L_2602:
        /*0034*/ 	.word	0xffffffff


	//   ....[1]....
        /*0038*/ 	.word	0xffffffff


	//   ....[2]....
        /*003c*/ 	.word	0xffffffff


	//   ....[3]....
        /*0040*/ 	.word	0xffffffff


	//   ....[4]....
        /*0044*/ 	.word	0xffffffff


	//   ....[5]....
        /*0048*/ 	.word	0xffffffff


	//   ....[6]....
        /*004c*/ 	.word	0xffffffff


	//   ....[7]....
        /*0050*/ 	.word	0xffffffff


	//   ....[8]....
        /*0054*/ 	.word	0xffffffff


	//   ....[9]....
        /*0058*/ 	.word	0xffffffff


	//   ....[10]....
        /*005c*/ 	.word	0xffffffff


	//   ....[11]....
        /*0060*/ 	.word	0xffffffff


	//   ....[12]....
        /*0064*/ 	.word	0xffffffff


	//   ....[13]....
        /*0068*/ 	.word	0xffffffff


	//   ....[14]....
        /*006c*/ 	.word	0xffffffff


	//----- nvinfo : EIATTR_COOP_GROUP_INSTR_OFFSETS
	.align		4
.L_2603:
        /*0070*/ 	.byte	0x04, 0x28
        /*0072*/ 	.short	(.L_2605 - .L_2604)


	//   ....[0]....
.L_2604:
        /*0074*/ 	.word	0x00000c10


	//   ....[1]....
        /*0078*/ 	.word	0x00000c30


	//   ....[2]....
        /*007c*/ 	.word	0x00000c50


	//   ....[3]....
        /*0080*/ 	.word	0x00000c70


	//   ....[4]....
        /*0084*/ 	.word	0x00000c90


	//   ....[5]....
        /*0088*/ 	.word	0x00000d10


	//   ....[6]....
        /*008c*/ 	.word	0x00000d40


	//   ....[7]....
        /*0090*/ 	.word	0x00000d60


	//   ....[8]....
        /*0094*/ 	.word	0x00000d80


	//   ....[9]....
        /*0098*/ 	.word	0x00000da0


	//   ....[10]....
        /*009c*/ 	.word	0x00000dc0


	//   ....[11]....
        /*00a0*/ 	.word	0x00000de0


	//   ....[12]....
        /*00a4*/ 	.word	0x00000e00


	//   ....[13]....
        /*00a8*/ 	.word	0x00000e20


	//   ....[14]....
        /*00ac*/ 	.word	0x00000e40


	//----- nvinfo : EIATTR_VRC_CTA_INIT_COUNT
	.align		4
.L_2605:
        /*00b0*/ 	.byte	0x02, 0x4a
	.zero		1
	.zero		1


	//----- nvinfo : EIATTR_SYSCALL_OFFSETS
	.align		4
        /*00b4*/ 	.byte	0x04, 0x46
        /*00b6*/ 	.short	(.L_2607 - .L_2606)


	//   ....[0]....
.L_2606:
        /*00b8*/ 	.word	0x000003c0


	//----- nvinfo : EIATTR_EXIT_INSTR_OFFSETS
	.align		4
.L_2607:
        /*00bc*/ 	.byte	0x04, 0x1c
        /*00be*/ 	.short	(.L_2609 - .L_2608)


	//   ....[0]....
.L_2608:
        /*00c0*/ 	.word	0x00000270


	//   ....[1]....
        /*00c4*/ 	.word	0x00001ed0


	//   ....[2]....
        /*00c8*/ 	.word	0x00002000


	//----- nvinfo : EIATTR_MAX_THREADS
	.align		4
.L_2609:
        /*00cc*/ 	.byte	0x04, 0x05
        /*00ce*/ 	.short	(.L_2611 - .L_2610)
.L_2610:
        /*00d0*/ 	.word	0x00000100
        /*00d4*/ 	.word	0x00000001
        /*00d8*/ 	.word	0x00000001


	//----- nvinfo : EIATTR_CRS_STACK_SIZE
	.align		4
.L_2611:
        /*00dc*/ 	.byte	0x04, 0x1e
        /*00de*/ 	.short	(.L_2613 - .L_2612)
.L_2612:
        /*00e0*/ 	.word	0x00000000


	//----- nvinfo : EIATTR_CBANK_PARAM_SIZE
	.align		4
.L_2613:
        /*00e4*/ 	.byte	0x03, 0x19
        /*00e6*/ 	.short	0x00e8


	//----- nvinfo : EIATTR_PARAM_CBANK
	.align		4
        /*00e8*/ 	.byte	0x04, 0x0a
        /*00ea*/ 	.short	(.L_2615 - .L_2614)
	.align		4
.L_2614:
        /*00ec*/ 	.word	index@(.nv.constant0._ZN7cutlass13device_kernelIN5flash19FlashAttnFwdCombineIN4cute5tupleIJNS3_1CILi8EEENS5_ILi128EEEEEELi5ELi256ELi1ELb0ELb0EffNS_4arch4Sm80EEEEEvNT_6ParamsE)
        /*00f0*/ 	.short	0x0380
        /*00f2*/ 	.short	0x00e8


	//----- nvinfo : EIATTR_SW_WAR
	.align		4
.L_2615:
        /*00f4*/ 	.byte	0x04, 0x36
        /*00f6*/ 	.short	(.L_2617 - .L_2616)
.L_2616:
        /*00f8*/ 	.word	0x00000008
.L_2617:


//--------------------- .nv.info._ZN7cutlass13device_kernelIN5flash19FlashAttnFwdCombineIN4cute5tupleIJNS3_1CILi8EEENS5_ILi128EEEEEELi8ELi256ELi1ELb0ELb1EffNS_4arch4Sm80EEEEEvNT_6ParamsE --------------------------
	.section	.nv.info._ZN7cutlass13device_kernelIN5flash19FlashAttnFwdCombineIN4cute5tupleIJNS3_1CILi8EEENS5_ILi128EEEEEELi8ELi256ELi1ELb0ELb1EffNS_4arch4Sm80EEEEEvNT_6ParamsE,"",@"SHT_CUDA_INFO"
	.sectionflags	@""
	.align	4


	//----- nvinfo : EIATTR_CUDA_API_VERSION
	.align		4
        /*0000*/ 	.byte	0x04, 0x37
        /*0002*/ 	.short	(.L_2619 - .L_2618)
.L_2618:
        /*0004*/ 	.word	0x00000082


	//----- nvinfo : EIATTR_KPARAM_INFO
	.align		4
.L_2619:
        /*0008*/ 	.byte	0x04, 0x17
        /*000a*/ 	.short	(.L_2621 - .L_2620)
.L_2620:
        /*000c*/ 	.word	0x00000000
        /*0010*/ 	.short	0x0000
        /*0012*/ 	.short	0x0000
        /*0014*/ 	.byte	0x00, 0xf0, 0xa1, 0x03


	//----- nvinfo : EIATTR_SPARSE_MMA_MASK
	.align		4
.L_2621:
        /*0018*/ 	.byte	0x03, 0x50
        /*001a*/ 	.short	0x0000


	//----- nvinfo : EIATTR_MAXREG_COUNT
	.align		4
        /*001c*/ 	.byte	0x03, 0x1b
        /*001e*/ 	.short	0x0080


	//----- nvinfo : EIATTR_NUM_BARRIERS
	.align		4
        /*0020*/ 	.byte	0x02, 0x4c
        /*0022*/ 	.byte	0x01
	.zero		1


	//----- nvinfo : EIATTR_EXTERNS
	.align		4
        /*0024*/ 	.byte	0x04, 0x0f
        /*0026*/ 	.short	(.L_2623 - .L_2622)


	//   ....[0]....
	.align		4
.L_2622:
        /*0028*/ 	.word	index@(__assertfail)


	//----- nvinfo : EIATTR_MERCURY_ISA_VERSION
	.align		4
.L_2623:
        /*002c*/ 	.byte	0x03, 0x5f
        /*002e*/ 	.short	0x0101


	//----- nvinfo : EIATTR_COOP_GROUP_MASK_REGIDS
	.align		4
        /*0030*/ 	.byte	0x04, 0x29
        /*0032*/ 	.short	(.L_2625 - .L_2624)


	//   ....[0]....
.L_2624:
        /*0034*/ 	.word	0xffffffff


	//   ....[1]....
        /*0038*/ 	.word	0xffffffff


	//   ....[2]....
        /*003c*/ 	.word	0xffffffff


	//   ....[3]....
        /*0040*/ 	.word	0xffffffff


	//   ....[4]....
        /*0044*/ 	.word	0xffffffff


	//   ....[5]....
        /*0048*/ 	.word	0xffffffff


	//   ....[6]....
        /*004c*/ 	.word	0xffffffff


	//   ....[7]....
        /*0050*/ 	.word	0xffffffff


	//   ....[8]....
        /*0054*/ 	.word	0xffffffff


	//   ....[9]....
        /*0058*/ 	.word	0xffffffff


	//   ....[10]....
        /*005c*/ 	.word	0xffffffff


	//   ....[11]....
        /*0060*/ 	.word	0xffffffff


	//   ....[12]....
        /*0064*/ 	.word	0xffffffff


	//   ....[13]....
        /*0068*/ 	.word	0xffffffff


	//   ....[14]....
        /*006c*/ 	.word	0xffffffff


	//----- nvinfo : EIATTR_COOP_GROUP_INSTR_OFFSETS
	.align		4
.L_2625:
        /*0070*/ 	.byte	0x04, 0x28
        /*0072*/ 	.short	(.L_2627 - .L_2626)


	//   ....[0]....
.L_2626:
        /*0074*/ 	.word	0x00001e20


	//   ....[1]....
        /*0078*/ 	.word	0x00001e40


	//   ....[2]....
        /*007c*/ 	.word	0x00001e60


	//   ....[3]....
        /*0080*/ 	.word	0x00001e80


	//   ....[4]....
        /*0084*/ 	.word	0x00001ea0


	//   ....[5]....
        /*0088*/ 	.word	0x000021d0


	//   ....[6]....
        /*008c*/ 	.word	0x000021f0


	//   ....[7]....
        /*0090*/ 	.word	0x00002200


	//   ....[8]....
        /*0094*/ 	.word	0x00002230


	//   ....[9]....
        /*0098*/ 	.word	0x00002240


	//   ....[10]....
        /*009c*/ 	.word	0x00002270


	//   ....[11]....
        /*00a0*/ 	.word	0x00002280


	//   ....[12]....
        /*00a4*/ 	.word	0x000022b0


	//   ....[13]....
        /*00a8*/ 	.word	0x000022c0


	//   ....[14]....
        /*00ac*/ 	.word	0x000022f0


	//----- nvinfo : EIATTR_VRC_CTA_INIT_COUNT
	.align		4
.L_2627:
        /*00b0*/ 	.byte	0x02, 0x4a
	.zero		1
	.zero		1


	//----- nvinfo : EIATTR_SYSCALL_OFFSETS
	.align		4
        /*00b4*/ 	.byte	0x04, 0x46
        /*00b6*/ 	.short	(.L_2629 - .L_2628)


	//   ....[0]....
.L_2628:
        /*00b8*/ 	.word	0x00000580


	//----- nvinfo : EIATTR_EXIT_INSTR_OFFSETS
	.align		4
.L_2629:
        /*00bc*/ 	.byte	0x04, 0x1c
        /*00be*/ 	.short	(.L_2631 - .L_2630)


	//   ....[0]....
.L_2630:
        /*00c0*/ 	.word	0x00000270


	//   ....[1]....
        /*00c4*/ 	.word	0x00000460


	//   ....[2]....
        /*00c8*/ 	.word	0x000033a0


	//   ....[3]....
        /*00cc*/ 	.word	0x00003490


	//----- nvinfo : EIATTR_MAX_THREADS
	.align		4
.L_2631:
        /*00d0*/ 	.byte	0x04, 0x05
        /*00d2*/ 	.short	(.L_2633 - .L_2632)
.L_2632:
        /*00d4*/ 	.word	0x00000100
        /*00d8*/ 	.word	0x00000001
        /*00dc*/ 	.word	0x00000001


	//----- nvinfo : EIATTR_CRS_STACK_SIZE
	.align		4
.L_2633:
        /*00e0*/ 	.byte	0x04, 0x1e
        /*00e2*/ 	.short	(.L_2635 - .L_2634)
.L_2634:
        /*00e4*/ 	.word	0x00000000


	//----- nvinfo : EIATTR_CBANK_PARAM_SIZE
	.align		4
.L_2635:
        /*00e8*/ 	.byte	0x03, 0x19
        /*00ea*/ 	.short	0x00e8


	//----- nvinfo : EIATTR_PARAM_CBANK
	.align		4
        /*00ec*/ 	.byte	0x04, 0x0a
        /*00ee*/ 	.short	(.L_2637 - .L_2636)
	.align		4
.L_2636:
        /*00f0*/ 	.word	index@(.nv.constant0._ZN7cutlass13device_kernelIN5flash19FlashAttnFwdCombineIN4cute5tupleIJNS3_1CILi8EEENS5_ILi128EEEEEELi8ELi256ELi1ELb0ELb1EffNS_4arch4Sm80EEEEEvNT_6ParamsE)
        /*00f4*/ 	.short	0x0380
        /*00f6*/ 	.short	0x00e8


	//----- nvinfo : EIATTR_SW_WAR
	.align		4
.L_2637:
        /*00f8*/ 	.byte	0x04, 0x36
        /*00fa*/ 	.short	(.L_2639 - .L_2638)
.L_2638:
        /*00fc*/ 	.word	0x00000008
.L_2639:


//--------------------- .nv.info._ZN7cutlass13device_kernelIN5flash19FlashAttnFwdCombineIN4cute5tupleIJNS3_1CILi8EEENS5_ILi128EEEEEELi7ELi256ELi1ELb0ELb1EffNS_4arch4Sm80EEEEEvNT_6ParamsE --------------------------
	.section	.nv.info._ZN7cutlass13device_kernelIN5flash19FlashAttnFwdCombineIN4cute5tupleIJNS3_1CILi8EEENS5_ILi128EEEEEELi7ELi256ELi1ELb0ELb1EffNS_4arch4Sm80EEEEEvNT_6ParamsE,"",@"SHT_CUDA_INFO"
	.sectionflags	@""
	.align	4


	//----- nvinfo : EIATTR_CUDA_API_VERSION
	.align		4
        /*0000*/ 	.byte	0x04, 0x37
        /*0002*/ 	.short	(.L_2641 - .L_2640)
.L_2640:
        /*0004*/ 	.word	0x00000082


	//----- nvinfo : EIATTR_KPARAM_INFO
	.align		4
.L_2641:
        /*0008*/ 	.byte	0x04, 0x17
        /*000a*/ 	.short	(.L_2643 - .L_2642)
.L_2642:
        /*000c*/ 	.word	0x00000000
        /*0010*/ 	.short	0x0000
        /*0012*/ 	.short	0x0000
        /*0014*/ 	.byte	0x00, 0xf0, 0xa1, 0x03


	//----- nvinfo : EIATTR_SPARSE_MMA_MASK
	.align		4
.L_2643:
        /*0018*/ 	.byte	0x03, 0x50
        /*001a*/ 	.short	0x0000


	//----- nvinfo : EIATTR_MAXREG_COUNT
	.align		4
        /*001c*/ 	.byte	0x03, 0x1b
        /*001e*/ 	.short	0x0080


	//----- nvinfo : EIATTR_NUM_BARRIERS
	.align		4
        /*0020*/ 	.byte	0x02, 0x4c
        /*0022*/ 	.byte	0x01
	.zero		1


	//----- nvinfo : EIATTR_EXTERNS
	.align		4
        /*0024*/ 	.byte	0x04, 0x0f
        /*0026*/ 	.short	(.L_2645 - .L_2644)


	//   ....[0]....
	.align		4
.L_2644:
        /*0028*/ 	.word	index@(__assertfail)


	//----- nvinfo : EIATTR_MERCURY_ISA_VERSION
	.align		4
.L_2645:
        /*002c*/ 	.byte	0x03, 0x5f
        /*002e*/ 	.short	0x0101


	//----- nvinfo : EIATTR_COOP_GROUP_MASK_REGIDS
	.align		4
        /*0030*/ 	.byte	0x04, 0x29
        /*0032*/ 	.short	(.L_2647 - .L_2646)


	//   ....[0]....
.L_2646:
        /*0034*/ 	.word	0xffffffff


	//   ....[1]....
        /*0038*/ 	.word	0xffffffff


	//   ....[2]....
        /*003c*/ 	.word	0xffffffff


	//   ....[3]....
        /*0040*/ 	.word	0xffffffff


	//   ....[4]....
        /*0044*/ 	.word	0xffffffff


	//   ....[5]....
        /*0048*/ 	.word	0xffffffff


	//   ....[6]....
        /*004c*/ 	.word	0xffffffff


	//   ....[7]....
        /*0050*/ 	.word	0xffffffff


	//   ....[8]....
        /*0054*/ 	.word	0xffffffff


	//   ....[9]....
        /*0058*/ 	.word	0xffffffff


	//   ....[10]....
        /*005c*/ 	.word	0xffffffff


	//   ....[11]....
        /*0060*/ 	.word	0xffffffff


	//   ....[12]....
        /*0064*/ 	.word	0xffffffff


	//   ....[13]....
        /*0068*/ 	.word	0xffffffff


	//   ....[14]....
        /*006c*/ 	.word	0xffffffff


	//----- nvinfo : EIATTR_COOP_GROUP_INSTR_OFFSETS
	.align		4
.L_2647:
        /*0070*/ 	.byte	0x04, 0x28
        /*0072*/ 	.short	(.L_2649 - .L_2648)


	//   ....[0]....
.L_2648:
        /*0074*/ 	.word	0x00001a80


	//   ....[1]....
        /*0078*/ 	.word	0x00001aa0


	//   ....[2]....
        /*007c*/ 	.word	0x00001ac0


	//   ....[3]....
        /*0080*/ 	.word	0x00001ae0


	//   ....[4]....
        /*0084*/ 	.word	0x00001b00


	//   ....[5]....
        /*0088*/ 	.word	0x00001c80


	//   ....[6]....
        /*008c*/ 	.word	0x00001cc0


	//   ....[7]....
        /*0090*/ 	.word	0x00001ce0


	//   ....[8]....
        /*0094*/ 	.word	0x00001d00


	//   ....[9]....
        /*0098*/ 	.word	0x00001d20


	//   ....[10]....
        /*009c*/ 	.word	0x00001d40


	//   ....[11]....
        /*00a0*/ 	.word	0x00001d70


	//   ....[12]....
        /*00a4*/ 	.word	0x00001d90


	//   ....[13]....
        /*00a8*/ 	.word	0x00001da0


	//   ....[14]....
        /*00ac*/ 	.word	0x00001dd0


	//----- nvinfo : EIATTR_VRC_CTA_INIT_COUNT
	.align		4
.L_2649:
        /*00b0*/ 	.byte	0x02, 0x4a
	.zero		1
	.zero		1


	//----- nvinfo : EIATTR_SYSCALL_OFFSETS
	.align		4
        /*00b4*/ 	.byte	0x04, 0x46
        /*00b6*/ 	.short	(.L_2651 - .L_2650)


	//   ....[0]....
.L_2650:
        /*00b8*/ 	.word	0x00000580


	//----- nvinfo : EIATTR_EXIT_INSTR_OFFSETS
	.align		4
.L_2651:
        /*00bc*/ 	.byte	0x04, 0x1c
        /*00be*/ 	.short	(.L_2653 - .L_2652)


	//   ....[0]....
.L_2652:
        /*00c0*/ 	.word	0x00000270


	//   ....[1]....
        /*00c4*/ 	.word	0x00000460


	//   ....[2]....
        /*00c8*/ 	.word	0x00002e00


	//   ....[3]....
        /*00cc*/ 	.word	0x00002ef0


	//----- nvinfo : EIATTR_MAX_THREADS
	.align		4
.L_2653:
        /*00d0*/ 	.byte	0x04, 0x05
        /*00d2*/ 	.short	(.L_2655 - .L_2654)
.L_2654:
        /*00d4*/ 	.word	0x00000100
        /*00d8*/ 	.word	0x00000001
        /*00dc*/ 	.word	0x00000001


	//----- nvinfo : EIATTR_CRS_STACK_SIZE
	.align		4
.L_2655:
        /*00e0*/ 	.byte	0x04, 0x1e
        /*00e2*/ 	.short	(.L_2657 - .L_2656)
.L_2656:
        /*00e4*/ 	.word	0x00000000


	//----- nvinfo : EIATTR_CBANK_PARAM_SIZE
	.align		4
.L_2657:
        /*00e8*/ 	.byte	0x03, 0x19
        /*00ea*/ 	.short	0x00e8


	//----- nvinfo : EIATTR_PARAM_CBANK
	.align		4
        /*00ec*/ 	.byte	0x04, 0x0a
        /*00ee*/ 	.short	(.L_2659 - .L_2658)
	.align		4
.L_2658:
        /*00f0*/ 	.word	index@(.nv.constant0._ZN7cutlass13device_kernelIN5flash19FlashAttnFwdCombineIN4cute5tupleIJNS3_1CILi8EEENS5_ILi128EEEEEELi7ELi256ELi1ELb0ELb1EffNS_4arch4Sm80EEEEEvNT_6ParamsE)
        /*00f4*/ 	.short	0x0380
        /*00f6*/ 	.short	0x00e8


	//----- nvinfo : EIATTR_SW_WAR
	.align		4
.L_2659:
        /*00f8*/ 	.byte	0x04, 0x36
        /*00fa*/ 	.short	(.L_2661 - .L_2660)
.L_2660:
        /*00fc*/ 	.word	0x00000008
.L_2661:


//--------------------- .nv.info._ZN7cutlass13device_kernelIN5flash19FlashAttnFwdCombineIN4cute5tupleIJNS3_1CILi8EEENS5_ILi128EEEEEELi6ELi256ELi1ELb0ELb1EffNS_4arch4Sm80EEEEEvNT_6ParamsE --------------------------
	.section	.nv.info._ZN7cutlass13device_kernelIN5flash19FlashAttnFwdCombineIN4cute5tupleIJNS3_1CILi8EEENS5_ILi128EEEEEELi6ELi256ELi1ELb0ELb1EffNS_4arch4Sm80EEEEEvNT_6ParamsE,"",@"SHT_CUDA_INFO"
	.sectionflags	@""
	.align	4


	//----- nvinfo : EIATTR_CUDA_API_VERSION
	.align		4
        /*0000*/ 	.byte	0x04, 0x37
        /*0002*/ 	.short	(.L_2663 - .L_2662)
.L_2662:
        /*0004*/ 	.word	0x00000082


	//----- nvinfo : EIATTR_KPARAM_INFO
	.align		4
.L_2663:
        /*0008*/ 	.byte	0x04, 0x17
        /*000a*/ 	.short	(.L_2665 - .L_2664)
.L_2664:
        /*000c*/ 	.word	0x00000000
        /*0010*/ 	.short	0x0000
        /*0012*/ 	.short	0x0000
        /*0014*/ 	.byte	0x00, 0xf0, 0xa1, 0x03


	//----- nvinfo : EIATTR_SPARSE_MMA_MASK
	.align		4
.L_2665:
        /*0018*/ 	.byte	0x03, 0x50
        /*001a*/ 	.short	0x0000


	//----- nvinfo : EIATTR_MAXREG_COUNT
	.align		4
        /*001c*/ 	.byte	0x03, 0x1b
        /*001e*/ 	.short	0x0080


	//----- nvinfo : EIATTR_NUM_BARRIERS
	.align		4
        /*0020*/ 	.byte	0x02, 0x4c
        /*0022*/ 	.byte	0x01
	.zero		1


	//----- nvinfo : EIATTR_EXTERNS
	.align		4
        /*0024*/ 	.byte	0x04, 0x0f
        /*0026*/ 	.short	(.L_2667 - .L_2666)


	//   ....[0]....
	.align		4
.L_2666:
        /*0028*/ 	.word	index@(__assertfail)


	//----- nvinfo : EIATTR_MERCURY_ISA_VERSION
	.align		4
.L_2667:
        /*002c*/ 	.byte	0x03, 0x5f
        /*002e*/ 	.short	0x0101


	//----- nvinfo : EIATTR_COOP_GROUP_MASK_REGIDS
	.align		4
        /*0030*/ 	.byte	0x04, 0x29
        /*0032*/ 	.short	(.L_2669 - .L_2668)


	//   ....[0]....
.L_2668:
        /*0034*/ 	.word	0xffffffff


	//   ....[1]....
        /*0038*/ 	.word	0xffffffff


	//   ....[2]....
        /*003c*/ 	.word	0xffffffff


	//   ....[3]....
        /*0040*/ 	.word	0xffffffff


	//   ....[4]....
        /*0044*/ 	.word	0xffffffff


	//   ....[5]....
        /*0048*/ 	.word	0xffffffff


	//   ....[6]....
        /*004c*/ 	.word	0xffffffff


	//   ....[7]....
        /*0050*/ 	.word	0xffffffff


	//   ....[8]....
        /*0054*/ 	.word	0xffffffff


	//   ....[9]....
        /*0058*/ 	.word	0xffffffff


	//   ....[10]....
        /*005c*/ 	.word	0xffffffff


	//   ....[11]....
        /*0060*/ 	.word	0xffffffff


	//   ....[12]....
        /*0064*/ 	.word	0xffffffff


	//   ....[13]....
        /*0068*/ 	.word	0xffffffff


	//   ....[14]....
        /*006c*/ 	.word	0xffffffff


	//----- nvinfo : EIATTR_COOP_GROUP_INSTR_OFFSETS
	.align		4
.L_2669:
        /*0070*/ 	.byte	0x04, 0x28
        /*0072*/ 	.short	(.L_2671 - .L_2670)


	//   ....[0]....
.L_2670:
        /*0074*/ 	.word	0x00001750


	//   ....[1]....
        /*0078*/ 	.word	0x00001770


	//   ....[2]....
        /*007c*/ 	.word	0x00001790


	//   ....[3]....
        /*0080*/ 	.word	0x000017b0


	//   ....[4]....
        /*0084*/ 	.word	0x000017d0


	//   ....[5]....
        /*0088*/ 	.word	0x000018f0


	//   ....[6]....
        /*008c*/ 	.word	0x00001910


	//   ....[7]....
        /*0090*/ 	.word	0x00001920


	//   ....[8]....
        /*0094*/ 	.word	0x00001950


	//   ....[9]....
        /*0098*/ 	.word	0x00001960


	//   ....[10]....
        /*009c*/ 	.word	0x00001990


	//   ....[11]....
        /*00a0*/ 	.word	0x000019a0


	//   ....[12]....
        /*00a4*/ 	.word	0x000019d0


	//   ....[13]....
        /*00a8*/ 	.word	0x000019e0


	//   ....[14]....
        /*00ac*/ 	.word	0x00001a10


	//----- nvinfo : EIATTR_VRC_CTA_INIT_COUNT
	.align		4
.L_2671:
        /*00b0*/ 	.byte	0x02, 0x4a
	.zero		1
	.zero		1


	//----- nvinfo : EIATTR_SYSCALL_OFFSETS
	.align		4
        /*00b4*/ 	.byte	0x04, 0x46
        /*00b6*/ 	.short	(.L_2673 - .L_2672)


	//   ....[0]....
.L_2672:
        /*00b8*/ 	.word	0x00000580


	//----- nvinfo : EIATTR_EXIT_INSTR_OFFSETS
	.align		4
.L_2673:
        /*00bc*/ 	.byte	0x04, 0x1c
        /*00be*/ 	.short	(.L_2675 - .L_2674)


	//   ....[0]....
.L_2674:
        /*00c0*/ 	.word	0x00000270


	//   ....[1]....
        /*00c4*/ 	.word	0x00000460


	//   ....[2]....
        /*00c8*/ 	.word	0x000029e0


	//   ....[3]....
        /*00cc*/ 	.word	0x00002ad0


	//----- nvinfo : EIATTR_MAX_THREADS
	.align		4
.L_2675:
        /*00d0*/ 	.byte	0x04, 0x05
        /*00d2*/ 	.short	(.L_2677 - .L_2676)
.L_2676:
        /*00d4*/ 	.word	0x00000100
        /*00d8*/ 	.word	0x00000001
        /*00dc*/ 	.word	0x00000001


	//----- nvinfo : EIATTR_CRS_STACK_SIZE
	.align		4
.L_2677:
        /*00e0*/ 	.byte	0x04, 0x1e
        /*00e2*/ 	.short	(.L_2679 - .L_2678)
.L_2678:
        /*00e4*/ 	.word	0x00000000


	//----- nvinfo : EIATTR_CBANK_PARAM_SIZE
	.align		4
.L_2679:
        /*00e8*/ 	.byte	0x03, 0x19
        /*00ea*/ 	.short	0x00e8


	//----- nvinfo : EIATTR_PARAM_CBANK
	.align		4
        /*00ec*/ 	.byte	0x04, 0x0a
        /*00ee*/ 	.short	(.L_2681 - .L_2680)
	.align		4
.L_2680:
        /*00f0*/ 	.word	index@(.nv.constant0._ZN7cutlass13device_kernelIN5flash19FlashAttnFwdCombineIN4cute5tupleIJNS3_1CILi8EEENS5_ILi128EEEEEELi6ELi256ELi1ELb0ELb1EffNS_4arch4Sm80EEEEEvNT_6ParamsE)
        /*00f4*/ 	.short	0x0380
        /*00f6*/ 	.short	0x00e8


	//----- nvinfo : EIATTR_SW_WAR
	.align		4
.L_2681:
        /*00f8*/ 	.byte	0x04, 0x36
        /*00fa*/ 	.short	(.L_2683 - .L_2682)
.L_2682:
        /*00fc*/ 	.word	0x00000008
.L_2683:


//--------------------- .nv.info._ZN7cutlass13device_kernelIN5flash19FlashAttnFwdCombineIN4cute5tupleIJNS3_1CILi8EEENS5_ILi128EEEEEELi5ELi256ELi1ELb0ELb1EffNS_4arch4Sm80EEEEEvNT_6ParamsE --------------------------
	.section	.nv.info._ZN7cutlass13device_kernelIN5flash19FlashAttnFwdCombineIN4cute5tupleIJNS3_1CILi8EEENS5_ILi128EEEEEELi5ELi256ELi1ELb0ELb1EffNS_4arch4Sm80EEEEEvNT_6ParamsE,"",@"SHT_CUDA_INFO"
	.sectionflags	@""
	.align	4


	//----- nvinfo : EIATTR_CUDA_API_VERSION
	.align		4
        /*0000*/ 	.byte	0x04, 0x37
        /*0002*/ 	.short	(.L_2685 - .L_2684)
.L_2684:
        /*0004*/ 	.word	0x00000082


	//----- nvinfo : EIATTR_KPARAM_INFO
	.align		4
.L_2685:
        /*0008*/ 	.byte	0x04, 0x17
        /*000a*/ 	.short	(.L_2687 - .L_2686)
.L_2686:
        /*000c*/ 	.word	0x00000000
        /*0010*/ 	.short	0x0000
        /*0012*/ 	.short	0x0000
        /*0014*/ 	.byte	0x00, 0xf0, 0xa1, 0x03


	//----- nvinfo : EIATTR_SPARSE_MMA_MASK
	.align		4
.L_2687:
        /*0018*/ 	.byte	0x03, 0x50
        /*001a*/ 	.short	0x0000


	//----- nvinfo : EIATTR_MAXREG_COUNT
	.align		4
        /*001c*/ 	.byte	0x03, 0x1b
        /*001e*/ 	.short	0x0080


	//----- nvinfo : EIATTR_NUM_BARRIERS
	.align		4
        /*0020*/ 	.byte	0x02, 0x4c
        /*0022*/ 	.byte	0x01
	.zero		1


	//----- nvinfo : EIATTR_EXTERNS
	.align		4
        /*0024*/ 	.byte	0x04, 0x0f
        /*0026*/ 	.short	(.L_2689 - .L_2688)


	//   ....[0]....
	.align		4
.L_2688:
        /*0028*/ 	.word	index@(__assertfail)


	//----- nvinfo : EIATTR_MERCURY_ISA_VERSION
	.align		4
.L_2689:
        /*002c*/ 	.byte	0x03, 0x5f
        /*002e*/ 	.short	0x0101


	//----- nvinfo : EIATTR_COOP_GROUP_MASK_REGIDS
	.align		4
        /*0030*/ 	.byte	0x04, 0x29
        /*0032*/ 	.short	(.L_2691 - .L_2690)


	//   ....[0]....
.L_2690:
        /*0034*/ 	.word	0xffffffff


	//   ....[1]....
        /*0038*/ 	.word	0xffffffff


	//   ....[2]....
        /*003c*/ 	.word	0xffffffff


	//   ....[3]....
        /*0040*/ 	.word	0xffffffff


	//   ....[4]....
        /*0044*/ 	.word	0xffffffff


	//   ....[5]....
        /*0048*/ 	.word	0xffffffff


	//   ....[6]....
        /*004c*/ 	.word	0xffffffff


	//   ....[7]....
        /*0050*/ 	.word	0xffffffff


	//   ....[8]....
        /*0054*/ 	.word	0xffffffff


	//   ....[9]....
        /*0058*/ 	.word	0xffffffff


	//   ....[10]....
        /*005c*/ 	.word	0xffffffff


	//   ....[11]....
        /*0060*/ 	.word	0xffffffff


	//   ....[12]....
        /*0064*/ 	.word	0xffffffff


	//   ....[13]....
        /*0068*/ 	.word	0xffffffff


	//   ....[14]....
        /*006c*/ 	.word	0xffffffff


	//----- nvinfo : EIATTR_COOP_GROUP_INSTR_OFFSETS
	.align		4
.L_2691:
        /*0070*/ 	.byte	0x04, 0x28
        /*0072*/ 	.short	(.L_2693 - .L_2692)


	//   ....[0]....
.L_2692:
        /*0074*/ 	.word	0x000015a0


	//   ....[1]....
        /*0078*/ 	.word	0x000015c0


	//   ....[2]....
        /*007c*/ 	.word	0x000015e0


	//   ....[3]....
        /*0080*/ 	.word	0x00001600


	//   ....[4]....
        /*0084*/ 	.word	0x00001620


	//   ....[5]....
        /*0088*/ 	.word	0x000016a0


	//   ....[6]....
        /*008c*/ 	.word	0x000016d0


	//   ....[7]....
        /*0090*/ 	.word	0x000016f0


	//   ....[8]....
        /*0094*/ 	.word	0x00001710


	//   ....[9]....
        /*0098*/ 	.word	0x00001730


	//   ....[10]....
        /*009c*/ 	.word	0x00001750


	//   ....[11]....
        /*00a0*/ 	.word	0x00001770


	//   ....[12]....
        /*00a4*/ 	.word	0x00001790


	//   ....[13]....
        /*00a8*/ 	.word	0x000017b0


	//   ....[14]....
        /*00ac*/ 	.word	0x000017d0


	//----- nvinfo : EIATTR_VRC_CTA_INIT_COUNT
	.align		4
.L_2693:
        /*00b0*/ 	.byte	0x02, 0x4a
	.zero		1
	.zero		1


	//----- nvinfo : EIATTR_SYSCALL_OFFSETS
	.align		4
        /*00b4*/ 	.byte	0x04, 0x46
        /*00b6*/ 	.short	(.L_2695 - .L_2694)


	//   ....[0]....
.L_2694:
        /*00b8*/ 	.word	0x00000580


	//----- nvinfo : EIATTR_EXIT_INSTR_OFFSETS
	.align		4
.L_2695:
        /*00bc*/ 	.byte	0x04, 0x1c
        /*00be*/ 	.short	(.L_2697 - .L_2696)


	//   ....[0]....
.L_2696:
        /*00c0*/ 	.word	0x00000270


	//   ....[1]....
        /*00c4*/ 	.word	0x00000460


	//   ....[2]....
        /*00c8*/ 	.word	0x00002780


	//   ....[3]....
        /*00cc*/ 	.word	0x00002870


	//----- nvinfo : EIATTR_MAX_THREADS
	.align		4
.L_2697:
        /*00d0*/ 	.byte	0x04, 0x05
        /*00d2*/ 	.short	(.L_2699 - .L_2698)
.L_2698:
        /*00d4*/ 	.word	0x00000100
        /*00d8*/ 	.word	0x00000001
        /*00dc*/ 	.word	0x00000001


	//----- nvinfo : EIATTR_CRS_STACK_SIZE
	.align		4
.L_2699:
        /*00e0*/ 	.byte	0x04, 0x1e
        /*00e2*/ 	.short	(.L_2701 - .L_2700)
.L_2700:
        /*00e4*/ 	.word	0x00000000


	//----- nvinfo : EIATTR_CBANK_PARAM_SIZE
	.align		4
.L_2701:
        /*00e8*/ 	.byte	0x03, 0x19
        /*00ea*/ 	.short	0x00e8


	//----- nvinfo : EIATTR_PARAM_CBANK
	.align		4
        /*00ec*/ 	.byte	0x04, 0x0a
        /*00ee*/ 	.short	(.L_2703 - .L_2702)
	.align		4
.L_2702:
        /*00f0*/ 	.word	index@(.nv.constant0._ZN7cutlass13device_kernelIN5flash19FlashAttnFwdCombineIN4cute5tupleIJNS3_1CILi8EEENS5_ILi128EEEEEELi5ELi256ELi1ELb0ELb1EffNS_4arch4Sm80EEEEEvNT_6ParamsE)
        /*00f4*/ 	.short	0x0380
        /*00f6*/ 	.short	0x00e8


	//----- nvinfo : EIATTR_SW_WAR
	.align		4
.L_2703:
        /*00f8*/ 	.byte	0x04, 0x36
        /*00fa*/ 	.short	(.L_2705 - .L_2704)
.L_2704:
        /*00fc*/ 	.word	0x00000008
.L_2705:


//--------------------- .nv.info._ZN7cutlass13device_kernelIN5flash19FlashAttnFwdCombineIN4cute5tupleIJNS3_1CILi16EEENS5_ILi64EEEEEELi8ELi256ELi1ELb0ELb0EffNS_4arch4Sm90EEEEEvNT_6ParamsE --------------------------
	.section	.nv.info._ZN7cutlass13device_kernelIN5flash19FlashAttnFwdCombineIN4cute5tupleIJNS3_1CILi16EEENS5_ILi64EEEEEELi8ELi256ELi1ELb0ELb0EffNS_4arch4Sm90EEEEEvNT_6ParamsE,"",@"SHT_CUDA_INFO"
	.sectionflags	@""
	.align	4


	//----- nvinfo : EIATTR_CUDA_API_VERSION
	.align		4
        /*0000*/ 	.byte	0x04, 0x37
        /*0002*/ 	.short	(.L_2707 - .L_2706)
.L_2706:
        /*0004*/ 	.word	0x00000082


	//----- nvinfo : EIATTR_KPARAM_INFO
	.align		4
.L_2707:
        /*0008*/ 	.byte	0x04, 0x17
        /*000a*/ 	.short	(.L_2709 - .L_2708)
.L_2708:
        /*000c*/ 	.word	0x00000000
        /*0010*/ 	.short	0x0000
        /*0012*/ 	.short	0x0000
        /*0014*/ 	.byte	0x00, 0xf0, 0xa1, 0x03


	//----- nvinfo : EIATTR_SPARSE_MMA_MASK
	.align		4
.L_2709:
        /*0018*/ 	.byte	0x03, 0x50
        /*001a*/ 	.short	0x0000


	//----- nvinfo : EIATTR_MAXREG_COUNT
	.align		4
        /*001c*/ 	.byte	0x03, 0x1b
        /*001e*/ 	.short	0x0080


	//----- nvinfo : EIATTR_NUM_BARRIERS
	.align		4
        /*0020*/ 	.byte	0x02, 0x4c
        /*0022*/ 	.byte	0x01
	.zero		1


	//----- nvinfo : EIATTR_EXTERNS
	.align		4
        /*0024*/ 	.byte	0x04, 0x0f
        /*0026*/ 	.short	(.L_2711 - .L_2710)


	//   ....[0]....
	.align		4
.L_2710:
        /*0028*/ 	.word	index@(__assertfail)


	//----- nvinfo : EIATTR_MERCURY_ISA_VERSION
	.align		4
.L_2711:
        /*002c*/ 	.byte	0x03, 0x5f
        /*002e*/ 	.short	0x0101


	//----- nvinfo : EIATTR_COOP_GROUP_MASK_REGIDS
	.align		4
        /*0030*/ 	.byte	0x04, 0x29
        /*0032*/ 	.short	(.L_2713 - .L_2712)


	//   ....[0]....
.L_2712:
        /*0034*/ 	.word	0xffffffff


	//   ....[1]....
        /*0038*/ 	.word	0xffffffff


	//   ....[2]....
        /*003c*/ 	.word	0xffffffff


	//   ....[3]....
        /*0040*/ 	.word	0xffffffff


	//   ....[4]....
        /*0044*/ 	.word	0xffffffff


	//   ....[5]....
        /*0048*/ 	.word	0xffffffff


	//   ....[6]....
        /*004c*/ 	.word	0xffffffff


	//   ....[7]....
        /*0050*/ 	.word	0xffffffff


	//   ....[8]....
        /*0054*/ 	.word	0xffffffff


	//   ....[9]....
        /*0058*/ 	.word	0xffffffff


	//   ....[10]....
        /*005c*/ 	.word	0xffffffff


	//   ....[11]....
        /*0060*/ 	.word	0xffffffff


	//----- nvinfo : EIATTR_COOP_GROUP_INSTR_OFFSETS
	.align		4
.L_2713:
        /*0064*/ 	.byte	0x04, 0x28
        /*0066*/ 	.short	(.L_2715 - .L_2714)


	//   ....[0]....
.L_2714:
        /*0068*/ 	.word	0x00001c40


	//   ....[1]....
        /*006c*/ 	.word	0x00001c60


	//   ....[2]....
        /*0070*/ 	.word	0x00001c80


	//   ....[3]....
        /*0074*/ 	.word	0x00001ca0


	//   ....[4]....
        /*0078*/ 	.word	0x00002150


	//   ....[5]....
        /*007c*/ 	.word	0x00002250


	//   ....[6]....
        /*0080*/ 	.word	0x000022f0


	//   ....[7]....
        /*0084*/ 	.word	0x00002300


	//   ....[8]....
        /*0088*/ 	.word	0x00002330


	//   ....[9]....
        /*008c*/ 	.word	0x00002340


	//   ....[10]....
        /*0090*/ 	.word	0x00002370


	//   ....[11]....
        /*0094*/ 	.word	0x000024e0


	//----- nvinfo : EIATTR_VRC_CTA_INIT_COUNT
	.align		4
.L_2715:
        /*0098*/ 	.byte	0x02, 0x4a
	.zero		1
	.zero		1


	//----- nvinfo : EIATTR_SYSCALL_OFFSETS
	.align		4
        /*009c*/ 	.byte	0x04, 0x46
        /*009e*/ 	.short	(.L_2717 - .L_2716)


	//   ....[0]....
.L_2716:
        /*00a0*/ 	.word	0x000003c0


	//----- nvinfo : EIATTR_EXIT_INSTR_OFFSETS
	.align		4
.L_2717:
        /*00a4*/ 	.byte	0x04, 0x1c
        /*00a6*/ 	.short	(.L_2719 - .L_2718)


	//   ....[0]....
.L_2718:
        /*00a8*/ 	.word	0x00000270


	//   ....[1]....
        /*00ac*/ 	.word	0x000035c0


	//   ....[2]....
        /*00b0*/ 	.word	0x000036e0


	//----- nvinfo : EIATTR_MAX_THREADS
	.align		4
.L_2719:
        /*00b4*/ 	.byte	0x04, 0x05
        /*00b6*/ 	.short	(.L_2721 - .L_2720)
.L_2720:
        /*00b8*/ 	.word	0x00000100
        /*00bc*/ 	.word	0x00000001
        /*00c0*/ 	.word	0x00000001


	//----- nvinfo : EIATTR_CRS_STACK_SIZE
	.align		4
.L_2721:
        /*00c4*/ 	.byte	0x04, 0x1e
        /*00c6*/ 	.short	(.L_2723 - .L_2722)
.L_2722:
        /*00c8*/ 	.word	0x00000000


	//----- nvinfo : EIATTR_CBANK_PARAM_SIZE
	.align		4
.L_2723:
        /*00cc*/ 	.byte	0x03, 0x19
        /*00ce*/ 	.short	0x00e8


	//----- nvinfo : EIATTR_PARAM_CBANK
	.align		4
        /*00d0*/ 	.byte	0x04, 0x0a
        /*00d2*/ 	.short	(.L_2725 - .L_2724)
	.align		4
.L_2724:
        /*00d4*/ 	.word	index@(.nv.constant0._ZN7cutlass13device_kernelIN5flash19FlashAttnFwdCombineIN4cute5tupleIJNS3_1CILi16EEENS5_ILi64EEEEEELi8ELi256ELi1ELb0ELb0EffNS_4arch4Sm90EEEEEvNT_6ParamsE)
        /*00d8*/ 	.short	0x0380
        /*00da*/ 	.short	0x00e8


	//----- nvinfo : EIATTR_SW_WAR
	.align		4
.L_2725:
        /*00dc*/ 	.byte	0x04, 0x36
        /*00de*/ 	.short	(.L_2727 - .L_2726)
.L_2726:
        /*00e0*/ 	.word	0x00000008
.L_2727:


//--------------------- .nv.info._ZN7cutlass13device_kernelIN5flash19FlashAttnFwdCombineIN4cute5tupleIJNS3_1CILi16EEENS5_ILi64EEEEEELi7ELi256ELi1ELb0ELb0EffNS_4arch4Sm90EEEEEvNT_6ParamsE --------------------------
	.section	.nv.info._ZN7cutlass13device_kernelIN5flash19FlashAttnFwdCombineIN4cute5tupleIJNS3_1CILi16EEENS5_ILi64EEEEEELi7ELi256ELi1ELb0ELb0EffNS_4arch4Sm90EEEEEvNT_6ParamsE,"",@"SHT_CUDA_INFO"
	.sectionflags	@""
	.align	4


	//----- nvinfo : EIATTR_CUDA_API_VERSION
	.align		4
        /*0000*/ 	.byte	0x04, 0x37
        /*0002*/ 	.short	(.L_2729 - .L_2728)
.L_2728:
        /*0004*/ 	.word	0x00000082


	//----- nvinfo : EIATTR_KPARAM_INFO
	.align		4
.L_2729:
        /*0008*/ 	.byte	0x04, 0x17
        /*000a*/ 	.short	(.L_2731 - .L_2730)
.L_2730:
        /*000c*/ 	.word	0x00000000
        /*0010*/ 	.short	0x0000
        /*0012*/ 	.short	0x0000
        /*0014*/ 	.byte	0x00, 0xf0, 0xa1, 0x03


	//----- nvinfo : EIATTR_SPARSE_MMA_MASK
	.align		4
.L_2731:
        /*0018*/ 	.byte	0x03, 0x50
        /*001a*/ 	.short	0x0000


	//----- nvinfo : EIATTR_MAXREG_COUNT
	.align		4
        /*001c*/ 	.byte	0x03, 0x1b
        /*001e*/ 	.short	0x0080


	//----- nvinfo : EIATTR_NUM_BARRIERS
	.align		4
        /*0020*/ 	.byte	0x02, 0x4c
        /*0022*/ 	.byte	0x01
	.zero		1


	//----- nvinfo : EIATTR_EXTERNS
	.align		4
        /*0024*/ 	.byte	0x04, 0x0f
        /*0026*/ 	.short	(.L_2733 - .L_2732)


	//   ....[0]....
	.align		4
.L_2732:
        /*0028*/ 	.word	index@(__assertfail)


	//----- nvinfo : EIATTR_MERCURY_ISA_VERSION
	.align		4
.L_2733:
        /*002c*/ 	.byte	0x03, 0x5f
        /*002e*/ 	.short	0x0101


	//----- nvinfo : EIATTR_COOP_GROUP_MASK_REGIDS
	.align		4
        /*0030*/ 	.byte	0x04, 0x29
        /*0032*/ 	.short	(.L_2735 - .L_2734)


	//   ....[0]....
.L_2734:
        /*0034*/ 	.word	0xffffffff


	//   ....[1]....
        /*0038*/ 	.word	0xffffffff


	//   ....[2]....
        /*003c*/ 	.word	0xffffffff


	//   ....[3]....
        /*0040*/ 	.word	0xffffffff


	//   ....[4]....
        /*0044*/ 	.word	0xffffffff


	//   ....[5]....
        /*0048*/ 	.word	0xffffffff


	//   ....[6]....
        /*004c*/ 	.word	0xffffffff


	//   ....[7]....
        /*0050*/ 	.word	0xffffffff


	//   ....[8]....
        /*0054*/ 	.word	0xffffffff


	//   ....[9]....
        /*0058*/ 	.word	0xffffffff


	//   ....[10]....
        /*005c*/ 	.word	0xffffffff


	//   ....[11]....
        /*0060*/ 	.word	0xffffffff


	//----- nvinfo : EIATTR_COOP_GROUP_INSTR_OFFSETS
	.align		4
.L_2735:
        /*0064*/ 	.byte	0x04, 0x28
        /*0066*/ 	.short	(.L_2737 - .L_2736)


	//   ....[0]....
.L_2736:
        /*0068*/ 	.word	0x00001370


	//   ....[1]....
        /*006c*/ 	.word	0x00001390


	//   ....[2]....
        /*0070*/ 	.word	0x000013b0


	//   ....[3]....
        /*0074*/ 	.word	0x000013d0


	//   ....[4]....
        /*0078*/ 	.word	0x000016d0


	//   ....[5]....
        /*007c*/ 	.word	0x000016f0


	//   ....[6]....
        /*0080*/ 	.word	0x00001710


	//   ....[7]....
        /*0084*/ 	.word	0x00001730


	//   ....[8]....
        /*0088*/ 	.word	0x00001750


	//   ....[9]....
        /*008c*/ 	.word	0x00001770


	//   ....[10]....
        /*0090*/ 	.word	0x000017a0


	//   ....[11]....
        /*0094*/ 	.word	0x000018b0


	//----- nvinfo : EIATTR_VRC_CTA_INIT_COUNT
	.align		4
.L_2737:
        /*0098*/ 	.byte	0x02, 0x4a
	.zero		1
	.zero		1


	//----- nvinfo : EIATTR_SYSCALL_OFFSETS
	.align		4
        /*009c*/ 	.byte	0x04, 0x46
        /*009e*/ 	.short	(.L_2739 - .L_2738)


	//   ....[0]....
.L_2738:
        /*00a0*/ 	.word	0x000003c0


	//----- nvinfo : EIATTR_EXIT_INSTR_OFFSETS
	.align		4
.L_2739:
        /*00a4*/ 	.byte	0x04, 0x1c
        /*00a6*/ 	.short	(.L_2741 - .L_2740)


	//   ....[0]....
.L_2740:
        /*00a8*/ 	.word	0x00000270


	//   ....[1]....
        /*00ac*/ 	.word	0x000028f0


	//   ....[2]....
        /*00b0*/ 	.word	0x00002a20


	//----- nvinfo : EIATTR_MAX_THREADS
	.align		4
.L_2741:
        /*00b4*/ 	.byte	0x04, 0x05
        /*00b6*/ 	.short	(.L_2743 - .L_2742)
.L_2742:
        /*00b8*/ 	.word	0x00000100
        /*00bc*/ 	.word	0x00000001
        /*00c0*/ 	.word	0x00000001


	//----- nvinfo : EIATTR_CRS_STACK_SIZE
	.align		4
.L_2743:
        /*00c4*/ 	.byte	0x04, 0x1e
        /*00c6*/ 	.short	(.L_2745 - .L_2744)
.L_2744:
        /*00c8*/ 	.word	0x00000000


	//----- nvinfo : EIATTR_CBANK_PARAM_SIZE
	.align		4
.L_2745:
        /*00cc*/ 	.byte	0x03, 0x19
        /*00ce*/ 	.short	0x00e8


	//----- nvinfo : EIATTR_PARAM_CBANK
	.align		4
        /*00d0*/ 	.byte	0x04, 0x0a
        /*00d2*/ 	.short	(.L_2747 - .L_2746)
	.align		4
.L_2746:
        /*00d4*/ 	.word	index@(.nv.constant0._ZN7cutlass13device_kernelIN5flash19FlashAttnFwdCombineIN4cute5tupleIJNS3_1CILi16EEENS5_ILi64EEEEEELi7ELi256ELi1ELb0ELb0EffNS_4arch4Sm90EEEEEvNT_6ParamsE)
        /*00d8*/ 	.short	0x0380
        /*00da*/ 	.short	0x00e8


	//----- nvinfo : EIATTR_SW_WAR
	.align		4
.L_2747:
        /*00dc*/ 	.byte	0x04, 0x36
        /*00de*/ 	.short	(.L_2749 - .L_2748)
.L_2748:
        /*00e0*/ 	.word	0x00000008
.L_2749:


//--------------------- .nv.info._ZN7cutlass13device_kernelIN5flash19FlashAttnFwdCombineIN4cute5tupleIJNS3_1CILi16EEENS5_ILi64EEEEEELi6ELi256ELi1ELb0ELb0EffNS_4arch4Sm90EEEEEvNT_6ParamsE --------------------------
	.section	.nv.info._ZN7cutlass13device_kernelIN5flash19FlashAttnFwdCombineIN4cute5tupleIJNS3_1CILi16EEENS5_ILi64EEEEEELi6ELi256ELi1ELb0ELb0EffNS_4arch4Sm90EEEEEvNT_6ParamsE,"",@"SHT_CUDA_INFO"
	.sectionflags	@""
	.align	4


	//----- nvinfo : EIATTR_CUDA_API_VERSION
	.align		4
        /*0000*/ 	.byte	0x04, 0x37
        /*0002*/ 	.short	(.L_2751 - .L_2750)
.L_2750:
        /*0004*/ 	.word	0x00000082


	//----- nvinfo : EIATTR_KPARAM_INFO
	.align		4
.L_2751:
        /*0008*/ 	.byte	0x04, 0x17
        /*000a*/ 	.short	(.L_2753 - .L_2752)
.L_2752:
        /*000c*/ 	.word	0x00000000
        /*0010*/ 	.short	0x0000
        /*0012*/ 	.short	0x0000
        /*0014*/ 	.byte	0x00, 0xf0, 0xa1, 0x03


	//----- nvinfo : EIATTR_SPARSE_MMA_MASK
	.align		4
.L_2753:
        /*0018*/ 	.byte	0x03, 0x50
        /*001a*/ 	.short	0x0000


	//----- nvinfo : EIATTR_MAXREG_COUNT
	.align		4
        /*001c*/ 	.byte	0x03, 0x1b
        /*001e*/ 	.short	0x0080


	//----- nvinfo : EIATTR_NUM_BARRIERS
	.align		4
        /*0020*/ 	.byte	0x02, 0x4c
        /*0022*/ 	.byte	0x01
	.zero		1


	//----- nvinfo : EIATTR_EXTERNS
	.align		4
        /*0024*/ 	.byte	0x04, 0x0f
        /*0026*/ 	.short	(.L_2755 - .L_2754)


	//   ....[0]....
	.align		4
.L_2754:
        /*0028*/ 	.word	index@(__assertfail)


	//----- nvinfo : EIATTR_MERCURY_ISA_VERSION
	.align		4
.L_2755:
        /*002c*/ 	.byte	0x03, 0x5f
        /*002e*/ 	.short	0x0101


	//----- nvinfo : EIATTR_COOP_GROUP_MASK_REGIDS
	.align		4
        /*0030*/ 	.byte	0x04, 0x29
        /*0032*/ 	.short	(.L_2757 - .L_2756)


	//   ....[0]....
.L_2756:
        /*0034*/ 	.word	0xffffffff


	//   ....[1]....
        /*0038*/ 	.word	0xffffffff


	//   ....[2]....
        /*003c*/ 	.word	0xffffffff


	//   ....[3]....
        /*0040*/ 	.word	0xffffffff


	//   ....[4]....
        /*0044*/ 	.word	0xffffffff


	//   ....[5]....
        /*0048*/ 	.word	0xffffffff


	//   ....[6]....
        /*004c*/ 	.word	0xffffffff


	//   ....[7]....
        /*0050*/ 	.word	0xffffffff


	//   ....[8]....
        /*0054*/ 	.word	0xffffffff


	//   ....[9]....
        /*0058*/ 	.word	0xffffffff


	//   ....[10]....
        /*005c*/ 	.word	0xffffffff


	//   ....[11]....
        /*0060*/ 	.word	0xffffffff


	//----- nvinfo : EIATTR_COOP_GROUP_INSTR_OFFSETS
	.align		4
.L_2757:
        /*0064*/ 	.byte	0x04, 0x28
        /*0066*/ 	.short	(.L_2759 - .L_2758)


	//   ....[0]....
.L_2758:
        /*0068*/ 	.word	0x00000f50


	//   ....[1]....
        /*006c*/ 	.word	0x00000f70


	//   ....[2]....
        /*0070*/ 	.word	0x00000f90


	//   ....[3]....
        /*0074*/ 	.word	0x00000fb0


	//   ....[4]....
        /*0078*/ 	.word	0x000010f0


	//   ....[5]....
        /*007c*/ 	.word	0x00001150


	//   ....[6]....
        /*0080*/ 	.word	0x00001170


	//   ....[7]....
        /*0084*/ 	.word	0x00001190


	//   ....[8]....
        /*0088*/ 	.word	0x000011b0


	//   ....[9]....
        /*008c*/ 	.word	0x000011d0


	//   ....[10]....
        /*0090*/ 	.word	0x000011f0


	//   ....[11]....
        /*0094*/ 	.word	0x00001210


	//----- nvinfo : EIATTR_VRC_CTA_INIT_COUNT
	.align		4
.L_2759:
        /*0098*/ 	.byte	0x02, 0x4a
	.zero		1
	.zero		1


	//----- nvinfo : EIATTR_SYSCALL_OFFSETS
	.align		4
        /*009c*/ 	.byte	0x04, 0x46
        /*009e*/ 	.short	(.L_2761 - .L_2760)


	//   ....[0]....
.L_2760:
        /*00a0*/ 	.word	0x000003c0


	//----- nvinfo : EIATTR_EXIT_INSTR_OFFSETS
	.align		4
.L_2761:
        /*00a4*/ 	.byte	0x04, 0x1c
        /*00a6*/ 	.short	(.L_2763 - .L_2762)


	//   ....[0]....
.L_2762:
        /*00a8*/ 	.word	0x00000270


	//   ....[1]....
        /*00ac*/ 	.word	0x000022d0


	//   ....[2]....
        /*00b0*/ 	.word	0x00002400


	//----- nvinfo : EIATTR_MAX_THREADS
	.align		4
.L_2763:
        /*00b4*/ 	.byte	0x04, 0x05
        /*00b6*/ 	.short	(.L_2765 - .L_2764)
.L_2764:
        /*00b8*/ 	.word	0x00000100
        /*00bc*/ 	.word	0x00000001
        /*00c0*/ 	.word	0x00000001


	//----- nvinfo : EIATTR_CRS_STACK_SIZE
	.align		4
.L_2765:
        /*00c4*/ 	.byte	0x04, 0x1e
        /*00c6*/ 	.short	(.L_2767 - .L_2766)
.L_2766:
        /*00c8*/ 	.word	0x00000000


	//----- nvinfo : EIATTR_CBANK_PARAM_SIZE
	.align		4
.L_2767:
        /*00cc*/ 	.byte	0x03, 0x19
        /*00ce*/ 	.short	0x00e8


	//----- nvinfo : EIATTR_PARAM_CBANK
	.align		4
        /*00d0*/ 	.byte	0x04, 0x0a
        /*00d2*/ 	.short	(.L_2769 - .L_2768)
	.align		4
.L_2768:
        /*00d4*/ 	.word	index@(.nv.constant0._ZN7cutlass13device_kernelIN5flash19FlashAttnFwdCombineIN4cute5tupleIJNS3_1CILi16EEENS5_ILi64EEEEEELi6ELi256ELi1ELb0ELb0EffNS_4arch4Sm90EEEEEvNT_6ParamsE)
        /*00d8*/ 	.short	0x0380
        /*00da*/ 	.short	0x00e8


	//----- nvinfo : EIATTR_SW_WAR
	.align		4
.L_2769:
        /*00dc*/ 	.byte	0x04, 0x36
        /*00de*/ 	.short	(.L_2771 - .L_2770)
.L_2770:
        /*00e0*/ 	.word	0x00000008
.L_2771:


//--------------------- .nv.info._ZN7cutlass13device_kernelIN5flash19FlashAttnFwdCombineIN4cute5tupleIJNS3_1CILi16EEENS5_ILi64EEEEEELi5ELi256ELi1ELb0ELb0EffNS_4arch4Sm90EEEEEvNT_6ParamsE --------------------------
	.section	.nv.info._ZN7cutlass13device_kernelIN5flash19FlashAttnFwdCombineIN4cute5tupleIJNS3_1CILi16EEENS5_ILi64EEEEEELi5ELi256ELi1ELb0ELb0EffNS_4arch4Sm90EEEEEvNT_6ParamsE,"",@"SHT_CUDA_INFO"
	.sectionflags	@""
	.align	4


	//----- nvinfo : EIATTR_CUDA_API_VERSION
	.align		4
        /*0000*/ 	.byte	0x04, 0x37
        /*0002*/ 	.short	(.L_2773 - .L_2772)
.L_2772:
        /*0004*/ 	.word	0x00000082


	//----- nvinfo : EIATTR_KPARAM_INFO
	.align		4
.L_2773:
        /*0008*/ 	.byte	0x04, 0x17
        /*000a*/ 	.short	(.L_2775 - .L_2774)
.L_2774:
        /*000c*/ 	.word	0x00000000
        /*0010*/ 	.short	0x0000
        /*0012*/ 	.short	0x0000
        /*0014*/ 	.byte	0x00, 0xf0, 0xa1, 0x03


	//----- nvinfo : EIATTR_SPARSE_MMA_MASK
	.align		4
.L_2775:
        /*0018*/ 	.byte	0x03, 0x50
        /*001a*/ 	.short	0x0000


	//----- nvinfo : EIATTR_MAXREG_COUNT
	.align		4
        /*001c*/ 	.byte	0x03, 0x1b
        /*001e*/ 	.short	0x0080


	//----- nvinfo : EIATTR_NUM_BARRIERS
	.align		4
        /*0020*/ 	.byte	0x02, 0x4c
        /*0022*/ 	.byte	0x01
	.zero		1


	//----- nvinfo : EIATTR_EXTERNS
	.align		4
        /*0024*/ 	.byte	0x04, 0x0f
        /*0026*/ 	.short	(.L_2777 - .L_2776)


	//   ....[0]....
	.align		4
.L_2776:
        /*0028*/ 	.word	index@(__assertfail)


	//----- nvinfo : EIATTR_MERCURY_ISA_VERSION
	.align		4
.L_2777:
        /*002c*/ 	.byte	0x03, 0x5f
        /*002e*/ 	.short	0x0101


	//----- nvinfo : EIATTR_COOP_GROUP_MASK_REGIDS
	.align		4
        /*0030*/ 	.byte	0x04, 0x29
        /*0032*/ 	.short	(.L_2779 - .L_2778)


	//   ....[0]....
.L_2778:
        /*0034*/ 	.word	0xffffffff


	//   ....[1]....
        /*0038*/ 	.word	0xffffffff


	//   ....[2]....
        /*003c*/ 	.word	0xffffffff


	//   ....[3]....
        /*0040*/ 	.word	0xffffffff


	//   ....[4]....
        /*0044*/ 	.word	0xffffffff


	//   ....[5]....
        /*0048*/ 	.word	0xffffffff


	//   ....[6]....
        /*004c*/ 	.word	0xffffffff


	//   ....[7]....
        /*0050*/ 	.word	0xffffffff


	//   ....[8]....
        /*0054*/ 	.word	0xffffffff


	//   ....[9]....
        /*0058*/ 	.word	0xffffffff


	//   ....[10]....
        /*005c*/ 	.word	0xffffffff


	//   ....[11]....
        /*0060*/ 	.word	0xffffffff


	//----- nvinfo : EIATTR_COOP_GROUP_INSTR_OFFSETS
	.align		4
.L_2779:
        /*0064*/ 	.byte	0x04, 0x28
        /*0066*/ 	.short	(.L_2781 - .L_2780)


	//   ....[0]....
.L_2780:
        /*0068*/ 	.word	0x00000d00


	//   ....[1]....
        /*006c*/ 	.word	0x00000d20


	//   ....[2]....
        /*0070*/ 	.word	0x00000d40


	//   ....[3]....
        /*0074*/ 	.word	0x00000d60


	//   ....[4]....
        /*0078*/ 	.word	0x00000e30


	//   ....[5]....
        /*007c*/ 	.word	0x00000e60


	//   ....[6]....
        /*0080*/ 	.word	0x00000e80


	//   ....[7]....
        /*0084*/ 	.word	0x00000ea0


	//   ....[8]....
        /*0088*/ 	.word	0x00000ec0


	//   ....[9]....
        /*008c*/ 	.word	0x00000ee0


	//   ....[10]....
        /*0090*/ 	.word	0x00000f00


	//   ....[11]....
        /*0094*/ 	.word	0x00000f20


	//----- nvinfo : EIATTR_VRC_CTA_INIT_COUNT
	.align		4
.L_2781:
        /*0098*/ 	.byte	0x02, 0x4a
	.zero		1
	.zero		1


	//----- nvinfo : EIATTR_SYSCALL_OFFSETS
	.align		4
        /*009c*/ 	.byte	0x04, 0x46
        /*009e*/ 	.short	(.L_2783 - .L_2782)


	//   ....[0]....
.L_2782:
        /*00a0*/ 	.word	0x000003c0


	//----- nvinfo : EIATTR_EXIT_INSTR_OFFSETS
	.align		4
.L_2783:
        /*00a4*/ 	.byte	0x04, 0x1c
        /*00a6*/ 	.short	(.L_2785 - .L_2784)


	//   ....[0]....
.L_2784:
        /*00a8*/ 	.word	0x00000270


	//   ....[1]....
        /*00ac*/ 	.word	0x00001fa0


	//   ....[2]....
        /*00b0*/ 	.word	0x000020d0


	//----- nvinfo : EIATTR_MAX_THREADS
	.align		4
.L_2785:
        /*00b4*/ 	.byte	0x04, 0x05
        /*00b6*/ 	.short	(.L_2787 - .L_2786)
.L_2786:
        /*00b8*/ 	.word	0x00000100
        /*00bc*/ 	.word	0x00000001
        /*00c0*/ 	.word	0x00000001


	//----- nvinfo : EIATTR_CRS_STACK_SIZE
	.align		4
.L_2787:
        /*00c4*/ 	.byte	0x04, 0x1e
        /*00c6*/ 	.short	(.L_2789 - .L_2788)
.L_2788:
        /*00c8*/ 	.word	0x00000000


	//----- nvinfo : EIATTR_CBANK_PARAM_SIZE
	.align		4
.L_2789:
        /*00cc*/ 	.byte	0x03, 0x19
        /*00ce*/ 	.short	0x00e8


	//----- nvinfo : EIATTR_PARAM_CBANK
	.align		4
        /*00d0*/ 	.byte	0x04, 0x0a
        /*00d2*/ 	.short	(.L_2791 - .L_2790)
	.align		4
.L_2790:
        /*00d4*/ 	.word	index@(.nv.constant0._ZN7cutlass13device_kernelIN5flash19FlashAttnFwdCombineIN4cute5tupleIJNS3_1CILi16EEENS5_ILi64EEEEEELi5ELi256ELi1ELb0ELb0EffNS_4arch4Sm90EEEEEvNT_6ParamsE)
        /*00d8*/ 	.short	0x0380
        /*00da*/ 	.short	0x00e8


	//----- nvinfo : EIATTR_SW_WAR
	.align		4
.L_2791:
        /*00dc*/ 	.byte	0x04, 0x36
        /*00de*/ 	.short	(.L_2793 - .L_2792)
.L_2792:
        /*00e0*/ 	.word	0x00000008
.L_2793:


//--------------------- .nv.info._ZN7cutlass13device_kernelIN5flash19FlashAttnFwdCombineIN4cute5tupleIJNS3_1CILi16EEENS5_ILi64EEEEEELi4ELi256ELi1ELb0ELb0EffNS_4arch4Sm90EEEEEvNT_6ParamsE --------------------------
	.section	.nv.info._ZN7cutlass13device_kernelIN5flash19FlashAttnFwdCombineIN4cute5tupleIJNS3_1CILi16EEENS5_ILi64EEEEEELi4ELi256ELi1ELb0ELb0EffNS_4arch4Sm90EEEEEvNT_6ParamsE,"",@"SHT_CUDA_INFO"
	.sectionflags	@""
	.align	4


	//----- nvinfo : EIATTR_CUDA_API_VERSION
	.align		4
        /*0000*/ 	.byte	0x04, 0x37
        /*0002*/ 	.short	(.L_2795 - .L_2794)
.L_2794:
        /*0004*/ 	.word	0x00000082


	//----- nvinfo : EIATTR_KPARAM_INFO
	.align		4
.L_2795:
        /*0008*/ 	.byte	0x04, 0x17
        /*000a*/ 	.short	(.L_2797 - .L_2796)
.L_2796:
        /*000c*/ 	.word	0x00000000
        /*0010*/ 	.short	0x0000
        /*0012*/ 	.short	0x0000
        /*0014*/ 	.byte	0x00, 0xf0, 0xa1, 0x03


	//----- nvinfo : EIATTR_SPARSE_MMA_MASK
	.align		4
.L_2797:
        /*0018*/ 	.byte	0x03, 0x50
        /*001a*/ 	.short	0x0000


	//----- nvinfo : EIATTR_MAXREG_COUNT
	.align		4
        /*001c*/ 	.byte	0x03, 0x1b
        /*001e*/ 	.short	0x0080


	//----- nvinfo : EIATTR_NUM_BARRIERS
	.align		4
        /*0020*/ 	.byte	0x02, 0x4c
        /*0022*/ 	.byte	0x01
	.zero		1


	//----- nvinfo : EIATTR_EXTERNS
	.align		4
        /*0024*/ 	.byte	0x04, 0x0f
        /*0026*/ 	.short	(.L_2799 - .L_2798)


	//   ....[0]....
	.align		4
.L_2798:
        /*0028*/ 	.word	index@(__assertfail)


	//----- nvinfo : EIATTR_MERCURY_ISA_VERSION
	.align		4
.L_2799:
        /*002c*/ 	.byte	0x03, 0x5f
        /*002e*/ 	.short	0x0101


	//----- nvinfo : EIATTR_COOP_GROUP_MASK_REGIDS
	.align		4
        /*0030*/ 	.byte	0x04, 0x29
        /*0032*/ 	.short	(.L_2801 - .L_2800)


	//   ....[0]....
.L_2800:
        /*0034*/ 	.word	0xffffffff


	//   ....[1]....
        /*0038*/ 	.word	0xffffffff


	//   ....[2]....
        /*003c*/ 	.word	0xffffffff


	//   ....[3]....
        /*0040*/ 	.word	0xffffffff


	//   ....[4]....
        /*0044*/ 	.word	0xffffffff


	//   ....[5]....
        /*0048*/ 	.word	0xffffffff


	//   ....[6]....
        /*004c*/ 	.word	0xffffffff


	//   ....[7]....
        /*0050*/ 	.word	0xffffffff


	//   ....[8]....
        /*0054*/ 	.word	0xffffffff


	//   ....[9]....
        /*0058*/ 	.word	0xffffffff


	//   ....[10]....
        /*005c*/ 	.word	0xffffffff


	//   ....[11]....
        /*0060*/ 	.word	0xffffffff


	//----- nvinfo : EIATTR_COOP_GROUP_INSTR_OFFSETS
	.align		4
.L_2801:
        /*0064*/ 	.byte	0x04, 0x28
        /*0066*/ 	.short	(.L_2803 - .L_2802)


	//   ....[0]....
.L_2802:
        /*0068*/ 	.word	0x00000be0


	//   ....[1]....
        /*006c*/ 	.word	0x00000c00


	//   ....[2]....
        /*0070*/ 	.word	0x00000c20


	//   ....[3]....
        /*0074*/ 	.word	0x00000c40


	//   ....[4]....
        /*0078*/ 	.word	0x00000cc0


	//   ....[5]....
        /*007c*/ 	.word	0x00000cf0


	//   ....[6]....
        /*0080*/ 	.word	0x00000d10


	//   ....[7]....
        /*0084*/ 	.word	0x00000d30


	//   ....[8]....
        /*0088*/ 	.word	0x00000d50


	//   ....[9]....
        /*008c*/ 	.word	0x00000d70


	//   ....[10]....
        /*0090*/ 	.word	0x00000d90


	//   ....[11]....
        /*0094*/ 	.word	0x00000db0


	//----- nvinfo : EIATTR_VRC_CTA_INIT_COUNT
	.align		4
.L_2803:
        /*0098*/ 	.byte	0x02, 0x4a
	.zero		1
	.zero		1


	//----- nvinfo : EIATTR_SYSCALL_OFFSETS
	.align		4
        /*009c*/ 	.byte	0x04, 0x46
        /*009e*/ 	.short	(.L_2805 - .L_2804)


	//   ....[0]....
.L_2804:
        /*00a0*/ 	.word	0x000003c0


	//----- nvinfo : EIATTR_EXIT_INSTR_OFFSETS
	.align		4
.L_2805:
        /*00a4*/ 	.byte	0x04, 0x1c
        /*00a6*/ 	.short	(.L_2807 - .L_2806)


	//   ....[0]....
.L_2806:
        /*00a8*/ 	.word	0x00000270


	//   ....[1]....
        /*00ac*/ 	.word	0x00001e10


	//   ....[2]....
        /*00b0*/ 	.word	0x00001f40


	//----- nvinfo : EIATTR_MAX_THREADS
	.align		4
.L_2807:
        /*00b4*/ 	.byte	0x04, 0x05
        /*00b6*/ 	.short	(.L_2809 - .L_2808)
.L_2808:
        /*00b8*/ 	.word	0x00000100
        /*00bc*/ 	.word	0x00000001
        /*00c0*/ 	.word	0x00000001


	//----- nvinfo : EIATTR_CRS_STACK_SIZE
	.align		4
.L_2809:
        /*00c4*/ 	.byte	0x04, 0x1e
        /*00c6*/ 	.short	(.L_2811 - .L_2810)
.L_2810:
        /*00c8*/ 	.word	0x00000000


	//----- nvinfo : EIATTR_CBANK_PARAM_SIZE
	.align		4
.L_2811:
        /*00cc*/ 	.byte	0x03, 0x19
        /*00ce*/ 	.short	0x00e8


	//----- nvinfo : EIATTR_PARAM_CBANK
	.align		4
        /*00d0*/ 	.byte	0x04, 0x0a
        /*00d2*/ 	.short	(.L_2813 - .L_2812)
	.align		4
.L_2812:
        /*00d4*/ 	.word	index@(.nv.constant0._ZN7cutlass13device_kernelIN5flash19FlashAttnFwdCombineIN4cute5tupleIJNS3_1CILi16EEENS5_ILi64EEEEEELi4ELi256ELi1ELb0ELb0EffNS_4arch4Sm90EEEEEvNT_6ParamsE)
        /*00d8*/ 	.short	0x0380
        /*00da*/ 	.short	0x00e8


	//----- nvinfo : EIATTR_SW_WAR
	.align		4
.L_2813:
        /*00dc*/ 	.byte	0x04, 0x36
        /*00de*/ 	.short	(.L_2815 - .L_2814)
.L_2814:
        /*00e0*/ 	.word	0x00000008
.L_2815:


//--------------------- .nv.info._ZN7cutlass13device_kernelIN5flash19FlashAttnFwdCombineIN4cute5tupleIJNS3_1CILi16EEENS5_ILi64EEEEEELi8ELi256ELi1ELb0ELb1EffNS_4arch4Sm90EEEEEvNT_6ParamsE --------------------------
	.section	.nv.info._ZN7cutlass13device_kernelIN5flash19FlashAttnFwdCombineIN4cute5tupleIJNS3_1CILi16EEENS5_ILi64EEEEEELi8ELi256ELi1ELb0ELb1EffNS_4arch4Sm90EEEEEvNT_6ParamsE,"",@"SHT_CUDA_INFO"
	.sectionflags	@""
	.align	4


	//----- nvinfo : EIATTR_CUDA_API_VERSION
	.align		4
        /*0000*/ 	.byte	0x04, 0x37
        /*0002*/ 	.short	(.L_2817 - .L_2816)
.L_2816:
        /*0004*/ 	.word	0x00000082


	//----- nvinfo : EIATTR_KPARAM_INFO
	.align		4
.L_2817:
        /*0008*/ 	.byte	0x04, 0x17
        /*000a*/ 	.short	(.L_2819 - .L_2818)
.L_2818:
        /*000c*/ 	.word	0x00000000
        /*0010*/ 	.short	0x0000
        /*0012*/ 	.short	0x0000
        /*0014*/ 	.byte	0x00, 0xf0, 0xa1, 0x03


	//----- nvinfo : EIATTR_SPARSE_MMA_MASK
	.align		4
.L_2819:
        /*0018*/ 	.byte	0x03, 0x50
        /*001a*/ 	.short	0x0000


	//----- nvinfo : EIATTR_MAXREG_COUNT
	.align		4
        /*001c*/ 	.byte	0x03, 0x1b
        /*001e*/ 	.short	0x0080


	//----- nvinfo : EIATTR_NUM_BARRIERS
	.align		4
        /*0020*/ 	.byte	0x02, 0x4c
        /*0022*/ 	.byte	0x01
	.zero		1


	//----- nvinfo : EIATTR_EXTERNS
	.align		4
        /*0024*/ 	.byte	0x04, 0x0f
        /*0026*/ 	.short	(.L_2821 - .L_2820)


	//   ....[0]....
	.align		4
.L_2820:
        /*0028*/ 	.word	index@(__assertfail)


	//----- nvinfo : EIATTR_MERCURY_ISA_VERSION
	.align		4
.L_2821:
        /*002c*/ 	.byte	0x03, 0x5f
        /*002e*/ 	.short	0x0101


	//----- nvinfo : EIATTR_COOP_GROUP_MASK_REGIDS
	.align		4
        /*0030*/ 	.byte	0x04, 0x29
        /*0032*/ 	.short	(.L_2823 - .L_2822)


	//   ....[0]....
.L_2822:
        /*0034*/ 	.word	0xffffffff


	//   ....[1]....
        /*0038*/ 	.word	0xffffffff


	//   ....[2]....
        /*003c*/ 	.word	0xffffffff


	//   ....[3]....
        /*0040*/ 	.word	0xffffffff


	//   ....[4]....
        /*0044*/ 	.word	0xffffffff


	//   ....[5]....
        /*0048*/ 	.word	0xffffffff


	//   ....[6]....
        /*004c*/ 	.word	0xffffffff


	//   ....[7]....
        /*0050*/ 	.word	0xffffffff


	//   ....[8]....
        /*0054*/ 	.word	0xffffffff


	//   ....[9]....
        /*0058*/ 	.word	0xffffffff


	//   ....[10]....
        /*005c*/ 	.word	0xffffffff


	//   ....[11]....
        /*0060*/ 	.word	0xffffffff


	//----- nvinfo : EIATTR_COOP_GROUP_INSTR_OFFSETS
	.align		4
.L_2823:
        /*0064*/ 	.byte	0x04, 0x28
        /*0066*/ 	.short	(.L_2825 - .L_2824)


	//   ....[0]....
.L_2824:
        /*0068*/ 	.word	0x00002680


	//   ....[1]....
        /*006c*/ 	.word	0x000026a0


	//   ....[2]....
        /*0070*/ 	.word	0x000026c0


	//   ....[3]....
        /*0074*/ 	.word	0x000026e0


	//   ....[4]....
        /*0078*/ 	.word	0x00002c50


	//   ....[5]....
        /*007c*/ 	.word	0x00002c70


	//   ....[6]....
        /*0080*/ 	.word	0x00002c80


	//   ....[7]....
        /*0084*/ 	.word	0x00002cb0


	//   ....[8]....
        /*0088*/ 	.word	0x00002cc0


	//   ....[9]....
        /*008c*/ 	.word	0x00002cf0


	//   ....[10]....
        /*0090*/ 	.word	0x00002d00


	//   ....[11]....
        /*0094*/ 	.word	0x00002d30


	//----- nvinfo : EIATTR_VRC_CTA_INIT_COUNT
	.align		4
.L_2825:
        /*0098*/ 	.byte	0x02, 0x4a
	.zero		1
	.zero		1


	//----- nvinfo : EIATTR_SYSCALL_OFFSETS
	.align		4
        /*009c*/ 	.byte	0x04, 0x46
        /*009e*/ 	.short	(.L_2827 - .L_2826)


	//   ....[0]....
.L_2826:
        /*00a0*/ 	.word	0x00000580


	//----- nvinfo : EIATTR_EXIT_INSTR_OFFSETS
	.align		4
.L_2827:
        /*00a4*/ 	.byte	0x04, 0x1c
        /*00a6*/ 	.short	(.L_2829 - .L_2828)


	//   ....[0]....
.L_2828:
        /*00a8*/ 	.word	0x00000270


	//   ....[1]....
        /*00ac*/ 	.word	0x00000460


	//   ....[2]....
        /*00b0*/ 	.word	0x00003ea0


	//   ....[3]....
        /*00b4*/ 	.word	0x00003f90


	//----- nvinfo : EIATTR_MAX_THREADS
	.align		4
.L_2829:
        /*00b8*/ 	.byte	0x04, 0x05
        /*00ba*/ 	.short	(.L_2831 - .L_2830)
.L_2830:
        /*00bc*/ 	.word	0x00000100
        /*00c0*/ 	.word	0x00000001
        /*00c4*/ 	.word	0x00000001


	//----- nvinfo : EIATTR_CRS_STACK_SIZE
	.align		4
.L_2831:
        /*00c8*/ 	.byte	0x04, 0x1e
        /*00ca*/ 	.short	(.L_2833 - .L_2832)
.L_2832:
        /*00cc*/ 	.word	0x00000000


	//----- nvinfo : EIATTR_CBANK_PARAM_SIZE
	.align		4
.L_2833:
        /*00d0*/ 	.byte	0x03, 0x19
        /*00d2*/ 	.short	0x00e8


	//----- nvinfo : EIATTR_PARAM_CBANK
	.align		4
        /*00d4*/ 	.byte	0x04, 0x0a
        /*00d6*/ 	.short	(.L_2835 - .L_2834)
	.align		4
.L_2834:
        /*00d8*/ 	.word	index@(.nv.constant0._ZN7cutlass13device_kernelIN5flash19FlashAttnFwdCombineIN4cute5tupleIJNS3_1CILi16EEENS5_ILi64EEEEEELi8ELi256ELi1ELb0ELb1EffNS_4arch4Sm90EEEEEvNT_6ParamsE)
        /*00dc*/ 	.short	0x0380
        /*00de*/ 	.short	0x00e8


	//----- nvinfo : EIATTR_SW_WAR
	.align		4
.L_2835:
        /*00e0*/ 	.byte	0x04, 0x36
        /*00e2*/ 	.short	(.L_2837 - .L_2836)
.L_2836:
        /*00e4*/ 	.word	0x00000008
.L_2837:


//--------------------- .nv.info._ZN7cutlass13device_kernelIN5flash19FlashAttnFwdCombineIN4cute5tupleIJNS3_1CILi16EEENS5_ILi64EEEEEELi7ELi256ELi1ELb0ELb1EffNS_4arch4Sm90EEEEEvNT_6ParamsE --------------------------
	.section	.nv.info._ZN7cutlass13device_kernelIN5flash19FlashAttnFwdCombineIN4cute5tupleIJNS3_1CILi16EEENS5_ILi64EEEEEELi7ELi256ELi1ELb0ELb1EffNS_4arch4Sm90EEEEEvNT_6ParamsE,"",@"SHT_CUDA_INFO"
	.sectionflags	@""
	.align	4


	//----- nvinfo : EIATTR_CUDA_API_VERSION
	.align		4
        /*0000*/ 	.byte	0x04, 0x37
        /*0002*/ 	.short	(.L_2839 - .L_2838)
.L_2838:
        /*0004*/ 	.word	0x00000082


	//----- nvinfo : EIATTR_KPARAM_INFO
	.align		4
.L_2839:
        /*0008*/ 	.byte	0x04, 0x17
        /*000a*/ 	.short	(.L_2841 - .L_2840)
.L_2840:
        /*000c*/ 	.word	0x00000000
        /*0010*/ 	.short	0x0000
        /*0012*/ 	.short	0x0000
        /*0014*/ 	.byte	0x00, 0xf0, 0xa1, 0x03


	//----- nvinfo : EIATTR_SPARSE_MMA_MASK
	.align		4
.L_2841:
        /*0018*/ 	.byte	0x03, 0x50
        /*001a*/ 	.short	0x0000


	//----- nvinfo : EIATTR_MAXREG_COUNT
	.align		4
        /*001c*/ 	.byte	0x03, 0x1b
        /*001e*/ 	.short	0x0080


	//----- nvinfo : EIATTR_NUM_BARRIERS
	.align		4
        /*0020*/ 	.byte	0x02, 0x4c
        /*0022*/ 	.byte	0x01
	.zero		1


	//----- nvinfo : EIATTR_EXTERNS
	.align		4
        /*0024*/ 	.byte	0x04, 0x0f
        /*0026*/ 	.short	(.L_2843 - .L_2842)


	//   ....[0]....
	.align		4
.L_2842:
        /*0028*/ 	.word	index@(__assertfail)


	//----- nvinfo : EIATTR_MERCURY_ISA_VERSION
	.align		4
.L_2843:
        /*002c*/ 	.byte	0x03, 0x5f
        /*002e*/ 	.short	0x0101


	//----- nvinfo : EIATTR_COOP_GROUP_MASK_REGIDS
	.align		4
        /*0030*/ 	.byte	0x04, 0x29
        /*0032*/ 	.short	(.L_2845 - .L_2844)


	//   ....[0]....
.L_2844:
        /*0034*/ 	.word	0xffffffff


	//   ....[1]....
        /*0038*/ 	.word	0xffffffff


	//   ....[2]....
        /*003c*/ 	.word	0xffffffff


	//   ....[3]....
        /*0040*/ 	.word	0xffffffff


	//   ....[4]....
        /*0044*/ 	.word	0xffffffff


	//   ....[5]....
        /*0048*/ 	.word	0xffffffff


	//   ....[6]....
        /*004c*/ 	.word	0xffffffff


	//   ....[7]....
        /*0050*/ 	.word	0xffffffff


	//   ....[8]....
        /*0054*/ 	.word	0xffffffff


	//   ....[9]....
        /*0058*/ 	.word	0xffffffff


	//   ....[10]....
        /*005c*/ 	.word	0xffffffff


	//   ....[11]....
        /*0060*/ 	.word	0xffffffff


	//----- nvinfo : EIATTR_COOP_GROUP_INSTR_OFFSETS
	.align		4
.L_2845:
        /*0064*/ 	.byte	0x04, 0x28
        /*0066*/ 	.short	(.L_2847 - .L_2846)


	//   ....[0]....
.L_2846:
        /*0068*/ 	.word	0x00001cf0


	//   ....[1]....
        /*006c*/ 	.word	0x00001d10


	//   ....[2]....
        /*0070*/ 	.word	0x00001d30


	//   ....[3]....
        /*0074*/ 	.word	0x00001d50


	//   ....[4]....
        /*0078*/ 	.word	0x00002070


	//   ....[5]....
        /*007c*/ 	.word	0x00002080


	//   ....[6]....
        /*0080*/ 	.word	0x000020b0


	//   ....[7]....
        /*0084*/ 	.word	0x000020c0


	//   ....[8]....
        /*0088*/ 	.word	0x000020f0


	//   ....[9]....
        /*008c*/ 	.word	0x00002110


	//   ....[10]....
        /*0090*/ 	.word	0x00002120


	//   ....[11]....
        /*0094*/ 	.word	0x00002150


	//----- nvinfo : EIATTR_VRC_CTA_INIT_COUNT
	.align		4
.L_2847:
        /*0098*/ 	.byte	0x02, 0x4a
	.zero		1
	.zero		1


	//----- nvinfo : EIATTR_SYSCALL_OFFSETS
	.align		4
        /*009c*/ 	.byte	0x04, 0x46
        /*009e*/ 	.short	(.L_2849 - .L_2848)


	//   ....[0]....
.L_2848:
        /*00a0*/ 	.word	0x00000580


	//----- nvinfo : EIATTR_EXIT_INSTR_OFFSETS
	.align		4
.L_2849:
        /*00a4*/ 	.byte	0x04, 0x1c
        /*00a6*/ 	.short	(.L_2851 - .L_2850)


	//   ....[0]....
.L_2850:
        /*00a8*/ 	.word	0x00000270


	//   ....[1]....
        /*00ac*/ 	.word	0x00000460


	//   ....[2]....
        /*00b0*/ 	.word	0x000031d0


	//   ....[3]....
        /*00b4*/ 	.word	0x000032c0


	//----- nvinfo : EIATTR_MAX_THREADS
	.align		4
.L_2851:
        /*00b8*/ 	.byte	0x04, 0x05
        /*00ba*/ 	.short	(.L_2853 - .L_2852)
.L_2852:
        /*00bc*/ 	.word	0x00000100
        /*00c0*/ 	.word	0x00000001
        /*00c4*/ 	.word	0x00000001


	//----- nvinfo : EIATTR_CRS_STACK_SIZE
	.align		4
.L_2853:
        /*00c8*/ 	.byte	0x04, 0x1e
        /*00ca*/ 	.short	(.L_2855 - .L_2854)
.L_2854:
        /*00cc*/ 	.word	0x00000000


	//----- nvinfo : EIATTR_CBANK_PARAM_SIZE
	.align		4
.L_2855:
        /*00d0*/ 	.byte	0x03, 0x19
        /*00d2*/ 	.short	0x00e8


	//----- nvinfo : EIATTR_PARAM_CBANK
	.align		4
        /*00d4*/ 	.byte	0x04, 0x0a
        /*00d6*/ 	.short	(.L_2857 - .L_2856)
	.align		4
.L_2856:
        /*00d8*/ 	.word	index@(.nv.constant0._ZN7cutlass13device_kernelIN5flash19FlashAttnFwdCombineIN4cute5tupleIJNS3_1CILi16EEENS5_ILi64EEEEEELi7ELi256ELi1ELb0ELb1EffNS_4arch4Sm90EEEEEvNT_6ParamsE)
        /*00dc*/ 	.short	0x0380
        /*00de*/ 	.short	0x00e8


	//----- nvinfo : EIATTR_SW_WAR
	.align		4
.L_2857:
        /*00e0*/ 	.byte	0x04, 0x36
        /*00e2*/ 	.short	(.L_2859 - .L_2858)
.L_2858:
        /*00e4*/ 	.word	0x00000008
.L_2859:


//--------------------- .nv.info._ZN7cutlass13device_kernelIN5flash19FlashAttnFwdCombineIN4cute5tupleIJNS3_1CILi16EEENS5_ILi64EEEEEELi6ELi256ELi1ELb0ELb1EffNS_4arch4Sm90EEEEEvNT_6ParamsE --------------------------
	.section	.nv.info._ZN7cutlass13device_kernelIN5flash19FlashAttnFwdCombineIN4cute5tupleIJNS3_1CILi16EEENS5_ILi64EEEEEELi6ELi256ELi1ELb0ELb1EffNS_4arch4Sm90EEEEEvNT_6ParamsE,"",@"SHT_CUDA_INFO"
	.sectionflags	@""
	.align	4


	//----- nvinfo : EIATTR_CUDA_API_VERSION
	.align		4
        /*0000*/ 	.byte	0x04, 0x37
        /*0002*/ 	.short	(.L_2861 - .L_2860)
.L_2860:
        /*0004*/ 	.word	0x00000082


	//----- nvinfo : EIATTR_KPARAM_INFO
	.align		4
.L_2861:
        /*0008*/ 	.byte	0x04, 0x17
        /*000a*/ 	.short	(.L_2863 - .L_2862)
.L_2862:
        /*000c*/ 	.word	0x00000000
        /*0010*/ 	.short	0x0000
        /*0012*/ 	.short	0x0000
        /*0014*/ 	.byte	0x00, 0xf0, 0xa1, 0x03


	//----- nvinfo : EIATTR_SPARSE_MMA_MASK
	.align		4
.L_2863:
        /*0018*/ 	.byte	0x03, 0x50
        /*001a*/ 	.short	0x0000


	//----- nvinfo : EIATTR_MAXREG_COUNT
	.align		4
        /*001c*/ 	.byte	0x03, 0x1b
        /*001e*/ 	.short	0x0080


	//----- nvinfo : EIATTR_NUM_BARRIERS
	.align		4
        /*0020*/ 	.byte	0x02, 0x4c
        /*0022*/ 	.byte	0x01
	.zero		1


	//----- nvinfo : EIATTR_EXTERNS
	.align		4
        /*0024*/ 	.byte	0x04, 0x0f
        /*0026*/ 	.short	(.L_2865 - .L_2864)


	//   ....[0]....
	.align		4
.L_2864:
        /*0028*/ 	.word	index@(__assertfail)


	//----- nvinfo : EIATTR_MERCURY_ISA_VERSION
	.align		4
.L_2865:
        /*002c*/ 	.byte	0x03, 0x5f
        /*002e*/ 	.short	0x0101


	//----- nvinfo : EIATTR_COOP_GROUP_MASK_REGIDS
	.align		4
        /*0030*/ 	.byte	0x04, 0x29
        /*0032*/ 	.short	(.L_2867 - .L_2866)


	//   ....[0]....
.L_2866:
        /*0034*/ 	.word	0xffffffff


	//   ....[1]....
        /*0038*/ 	.word	0xffffffff


	//   ....[2]....
        /*003c*/ 	.word	0xffffffff


	//   ....[3]....
        /*0040*/ 	.word	0xffffffff


	//   ....[4]....
        /*0044*/ 	.word	0xffffffff


	//   ....[5]....
        /*0048*/ 	.word	0xffffffff


	//   ....[6]....
        /*004c*/ 	.word	0xffffffff


	//   ....[7]....
        /*0050*/ 	.word	0xffffffff


	//   ....[8]....
        /*0054*/ 	.word	0xffffffff


	//   ....[9]....
        /*0058*/ 	.word	0xffffffff


	//   ....[10]....
        /*005c*/ 	.word	0xffffffff


	//   ....[11]....
        /*0060*/ 	.word	0xffffffff


	//----- nvinfo : EIATTR_COOP_GROUP_INSTR_OFFSETS
	.align		4
.L_2867:
        /*0064*/ 	.byte	0x04, 0x28
        /*0066*/ 	.short	(.L_2869 - .L_2868)


	//   ....[0]....
.L_2868:
        /*0068*/ 	.word	0x00001890


	//   ....[1]....
        /*006c*/ 	.word	0x000018b0


	//   ....[2]....
        /*0070*/ 	.word	0x000018d0


	//   ....[3]....
        /*0074*/ 	.word	0x000018f0


	//   ....[4]....
        /*0078*/ 	.word	0x00001a90


	//   ....[5]....
        /*007c*/ 	.word	0x00001ab0


	//   ....[6]....
        /*0080*/ 	.word	0x00001ac0


	//   ....[7]....
        /*0084*/ 	.word	0x00001af0


	//   ....[8]....
        /*0088*/ 	.word	0x00001b00


	//   ....[9]....
        /*008c*/ 	.word	0x00001b30


	//   ....[10]....
        /*0090*/ 	.word	0x00001b40


	//   ....[11]....
        /*0094*/ 	.word	0x00001b70


	//----- nvinfo : EIATTR_VRC_CTA_INIT_COUNT
	.align		4
.L_2869:
        /*0098*/ 	.byte	0x02, 0x4a
	.zero		1
	.zero		1


	//----- nvinfo : EIATTR_SYSCALL_OFFSETS
	.align		4
        /*009c*/ 	.byte	0x04, 0x46
        /*009e*/ 	.short	(.L_2871 - .L_2870)


	//   ....[0]....
.L_2870:
        /*00a0*/ 	.word	0x00000580


	//----- nvinfo : EIATTR_EXIT_INSTR_OFFSETS
	.align		4
.L_2871:
        /*00a4*/ 	.byte	0x04, 0x1c
        /*00a6*/ 	.short	(.L_2873 - .L_2872)


	//   ....[0]....
.L_2872:
        /*00a8*/ 	.word	0x00000270


	//   ....[1]....
        /*00ac*/ 	.word	0x00000460


	//   ....[2]....
        /*00b0*/ 	.word	0x00002b70


	//   ....[3]....
        /*00b4*/ 	.word	0x00002c60


	//----- nvinfo : EIATTR_MAX_THREADS
	.align		4
.L_2873:
        /*00b8*/ 	.byte	0x04, 0x05
        /*00ba*/ 	.short	(.L_2875 - .L_2874)
.L_2874:
        /*00bc*/ 	.word	0x00000100
        /*00c0*/ 	.word	0x00000001
        /*00c4*/ 	.word	0x00000001


	//----- nvinfo : EIATTR_CRS_STACK_SIZE
	.align		4
.L_2875:
        /*00c8*/ 	.byte	0x04, 0x1e
        /*00ca*/ 	.short	(.L_2877 - .L_2876)
.L_2876:
        /*00cc*/ 	.word	0x00000000


	//----- nvinfo : EIATTR_CBANK_PARAM_SIZE
	.align		4
.L_2877:
        /*00d0*/ 	.byte	0x03, 0x19
        /*00d2*/ 	.short	0x00e8


	//----- nvinfo : EIATTR_PARAM_CBANK
	.align		4
        /*00d4*/ 	.byte	0x04, 0x0a
        /*00d6*/ 	.short	(.L_2879 - .L_2878)
	.align		4
.L_2878:
        /*00d8*/ 	.word	index@(.nv.constant0._ZN7cutlass13device_kernelIN5flash19FlashAttnFwdCombineIN4cute5tupleIJNS3_1CILi16EEENS5_ILi64EEEEEELi6ELi256ELi1ELb0ELb1EffNS_4arch4Sm90EEEEEvNT_6ParamsE)
        /*00dc*/ 	.short	0x0380
        /*00de*/ 	.short	0x00e8


	//----- nvinfo : EIATTR_SW_WAR
	.align		4
.L_2879:
        /*00e0*/ 	.byte	0x04, 0x36
        /*00e2*/ 	.short	(.L_2881 - .L_2880)
.L_2880:
        /*00e4*/ 	.word	0x00000008
.L_2881:


//--------------------- .nv.info._ZN7cutlass13device_kernelIN5flash19FlashAttnFwdCombineIN4cute5tupleIJNS3_1CILi16EEENS5_ILi64EEEEEELi5ELi256ELi1ELb0ELb1EffNS_4arch4Sm90EEEEEvNT_6ParamsE --------------------------
	.section	.nv.info._ZN7cutlass13device_kernelIN5flash19FlashAttnFwdCombineIN4cute5tupleIJNS3_1CILi16EEENS5_ILi64EEEEEELi5ELi256ELi1ELb0ELb1EffNS_4arch4Sm90EEEEEvNT_6ParamsE,"",@"SHT_CUDA_INFO"
	.sectionflags	@""
	.align	4


	//----- nvinfo : EIATTR_CUDA_API_VERSION
	.align		4
        /*0000*/ 	.byte	0x04, 0x37
        /*0002*/ 	.short	(.L_2883 - .L_2882)
.L_2882:
        /*0004*/ 	.word	0x00000082


	//----- nvinfo : EIATTR_KPARAM_INFO
	.align		4
.L_2883:
        /*0008*/ 	.byte	0x04, 0x17
        /*000a*/ 	.short	(.L_2885 - .L_2884)
.L_2884:
        /*000c*/ 	.word	0x00000000
        /*0010*/ 	.short	0x0000
        /*0012*/ 	.short	0x0000
        /*0014*/ 	.byte	0x00, 0xf0, 0xa1, 0x03


	//----- nvinfo : EIATTR_SPARSE_MMA_MASK
	.align		4
.L_2885:
        /*0018*/ 	.byte	0x03, 0x50
        /*001a*/ 	.short	0x0000


	//----- nvinfo : EIATTR_MAXREG_COUNT
	.align		4
        /*001c*/ 	.byte	0x03, 0x1b
        /*001e*/ 	.short	0x0080


	//----- nvinfo : EIATTR_NUM_BARRIERS
	.align		4
        /*0020*/ 	.byte	0x02, 0x4c
        /*0022*/ 	.byte	0x01
	.zero		1


	//----- nvinfo : EIATTR_EXTERNS
	.align		4
        /*0024*/ 	.byte	0x04, 0x0f
        /*0026*/ 	.short	(.L_2887 - .L_2886)


	//   ....[0]....
	.align		4
.L_2886:
        /*0028*/ 	.word	index@(__assertfail)


	//----- nvinfo : EIATTR_MERCURY_ISA_VERSION
	.align		4
.L_2887:
        /*002c*/ 	.byte	0x03, 0x5f
        /*002e*/ 	.short	0x0101


	//----- nvinfo : EIATTR_COOP_GROUP_MASK_REGIDS
	.align		4
        /*0030*/ 	.byte	0x04, 0x29
        /*0032*/ 	.short	(.L_2889 - .L_2888)


	//   ....[0]....
.L_2888:
        /*0034*/ 	.word	0xffffffff


	//   ....[1]....
        /*0038*/ 	.word	0xffffffff


	//   ....[2]....
        /*003c*/ 	.word	0xffffffff


	//   ....[3]....
        /*0040*/ 	.word	0xffffffff


	//   ....[4]....
        /*0044*/ 	.word	0xffffffff


	//   ....[5]....
        /*0048*/ 	.word	0xffffffff


	//   ....[6]....
        /*004c*/ 	.word	0xffffffff


	//   ....[7]....
        /*0050*/ 	.word	0xffffffff


	//   ....[8]....
        /*0054*/ 	.word	0xffffffff


	//   ....[9]....
        /*0058*/ 	.word	0xffffffff


	//   ....[10]....
        /*005c*/ 	.word	0xffffffff


	//   ....[11]....
        /*0060*/ 	.word	0xffffffff


	//----- nvinfo : EIATTR_COOP_GROUP_INSTR_OFFSETS
	.align		4
.L_2889:
        /*0064*/ 	.byte	0x04, 0x28
        /*0066*/ 	.short	(.L_2891 - .L_2890)


	//   ....[0]....
.L_2890:
        /*0068*/ 	.word	0x00001650


	//   ....[1]....
        /*006c*/ 	.word	0x00001670


	//   ....[2]....
        /*0070*/ 	.word	0x00001690


	//   ....[3]....
        /*0074*/ 	.word	0x000016b0


	//   ....[4]....
        /*0078*/ 	.word	0x000017c0


	//   ....[5]....
        /*007c*/ 	.word	0x000017e0


	//   ....[6]....
        /*0080*/ 	.word	0x000017f0


	//   ....[7]....
        /*0084*/ 	.word	0x00001820


	//   ....[8]....
        /*0088*/ 	.word	0x00001830


	//   ....[9]....
        /*008c*/ 	.word	0x00001860


	//   ....[10]....
        /*0090*/ 	.word	0x00001870


	//   ....[11]....
        /*0094*/ 	.word	0x000018a0


	//----- nvinfo : EIATTR_VRC_CTA_INIT_COUNT
	.align		4
.L_2891:
        /*0098*/ 	.byte	0x02, 0x4a
	.zero		1
	.zero		1


	//----- nvinfo : EIATTR_SYSCALL_OFFSETS
	.align		4
        /*009c*/ 	.byte	0x04, 0x46
        /*009e*/ 	.short	(.L_2893 - .L_2892)


	//   ....[0]....
.L_2892:
        /*00a0*/ 	.word	0x00000580


	//----- nvinfo : EIATTR_EXIT_INSTR_OFFSETS
	.align		4
.L_2893:
        /*00a4*/ 	.byte	0x04, 0x1c
        /*00a6*/ 	.short	(.L_2895 - .L_2894)


	//   ....[0]....
.L_2894:
        /*00a8*/ 	.word	0x00000270


	//   ....[1]....
        /*00ac*/ 	.word	0x00000460


	//   ....[2]....
        /*00b0*/ 	.word	0x00002840


	//   ....[3]....
        /*00b4*/ 	.word	0x00002930


	//----- nvinfo : EIATTR_MAX_THREADS
	.align		4
.L_2895:
        /*00b8*/ 	.byte	0x04, 0x05
        /*00ba*/ 	.short	(.L_2897 - .L_2896)
.L_2896:
        /*00bc*/ 	.word	0x00000100
        /*00c0*/ 	.word	0x00000001
        /*00c4*/ 	.word	0x00000001


	//----- nvinfo : EIATTR_CRS_STACK_SIZE
	.align		4
.L_2897:
        /*00c8*/ 	.byte	0x04, 0x1e
        /*00ca*/ 	.short	(.L_2899 - .L_2898)
.L_2898:
        /*00cc*/ 	.word	0x00000000


	//----- nvinfo : EIATTR_CBANK_PARAM_SIZE
	.align		4
.L_2899:
        /*00d0*/ 	.byte	0x03, 0x19
        /*00d2*/ 	.short	0x00e8


	//----- nvinfo : EIATTR_PARAM_CBANK
	.align		4
        /*00d4*/ 	.byte	0x04, 0x0a
        /*00d6*/ 	.short	(.L_2901 - .L_2900)
	.align		4
.L_2900:
        /*00d8*/ 	.word	index@(.nv.constant0._ZN7cutlass13device_kernelIN5flash19FlashAttnFwdCombineIN4cute5tupleIJNS3_1CILi16EEENS5_ILi64EEEEEELi5ELi256ELi1ELb0ELb1EffNS_4arch4Sm90EEEEEvNT_6ParamsE)
        /*00dc*/ 	.short	0x0380
        /*00de*/ 	.short	0x00e8


	//----- nvinfo : EIATTR_SW_WAR
	.align		4
.L_2901:
        /*00e0*/ 	.byte	0x04, 0x36
        /*00e2*/ 	.short	(.L_2903 - .L_2902)
.L_2902:
        /*00e4*/ 	.word	0x00000008
.L_2903:


//--------------------- .nv.info._ZN7cutlass13device_kernelIN5flash19FlashAttnFwdCombineIN4cute5tupleIJNS3_1CILi16EEENS5_ILi64EEEEEELi4ELi256ELi1ELb0ELb1EffNS_4arch4Sm90EEEEEvNT_6ParamsE --------------------------
	.section	.nv.info._ZN7cutlass13device_kernelIN5flash19FlashAttnFwdCombineIN4cute5tupleIJNS3_1CILi16EEENS5_ILi64EEEEEELi4ELi256ELi1ELb0ELb1EffNS_4arch4Sm90EEEEEvNT_6ParamsE,"",@"SHT_CUDA_INFO"
	.sectionflags	@""
	.align	4


	//----- nvinfo : EIATTR_CUDA_API_VERSION
	.align		4
        /*0000*/ 	.byte	0x04, 0x37
        /*0002*/ 	.short	(.L_2905 - .L_2904)
.L_2904:
        /*0004*/ 	.word	0x00000082


	//----- nvinfo : EIATTR_KPARAM_INFO
	.align		4
.L_2905:
        /*0008*/ 	.byte	0x04, 0x17
        /*000a*/ 	.short	(.L_2907 - .L_2906)
.L_2906:
        /*000c*/ 	.word	0x00000000
        /*0010*/ 	.short	0x0000
        /*0012*/ 	.short	0x0000
        /*0014*/ 	.byte	0x00, 0xf0, 0xa1, 0x03


	//----- nvinfo : EIATTR_SPARSE_MMA_MASK
	.align		4
.L_2907:
        /*0018*/ 	.byte	0x03, 0x50
        /*001a*/ 	.short	0x0000


	//----- nvinfo : EIATTR_MAXREG_COUNT
	.align		4
        /*001c*/ 	.byte	0x03, 0x1b
        /*001e*/ 	.short	0x0080


	//----- nvinfo : EIATTR_NUM_BARRIERS
	.align		4
        /*0020*/ 	.byte	0x02, 0x4c
        /*0022*/ 	.byte	0x01
	.zero		1


	//----- nvinfo : EIATTR_EXTERNS
	.align		4
        /*0024*/ 	.byte	0x04, 0x0f
        /*0026*/ 	.short	(.L_2909 - .L_2908)


	//   ....[0]....
	.align		4
.L_2908:
        /*0028*/ 	.word	index@(__assertfail)


	//----- nvinfo : EIATTR_MERCURY_ISA_VERSION
	.align		4
.L_2909:
        /*002c*/ 	.byte	0x03, 0x5f
        /*002e*/ 	.short	0x0101


	//----- nvinfo : EIATTR_COOP_GROUP_MASK_REGIDS
	.align		4
        /*0030*/ 	.byte	0x04, 0x29
        /*0032*/ 	.short	(.L_2911 - .L_2910)


	//   ....[0]....
.L_2910:
        /*0034*/ 	.word	0xffffffff


	//   ....[1]....
        /*0038*/ 	.word	0xffffffff


	//   ....[2]....
        /*003c*/ 	.word	0xffffffff


	//   ....[3]....
        /*0040*/ 	.word	0xffffffff


	//   ....[4]....
        /*0044*/ 	.word	0xffffffff


	//   ....[5]....
        /*0048*/ 	.word	0xffffffff


	//   ....[6]....
        /*004c*/ 	.word	0xffffffff


	//   ....[7]....
        /*0050*/ 	.word	0xffffffff


	//   ....[8]....
        /*0054*/ 	.word	0xffffffff


	//   ....[9]....
        /*0058*/ 	.word	0xffffffff


	//   ....[10]....
        /*005c*/ 	.word	0xffffffff


	//   ....[11]....
        /*0060*/ 	.word	0xffffffff


	//----- nvinfo : EIATTR_COOP_GROUP_INSTR_OFFSETS
	.align		4
.L_2911:
        /*0064*/ 	.byte	0x04, 0x28
        /*0066*/ 	.short	(.L_2913 - .L_2912)


	//   ....[0]....
.L_2912:
        /*0068*/ 	.word	0x00001570


	//   ....[1]....
        /*006c*/ 	.word	0x00001590


	//   ....[2]....
        /*0070*/ 	.word	0x000015b0


	//   ....[3]....
        /*0074*/ 	.word	0x000015d0


	//   ....[4]....
        /*0078*/ 	.word	0x00001650


	//   ....[5]....
        /*007c*/ 	.word	0x00001680


	//   ....[6]....
        /*0080*/ 	.word	0x000016a0


	//   ....[7]....
        /*0084*/ 	.word	0x000016c0


	//   ....[8]....
        /*0088*/ 	.word	0x000016f0


	//   ....[9]....
        /*008c*/ 	.word	0x00001710


	//   ....[10]....
        /*0090*/ 	.word	0x00001720


	//   ....[11]....
        /*0094*/ 	.word	0x00001750


	//----- nvinfo : EIATTR_VRC_CTA_INIT_COUNT
	.align		4
.L_2913:
        /*0098*/ 	.byte	0x02, 0x4a
	.zero		1
	.zero		1


	//----- nvinfo : EIATTR_SYSCALL_OFFSETS
	.align		4
        /*009c*/ 	.byte	0x04, 0x46
        /*009e*/ 	.short	(.L_2915 - .L_2914)


	//   ....[0]....
.L_2914:
        /*00a0*/ 	.word	0x00000580


	//----- nvinfo : EIATTR_EXIT_INSTR_OFFSETS
	.align		4
.L_2915:
        /*00a4*/ 	.byte	0x04, 0x1c
        /*00a6*/ 	.short	(.L_2917 - .L_2916)


	//   ....[0]....
.L_2916:
        /*00a8*/ 	.word	0x00000270


	//   ....[1]....
        /*00ac*/ 	.word	0x00000460


	//   ....[2]....
        /*00b0*/ 	.word	0x000026c0


	//   ....[3]....
        /*00b4*/ 	.word	0x000027b0


	//----- nvinfo : EIATTR_MAX_THREADS
	.align		4
.L_2917:
        /*00b8*/ 	.byte	0x04, 0x05
        /*00ba*/ 	.short	(.L_2919 - .L_2918)
.L_2918:
        /*00bc*/ 	.word	0x00000100
        /*00c0*/ 	.word	0x00000001
        /*00c4*/ 	.word	0x00000001


	//----- nvinfo : EIATTR_CRS_STACK_SIZE
	.align		4
.L_2919:
        /*00c8*/ 	.byte	0x04, 0x1e
        /*00ca*/ 	.short	(.L_2921 - .L_2920)
.L_2920:
        /*00cc*/ 	.word	0x00000000


	//----- nvinfo : EIATTR_CBANK_PARAM_SIZE
	.align		4
.L_2921:
        /*00d0*/ 	.byte	0x03, 0x19
        /*00d2*/ 	.short	0x00e8


	//----- nvinfo : EIATTR_PARAM_CBANK
	.align		4
        /*00d4*/ 	.byte	0x04, 0x0a
        /*00d6*/ 	.short	(.L_2923 - .L_2922)
	.align		4
.L_2922:
        /*00d8*/ 	.word	index@(.nv.constant0._ZN7cutlass13device_kernelIN5flash19FlashAttnFwdCombineIN4cute5tupleIJNS3_1CILi16EEENS5_ILi64EEEEEELi4ELi256ELi1ELb0ELb1EffNS_4arch4Sm90EEEEEvNT_6ParamsE)
        /*00dc*/ 	.short	0x0380
        /*00de*/ 	.short	0x00e8


	//----- nvinfo : EIATTR_SW_WAR
	.align		4
.L_2923:
        /*00e0*/ 	.byte	0x04, 0x36
        /*00e2*/ 	.short	(.L_2925 - .L_2924)
.L_2924:
        /*00e4*/ 	.word	0x00000008
.L_2925:


//--------------------- .nv.info._ZN7cutlass13device_kernelIN5flash19FlashAttnFwdCombineIN4cute5tupleIJNS3_1CILi16EEENS5_ILi64EEEEEELi8ELi256ELi1ELb0ELb0EffNS_4arch4Sm80EEEEEvNT_6ParamsE --------------------------
	.section	.nv.info._ZN7cutlass13device_kernelIN5flash19FlashAttnFwdCombineIN4cute5tupleIJNS3_1CILi16EEENS5_ILi64EEEEEELi8ELi256ELi1ELb0ELb0EffNS_4arch4Sm80EEEEEvNT_6ParamsE,"",@"SHT_CUDA_INFO"
	.sectionflags	@""
	.align	4


	//----- nvinfo : EIATTR_CUDA_API_VERSION
	.align		4
        /*0000*/ 	.byte	0x04, 0x37
        /*0002*/ 	.short	(.L_2927 - .L_2926)
.L_2926:
        /*0004*/ 	.word	0x00000082


	//----- nvinfo : EIATTR_KPARAM_INFO
	.align		4
.L_2927:
        /*0008*/ 	.byte	0x04, 0x17
        /*000a*/ 	.short	(.L_2929 - .L_2928)
.L_2928:
        /*000c*/ 	.word	0x00000000
        /*0010*/ 	.short	0x0000
        /*0012*/ 	.short	0x0000
        /*0014*/ 	.byte	0x00, 0xf0, 0xa1, 0x03


	//----- nvinfo : EIATTR_SPARSE_MMA_MASK
	.align		4
.L_2929:
        /*0018*/ 	.byte	0x03, 0x50
        /*001a*/ 	.short	0x0000


	//----- nvinfo : EIATTR_MAXREG_COUNT
	.align		4
        /*001c*/ 	.byte	0x03, 0x1b
        /*001e*/ 	.short	0x0080


	//----- nvinfo : EIATTR_NUM_BARRIERS
	.align		4
        /*0020*/ 	.byte	0x02, 0x4c
        /*0022*/ 	.byte	0x01
	.zero		1


	//----- nvinfo : EIATTR_EXTERNS
	.align		4
        /*0024*/ 	.byte	0x04, 0x0f
        /*0026*/ 	.short	(.L_2931 - .L_2930)


	//   ....[0]....
	.align		4
.L_2930:
        /*0028*/ 	.word	index@(__assertfail)


	//----- nvinfo : EIATTR_MERCURY_ISA_VERSION
	.align		4
.L_2931:
        /*002c*/ 	.byte	0x03, 0x5f
        /*002e*/ 	.short	0x0101


	//----- nvinfo : EIATTR_COOP_GROUP_MASK_REGIDS
	.align		4
        /*0030*/ 	.byte	0x04, 0x29
        /*0032*/ 	.short	(.L_2933 - .L_2932)


	//   ....[0]....
.L_2932:
        /*0034*/ 	.word	0xffffffff


	//   ....[1]....
        /*0038*/ 	.word	0xffffffff


	//   ....[2]....
        /*003c*/ 	.word	0xffffffff


	//   ....[3]....
        /*0040*/ 	.word	0xffffffff


	//   ....[4]....
        /*0044*/ 	.word	0xffffffff


	//   ....[5]....
        /*0048*/ 	.word	0xffffffff


	//   ....[6]....
        /*004c*/ 	.word	0xffffffff


	//   ....[7]....
        /*0050*/ 	.word	0xffffffff


	//   ....[8]....
        /*0054*/ 	.word	0xffffffff


	//   ....[9]....
        /*0058*/ 	.word	0xffffffff


	//   ....[10]....
        /*005c*/ 	.word	0xffffffff


	//   ....[11]....
        /*0060*/ 	.word	0xffffffff


	//----- nvinfo : EIATTR_COOP_GROUP_INSTR_OFFSETS
	.align		4
.L_2933:
        /*0064*/ 	.byte	0x04, 0x28
        /*0066*/ 	.short	(.L_2935 - .L_2934)


	//   ....[0]....
.L_2934:
        /*0068*/ 	.word	0x00001c40


	//   ....[1]....
        /*006c*/ 	.word	0x00001c60


	//   ....[2]....
        /*0070*/ 	.word	0x00001c80


	//   ....[3]....
        /*0074*/ 	.word	0x00001ca0


	//   ....[4]....
        /*0078*/ 	.word	0x00002150


	//   ....[5]....
        /*007c*/ 	.word	0x00002250


	//   ....[6]....
        /*0080*/ 	.word	0x000022f0


	//   ....[7]....
        /*0084*/ 	.word	0x00002300


	//   ....[8]....
        /*0088*/ 	.word	0x00002330


	//   ....[9]....
        /*008c*/ 	.word	0x00002340


	//   ....[10]....
        /*0090*/ 	.word	0x00002370


	//   ....[11]....
        /*0094*/ 	.word	0x000024e0


	//----- nvinfo : EIATTR_VRC_CTA_INIT_COUNT
	.align		4
.L_2935:
        /*0098*/ 	.byte	0x02, 0x4a
	.zero		1
	.zero		1


	//----- nvinfo : EIATTR_SYSCALL_OFFSETS
	.align		4
        /*009c*/ 	.byte	0x04, 0x46
        /*009e*/ 	.short	(.L_2937 - .L_2936)


	//   ....[0]....
.L_2936:
        /*00a0*/ 	.word	0x000003c0


	//----- nvinfo : EIATTR_EXIT_INSTR_OFFSETS
	.align		4
.L_2937:
        /*00a4*/ 	.byte	0x04, 0x1c
        /*00a6*/ 	.short	(.L_2939 - .L_2938)


	//   ....[0]....
.L_2938:
        /*00a8*/ 	.word	0x00000270


	//   ....[1]....
        /*00ac*/ 	.word	0x000035c0


	//   ....[2]....
        /*00b0*/ 	.word	0x000036e0


	//----- nvinfo : EIATTR_MAX_THREADS
	.align		4
.L_2939:
        /*00b4*/ 	.byte	0x04, 0x05
        /*00b6*/ 	.short	(.L_2941 - .L_2940)
.L_2940:
        /*00b8*/ 	.word	0x00000100
        /*00bc*/ 	.word	0x00000001
        /*00c0*/ 	.word	0x00000001


	//----- nvinfo : EIATTR_CRS_STACK_SIZE
	.align		4
.L_2941:
        /*00c4*/ 	.byte	0x04, 0x1e
        /*00c6*/ 	.short	(.L_2943 - .L_2942)
.L_2942:
        /*00c8*/ 	.word	0x00000000


	//----- nvinfo : EIATTR_CBANK_PARAM_SIZE
	.align		4
.L_2943:
        /*00cc*/ 	.byte	0x03, 0x19
        /*00ce*/ 	.short	0x00e8


	//----- nvinfo : EIATTR_PARAM_CBANK
	.align		4
        /*00d0*/ 	.byte	0x04, 0x0a
        /*00d2*/ 	.short	(.L_2945 - .L_2944)
	.align		4
.L_2944:
        /*00d4*/ 	.word	index@(.nv.constant0._ZN7cutlass13device_kernelIN5flash19FlashAttnFwdCombineIN4cute5tupleIJNS3_1CILi16EEENS5_ILi64EEEEEELi8ELi256ELi1ELb0ELb0EffNS_4arch4Sm80EEEEEvNT_6ParamsE)
        /*00d8*/ 	.short	0x0380
        /*00da*/ 	.short	0x00e8


	//----- nvinfo : EIATTR_SW_WAR
	.align		4
.L_2945:
        /*00dc*/ 	.byte	0x04, 0x36
        /*00de*/ 	.short	(.L_2947 - .L_2946)
.L_2946:
        /*00e0*/ 	.word	0x00000008
.L_2947:


//--------------------- .nv.info._ZN7cutlass13device_kernelIN5flash19FlashAttnFwdCombineIN4cute5tupleIJNS3_1CILi16EEENS5_ILi64EEEEEELi7ELi256ELi1ELb0ELb0EffNS_4arch4Sm80EEEEEvNT_6ParamsE --------------------------
	.section	.nv.info._ZN7cutlass13device_kernelIN5flash19FlashAttnFwdCombineIN4cute5tupleIJNS3_1CILi16EEENS5_ILi64EEEEEELi7ELi256ELi1ELb0ELb0EffNS_4arch4Sm80EEEEEvNT_6ParamsE,"",@"SHT_CUDA_INFO"
	.sectionflags	@""
	.align	4


	//----- nvinfo : EIATTR_CUDA_API_VERSION
	.align		4
        /*0000*/ 	.byte	0x04, 0x37
        /*0002*/ 	.short	(.L_2949 - .L_2948)
.L_2948:
        /*0004*/ 	.word	0x00000082


	//----- nvinfo : EIATTR_KPARAM_INFO
	.align		4
.L_2949:
        /*0008*/ 	.byte	0x04, 0x17
        /*000a*/ 	.short	(.L_2951 - .L_2950)
.L_2950:
        /*000c*/ 	.word	0x00000000
        /*0010*/ 	.short	0x0000
        /*0012*/ 	.short	0x0000
        /*0014*/ 	.byte	0x00, 0xf0, 0xa1, 0x03


	//----- nvinfo : EIATTR_SPARSE_MMA_MASK
	.align		4
.L_2951:
        /*0018*/ 	.byte	0x03, 0x50
        /*001a*/ 	.short	0x0000


	//----- nvinfo : EIATTR_MAXREG_COUNT
	.align		4
        /*001c*/ 	.byte	0x03, 0x1b
        /*001e*/ 	.short	0x0080


	//----- nvinfo : EIATTR_NUM_BARRIERS
	.align		4
        /*0020*/ 	.byte	0x02, 0x4c
        /*0022*/ 	.byte	0x01
	.zero		1


	//----- nvinfo : EIATTR_EXTERNS
	.align		4
        /*0024*/ 	.byte	0x04, 0x0f
        /*0026*/ 	.short	(.L_2953 - .L_2952)


	//   ....[0]....
	.align		4
.L_2952:
        /*0028*/ 	.word	index@(__assertfail)


	//----- nvinfo : EIATTR_MERCURY_ISA_VERSION
	.align		4
.L_2953:
        /*002c*/ 	.byte	0x03, 0x5f
        /*002e*/ 	.short	0x0101


	//----- nvinfo : EIATTR_COOP_GROUP_MASK_REGIDS
	.align		4
        /*0030*/ 	.byte	0x04, 0x29
        /*0032*/ 	.short	(.L_2955 - .L_2954)


	//   ....[0]....
.L_2954:
        /*0034*/ 	.word	0xffffffff


	//   ....[1]....
        /*0038*/ 	.word	0xffffffff


	//   ....[2]....
        /*003c*/ 	.word	0xffffffff


	//   ....[3]....
        /*0040*/ 	.word	0xffffffff


	//   ....[4]....
        /*0044*/ 	.word	0xffffffff


	//   ....[5]....
        /*0048*/ 	.word	0xffffffff


	//   ....[6]....
        /*004c*/ 	.word	0xffffffff


	//   ....[7]....
        /*0050*/ 	.word	0xffffffff


	//   ....[8]....
        /*0054*/ 	.word	0xffffffff


	//   ....[9]....
        /*0058*/ 	.word	0xffffffff


	//   ....[10]....
        /*005c*/ 	.word	0xffffffff


	//   ....[11]....
        /*0060*/ 	.word	0xffffffff


	//----- nvinfo : EIATTR_COOP_GROUP_INSTR_OFFSETS
	.align		4
.L_2955:
        /*0064*/ 	.byte	0x04, 0x28
        /*0066*/ 	.short	(.L_2957 - .L_2956)


	//   ....[0]....
.L_2956:
        /*0068*/ 	.word	0x00001370


	//   ....[1]....
        /*006c*/ 	.word	0x00001390


	//   ....[2]....
        /*0070*/ 	.word	0x000013b0


	//   ....[3]....
        /*0074*/ 	.word	0x000013d0


	//   ....[4]....
        /*0078*/ 	.word	0x000016d0


	//   ....[5]....
        /*007c*/ 	.word	0x000016f0


	//   ....[6]....
        /*0080*/ 	.word	0x00001710


	//   ....[7]....
        /*0084*/ 	.word	0x00001730


	//   ....[8]....
        /*0088*/ 	.word	0x00001750


	//   ....[9]....
        /*008c*/ 	.word	0x00001770


	//   ....[10]....
        /*0090*/ 	.word	0x000017a0


	//   ....[11]....
        /*0094*/ 	.word	0x000018b0


	//----- nvinfo : EIATTR_VRC_CTA_INIT_COUNT
	.align		4
.L_2957:
        /*0098*/ 	.byte	0x02, 0x4a
	.zero		1
	.zero		1


	//----- nvinfo : EIATTR_SYSCALL_OFFSETS
	.align		4
        /*009c*/ 	.byte	0x04, 0x46
        /*009e*/ 	.short	(.L_2959 - .L_2958)


	//   ....[0]....
.L_2958:
        /*00a0*/ 	.word	0x000003c0


	//----- nvinfo : EIATTR_EXIT_INSTR_OFFSETS
	.align		4
.L_2959:
        /*00a4*/ 	.byte	0x04, 0x1c
        /*00a6*/ 	.short	(.L_2961 - .L_2960)


	//   ....[0]....
.L_2960:
        /*00a8*/ 	.word	0x00000270


	//   ....[1]....
        /*00ac*/ 	.word	0x000028f0


	//   ....[2]....
        /*00b0*/ 	.word	0x00002a20


	//----- nvinfo : EIATTR_MAX_THREADS
	.align		4
.L_2961:
        /*00b4*/ 	.byte	0x04, 0x05
        /*00b6*/ 	.short	(.L_2963 - .L_2962)
.L_2962:
        /*00b8*/ 	.word	0x00000100
        /*00bc*/ 	.word	0x00000001
        /*00c0*/ 	.word	0x00000001


	//----- nvinfo : EIATTR_CRS_STACK_SIZE
	.align		4
.L_2963:
        /*00c4*/ 	.byte	0x04, 0x1e
        /*00c6*/ 	.short	(.L_2965 - .L_2964)
.L_2964:
        /*00c8*/ 	.word	0x00000000


	//----- nvinfo : EIATTR_CBANK_PARAM_SIZE
	.align		4
.L_2965:
        /*00cc*/ 	.byte	0x03, 0x19
        /*00ce*/ 	.short	0x00e8


	//----- nvinfo : EIATTR_PARAM_CBANK
	.align		4
        /*00d0*/ 	.byte	0x04, 0x0a
        /*00d2*/ 	.short	(.L_2967 - .L_2966)
	.align		4
.L_2966:
        /*00d4*/ 	.word	index@(.nv.constant0._ZN7cutlass13device_kernelIN5flash19FlashAttnFwdCombineIN4cute5tupleIJNS3_1CILi16EEENS5_ILi64EEEEEELi7ELi256ELi1ELb0ELb0EffNS_4arch4Sm80EEEEEvNT_6ParamsE)
        /*00d8*/ 	.short	0x0380
        /*00da*/ 	.short	0x00e8


	//----- nvinfo : EIATTR_SW_WAR
	.align		4
.L_2967:
        /*00dc*/ 	.byte	0x04, 0x36
        /*00de*/ 	.short	(.L_2969 - .L_2968)
.L_2968:
        /*00e0*/ 	.word	0x00000008
.L_2969:


//--------------------- .nv.info._ZN7cutlass13device_kernelIN5flash19FlashAttnFwdCombineIN4cute5tupleIJNS3_1CILi16EEENS5_ILi64EEEEEELi6ELi256ELi1ELb0ELb0EffNS_4arch4Sm80EEEEEvNT_6ParamsE --------------------------
	.section	.nv.info._ZN7cutlass13device_kernelIN5flash19FlashAttnFwdCombineIN4cute5tupleIJNS3_1CILi16EEENS5_ILi64EEEEEELi6ELi256ELi1ELb0ELb0EffNS_4arch4Sm80EEEEEvNT_6ParamsE,"",@"SHT_CUDA_INFO"
	.sectionflags	@""
	.align	4


	//----- nvinfo : EIATTR_CUDA_API_VERSION
	.align		4
        /*0000*/ 	.byte	0x04, 0x37
        /*0002*/ 	.short	(.L_2971 - .L_2970)
.L_2970:
        /*0004*/ 	.word	0x00000082


	//----- nvinfo : EIATTR_KPARAM_INFO
	.align		4
.L_2971:
        /*0008*/ 	.byte	0x04, 0x17
        /*000a*/ 	.short	(.L_2973 - .L_2972)
.L_2972:
        /*000c*/ 	.word	0x00000000
        /*0010*/ 	.short	0x0000
        /*0012*/ 	.short	0x0000
        /*0014*/ 	.byte	0x00, 0xf0, 0xa1, 0x03


	//----- nvinfo : EIATTR_SPARSE_MMA_MASK
	.align		4
.L_2973:
        /*0018*/ 	.byte	0x03, 0x50
        /*001a*/ 	.short	0x0000


	//----- nvinfo : EIATTR_MAXREG_COUNT
	.align		4
        /*001c*/ 	.byte	0x03, 0x1b
        /*001e*/ 	.short	0x0080


	//----- nvinfo : EIATTR_NUM_BARRIERS
	.align		4
        /*0020*/ 	.byte	0x02, 0x4c
        /*0022*/ 	.byte	0x01
	.zero		1


	//----- nvinfo : EIATTR_EXTERNS
	.align		4
        /*0024*/ 	.byte	0x04, 0x0f
        /*0026*/ 	.short	(.L_2975 - .L_2974)


	//   ....[0]....
	.align		4
.L_2974:
        /*0028*/ 	.word	index@(__assertfail)


	//----- nvinfo : EIATTR_MERCURY_ISA_VERSION
	.align		4
.L_2975:
        /*002c*/ 	.byte	0x03, 0x5f
        /*002e*/ 	.short	0x0101


	//----- nvinfo : EIATTR_COOP_GROUP_MASK_REGIDS
	.align		4
        /*0030*/ 	.byte	0x04, 0x29
        /*0032*/ 	.short	(.L_2977 - .L_2976)


	//   ....[0]....
.L_2976:
        /*0034*/ 	.word	0xffffffff


	//   ....[1]....
        /*0038*/ 	.word	0xffffffff


	//   ....[2]....
        /*003c*/ 	.word	0xffffffff


	//   ....[3]....
        /*0040*/ 	.word	0xffffffff


	//   ....[4]....
        /*0044*/ 	.word	0xffffffff


	//   ....[5]....
        /*0048*/ 	.word	0xffffffff


	//   ....[6]....
        /*004c*/ 	.word	0xffffffff


	//   ....[7]....
        /*0050*/ 	.word	0xffffffff


	//   ....[8]....
        /*0054*/ 	.word	0xffffffff


	//   ....[9]....
        /*0058*/ 	.word	0xffffffff


	//   ....[10]....
        /*005c*/ 	.word	0xffffffff


	//   ....[11]....
        /*0060*/ 	.word	0xffffffff


	//----- nvinfo : EIATTR_COOP_GROUP_INSTR_OFFSETS
	.align		4
.L_2977:
        /*0064*/ 	.byte	0x04, 0x28
        /*0066*/ 	.short	(.L_2979 - .L_2978)


	//   ....[0]....
.L_2978:
        /*0068*/ 	.word	0x00000f50


	//   ....[1]....
        /*006c*/ 	.word	0x00000f70


	//   ....[2]....
        /*0070*/ 	.word	0x00000f90


	//   ....[3]....
        /*0074*/ 	.word	0x00000fb0


	//   ....[4]....
        /*0078*/ 	.word	0x000010f0


	//   ....[5]....
        /*007c*/ 	.word	0x00001150


	//   ....[6]....
        /*0080*/ 	.word	0x00001170


	//   ....[7]....
        /*0084*/ 	.word	0x00001190


	//   ....[8]....
        /*0088*/ 	.word	0x000011b0


	//   ....[9]....
        /*008c*/ 	.word	0x000011d0


	//   ....[10]....
        /*0090*/ 	.word	0x000011f0


	//   ....[11]....
        /*0094*/ 	.word	0x00001210


	//----- nvinfo : EIATTR_VRC_CTA_INIT_COUNT
	.align		4
.L_2979:
        /*0098*/ 	.byte	0x02, 0x4a
	.zero		1
	.zero		1


	//----- nvinfo : EIATTR_SYSCALL_OFFSETS
	.align		4
        /*009c*/ 	.byte	0x04, 0x46
        /*009e*/ 	.short	(.L_2981 - .L_2980)


	//   ....[0]....
.L_2980:
        /*00a0*/ 	.word	0x000003c0


	//----- nvinfo : EIATTR_EXIT_INSTR_OFFSETS
	.align		4
.L_2981:
        /*00a4*/ 	.byte	0x04, 0x1c
        /*00a6*/ 	.short	(.L_2983 - .L_2982)


	//   ....[0]....
.L_2982:
        /*00a8*/ 	.word	0x00000270


	//   ....[1]....
        /*00ac*/ 	.word	0x000022d0


	//   ....[2]....
        /*00b0*/ 	.word	0x00002400


	//----- nvinfo : EIATTR_MAX_THREADS
	.align		4
.L_2983:
        /*00b4*/ 	.byte	0x04, 0x05
        /*00b6*/ 	.short	(.L_2985 - .L_2984)
.L_2984:
        /*00b8*/ 	.word	0x00000100
        /*00bc*/ 	.word	0x00000001
        /*00c0*/ 	.word	0x00000001


	//----- nvinfo : EIATTR_CRS_STACK_SIZE
	.align		4
.L_2985:
        /*00c4*/ 	.byte	0x04, 0x1e
        /*00c6*/ 	.short	(.L_2987 - .L_2986)
.L_2986:
        /*00c8*/ 	.word	0x00000000


	//----- nvinfo : EIATTR_CBANK_PARAM_SIZE
	.align		4
.L_2987:
        /*00cc*/ 	.byte	0x03, 0x19
        /*00ce*/ 	.short	0x00e8


	//----- nvinfo : EIATTR_PARAM_CBANK
	.align		4
        /*00d0*/ 	.byte	0x04, 0x0a
        /*00d2*/ 	.short	(.L_2989 - .L_2988)
	.align		4
.L_2988:
        /*00d4*/ 	.word	index@(.nv.constant0._ZN7cutlass13device_kernelIN5flash19FlashAttnFwdCombineIN4cute5tupleIJNS3_1CILi16EEENS5_ILi64EEEEEELi6ELi256ELi1ELb0ELb0EffNS_4arch4Sm80EEEEEvNT_6ParamsE)
        /*00d8*/ 	.short	0x0380
        /*00da*/ 	.short	0x00e8


	//----- nvinfo : EIATTR_SW_WAR
	.align		4
.L_2989:
        /*00dc*/ 	.byte	0x04, 0x36
        /*00de*/ 	.short	(.L_2991 - .L_2990)
.L_2990:
        /*00e0*/ 	.word	0x00000008
.L_2991:


//--------------------- .nv.info._ZN7cutlass13device_kernelIN5flash19FlashAttnFwdCombineIN4cute5tupleIJNS3_1CILi16EEENS5_ILi64EEEEEELi5ELi256ELi1ELb0ELb0EffNS_4arch4Sm80EEEEEvNT_6ParamsE --------------------------
	.section	.nv.info._ZN7cutlass13device_kernelIN5flash19FlashAttnFwdCombineIN4cute5tupleIJNS3_1CILi16EEENS5_ILi64EEEEEELi5ELi256ELi1ELb0ELb0EffNS_4arch4Sm80EEEEEvNT_6ParamsE,"",@"SHT_CUDA_INFO"
	.sectionflags	@""
	.align	4


	//----- nvinfo : EIATTR_CUDA_API_VERSION
	.align		4
        /*0000*/ 	.byte	0x04, 0x37
        /*0002*/ 	.short	(.L_2993 - .L_2992)
.L_2992:
        /*0004*/ 	.word	0x00000082


	//----- nvinfo : EIATTR_KPARAM_INFO
	.align		4
.L_2993:
        /*0008*/ 	.byte	0x04, 0x17
        /*000a*/ 	.short	(.L_2995 - .L_2994)
.L_2994:
        /*000c*/ 	.word	0x00000000
        /*0010*/ 	.short	0x0000
        /*0012*/ 	.short	0x0000
        /*0014*/ 	.byte	0x00, 0xf0, 0xa1, 0x03


	//----- nvinfo : EIATTR_SPARSE_MMA_MASK
	.align		4
.L_2995:
        /*0018*/ 	.byte	0x03, 0x50
        /*001a*/ 	.short	0x0000


	//----- nvinfo : EIATTR_MAXREG_COUNT
	.align		4
        /*001c*/ 	.byte	0x03, 0x1b
        /*001e*/ 	.short	0x0080


	//----- nvinfo : EIATTR_NUM_BARRIERS
	.align		4
        /*0020*/ 	.byte	0x02, 0x4c
        /*0022*/ 	.byte	0x01
	.zero		1


	//----- nvinfo : EIATTR_EXTERNS
	.align		4
        /*0024*/ 	.byte	0x04, 0x0f
        /*0026*/ 	.short	(.L_2997 - .L_2996)


	//   ....[0]....
	.align		4
.L_2996:
        /*0028*/ 	.word	index@(__assertfail)


	//----- nvinfo : EIATTR_MERCURY_ISA_VERSION
	.align		4
.L_2997:
        /*002c*/ 	.byte	0x03, 0x5f
        /*002e*/ 	.short	0x0101


	//----- nvinfo : EIATTR_COOP_GROUP_MASK_REGIDS
	.align		4
        /*0030*/ 	.byte	0x04, 0x29
        /*0032*/ 	.short	(.L_2999 - .L_2998)


	//   ....[0]....
.L_2998:
        /*0034*/ 	.word	0xffffffff


	//   ....[1]....
        /*0038*/ 	.word	0xffffffff


	//   ....[2]....
        /*003c*/ 	.word	0xffffffff


	//   ....[3]....
        /*0040*/ 	.word	0xffffffff


	//   ....[4]....
        /*0044*/ 	.word	0xffffffff


	//   ....[5]....
        /*0048*/ 	.word	0xffffffff


	//   ....[6]....
        /*004c*/ 	.word	0xffffffff


	//   ....[7]....
        /*0050*/ 	.word	0xffffffff


	//   ....[8]....
        /*0054*/ 	.word	0xffffffff


	//   ....[9]....
        /*0058*/ 	.word	0xffffffff


	//   ....[10]....
        /*005c*/ 	.word	0xffffffff


	//   ....[11]....
        /*0060*/ 	.word	0xffffffff


	//----- nvinfo : EIATTR_COOP_GROUP_INSTR_OFFSETS
	.align		4
.L_2999:
        /*0064*/ 	.byte	0x04, 0x28
        /*0066*/ 	.short	(.L_3001 - .L_3000)


	//   ....[0]....
.L_3000:
        /*0068*/ 	.word	0x00000d00


	//   ....[1]....
        /*006c*/ 	.word	0x00000d20


	//   ....[2]....
        /*0070*/ 	.word	0x00000d40


	//   ....[3]....
        /*0074*/ 	.word	0x00000d60


	//   ....[4]....
        /*0078*/ 	.word	0x00000e30


	//   ....[5]....
        /*007c*/ 	.word	0x00000e60


	//   ....[6]....
        /*0080*/ 	.word	0x00000e80


	//   ....[7]....
        /*0084*/ 	.word	0x00000ea0


	//   ....[8]....
        /*0088*/ 	.word	0x00000ec0


	//   ....[9]....
        /*008c*/ 	.word	0x00000ee0


	//   ....[10]....
        /*0090*/ 	.word	0x00000f00


	//   ....[11]....
        /*0094*/ 	.word	0x00000f20


	//----- nvinfo : EIATTR_VRC_CTA_INIT_COUNT
	.align		4
.L_3001:
        /*0098*/ 	.byte	0x02, 0x4a
	.zero		1
	.zero		1


	//----- nvinfo : EIATTR_SYSCALL_OFFSETS
	.align		4
        /*009c*/ 	.byte	0x04, 0x46
        /*009e*/ 	.short	(.L_3003 - .L_3002)


	//   ....[0]....
.L_3002:
        /*00a0*/ 	.word	0x000003c0


	//----- nvinfo : EIATTR_EXIT_INSTR_OFFSETS
	.align		4
.L_3003:
        /*00a4*/ 	.byte	0x04, 0x1c
        /*00a6*/ 	.short	(.L_3005 - .L_3004)


	//   ....[0]....
.L_3004:
        /*00a8*/ 	.word	0x00000270


	//   ....[1]....
        /*00ac*/ 	.word	0x00001fa0


	//   ....[2]....
        /*00b0*/ 	.word	0x000020d0


	//----- nvinfo : EIATTR_MAX_THREADS
	.align		4
.L_3005:
        /*00b4*/ 	.byte	0x04, 0x05
        /*00b6*/ 	.short	(.L_3007 - .L_3006)
.L_3006:
        /*00b8*/ 	.word	0x00000100
        /*00bc*/ 	.word	0x00000001
        /*00c0*/ 	.word	0x00000001


	//----- nvinfo : EIATTR_CRS_STACK_SIZE
	.align		4
.L_3007:
        /*00c4*/ 	.byte	0x04, 0x1e
        /*00c6*/ 	.short	(.L_3009 - .L_3008)
.L_3008:
        /*00c8*/ 	.word	0x00000000


	//----- nvinfo : EIATTR_CBANK_PARAM_SIZE
	.align		4
.L_3009:
        /*00cc*/ 	.byte	0x03, 0x19
        /*00ce*/ 	.short	0x00e8


	//----- nvinfo : EIATTR_PARAM_CBANK
	.align		4
        /*00d0*/ 	.byte	0x04, 0x0a
        /*00d2*/ 	.short	(.L_3011 - .L_3010)
	.align		4
.L_3010:
        /*00d4*/ 	.word	index@(.nv.constant0._ZN7cutlass13device_kernelIN5flash19FlashAttnFwdCombineIN4cute5tupleIJNS3_1CILi16EEENS5_ILi64EEEEEELi5ELi256ELi1ELb0ELb0EffNS_4arch4Sm80EEEEEvNT_6ParamsE)
        /*00d8*/ 	.short	0x0380
        /*00da*/ 	.short	0x00e8


	//----- nvinfo : EIATTR_SW_WAR
	.align		4
.L_3011:
        /*00dc*/ 	.byte	0x04, 0x36
        /*00de*/ 	.short	(.L_3013 - .L_3012)
.L_3012:
        /*00e0*/ 	.word	0x00000008
.L_3013:


//--------------------- .nv.info._ZN7cutlass13device_kernelIN5flash19FlashAttnFwdCombineIN4cute5tupleIJNS3_1CILi16EEENS5_ILi64EEEEEELi4ELi256ELi1ELb0ELb0EffNS_4arch4Sm80EEEEEvNT_6ParamsE --------------------------
	.section	.nv.info._ZN7cutlass13device_kernelIN5flash19FlashAttnFwdCombineIN4cute5tupleIJNS3_1CILi16EEENS5_ILi64EEEEEELi4ELi256ELi1ELb0ELb0EffNS_4arch4Sm80EEEEEvNT_6ParamsE,"",@"SHT_CUDA_INFO"
	.sectionflags	@""
	.align	4


	//----- nvinfo : EIATTR_CUDA_API_VERSION
	.align		4
        /*0000*/ 	.byte	0x04, 0x37
        /*0002*/ 	.short	(.L_3015 - .L_3014)
.L_3014:
        /*0004*/ 	.word	0x00000082


	//----- nvinfo : EIATTR_KPARAM_INFO
	.align		4
.L_3015:
        /*0008*/ 	.byte	0x04, 0x17
        /*000a*/ 	.short	(.L_3017 - .L_3016)
.L_3016:
        /*000c*/ 	.word	0x00000000
        /*0010*/ 	.short	0x0000
        /*0012*/ 	.short	0x0000
        /*0014*/ 	.byte	0x00, 0xf0, 0xa1, 0x03


	//----- nvinfo : EIATTR_SPARSE_MMA_MASK
	.align		4
.L_3017:
        /*0018*/ 	.byte	0x03, 0x50
        /*001a*/ 	.short	0x0000


	//----- nvinfo : EIATTR_MAXREG_COUNT
	.align		4
        /*001c*/ 	.byte	0x03, 0x1b
        /*001e*/ 	.short	0x0080


	//----- nvinfo : EIATTR_NUM_BARRIERS
	.align		4
        /*0020*/ 	.byte	0x02, 0x4c
        /*0022*/ 	.byte	0x01
	.zero		1


	//----- nvinfo : EIATTR_EXTERNS
	.align		4
        /*0024*/ 	.byte	0x04, 0x0f
        /*0026*/ 	.short	(.L_3019 - .L_3018)


	//   ....[0]....
	.align		4
.L_3018:
        /*0028*/ 	.word	index@(__assertfail)


	//----- nvinfo : EIATTR_MERCURY_ISA_VERSION
	.align		4
.L_3019:
        /*002c*/ 	.byte	0x03, 0x5f
        /*002e*/ 	.short	0x0101


	//----- nvinfo : EIATTR_COOP_GROUP_MASK_REGIDS
	.align		4
        /*0030*/ 	.byte	0x04, 0x29
        /*0032*/ 	.short	(.L_3021 - .L_3020)


	//   ....[0]....
.L_3020:
        /*0034*/ 	.word	0xffffffff


	//   ....[1]....
        /*0038*/ 	.word	0xffffffff


	//   ....[2]....
        /*003c*/ 	.word	0xffffffff


	//   ....[3]....
        /*0040*/ 	.word	0xffffffff


	//   ....[4]....
        /*0044*/ 	.word	0xffffffff


	//   ....[5]....
        /*0048*/ 	.word	0xffffffff


	//   ....[6]....
        /*004c*/ 	.word	0xffffffff


	//   ....[7]....
        /*0050*/ 	.word	0xffffffff


	//   ....[8]....
        /*0054*/ 	.word	0xffffffff


	//   ....[9]....
        /*0058*/ 	.word	0xffffffff


	//   ....[10]....
        /*005c*/ 	.word	0xffffffff


	//   ....[11]....
        /*0060*/ 	.word	0xffffffff


	//----- nvinfo : EIATTR_COOP_GROUP_INSTR_OFFSETS
	.align		4
.L_3021:
        /*0064*/ 	.byte	0x04, 0x28
        /*0066*/ 	.short	(.L_3023 - .L_3022)


	//   ....[0]....
.L_3022:
        /*0068*/ 	.word	0x00000be0


	//   ....[1]....
        /*006c*/ 	.word	0x00000c00


	//   ....[2]....
        /*0070*/ 	.word	0x00000c20


	//   ....[3]....
        /*0074*/ 	.word	0x00000c40


	//   ....[4]....
        /*0078*/ 	.word	0x00000cc0


	//   ....[5]....
        /*007c*/ 	.word	0x00000cf0


	//   ....[6]....
        /*0080*/ 	.word	0x00000d10


	//   ....[7]....
        /*0084*/ 	.word	0x00000d30


	//   ....[8]....
        /*0088*/ 	.word	0x00000d50


	//   ....[9]....
        /*008c*/ 	.word	0x00000d70


	//   ....[10]....
        /*0090*/ 	.word	0x00000d90


	//   ....[11]....
        /*0094*/ 	.word	0x00000db0


	//----- nvinfo : EIATTR_VRC_CTA_INIT_COUNT
	.align		4
.L_3023:
        /*0098*/ 	.byte	0x02, 0x4a
	.zero		1
	.zero		1


	//----- nvinfo : EIATTR_SYSCALL_OFFSETS
	.align		4
        /*009c*/ 	.byte	0x04, 0x46
        /*009e*/ 	.short	(.L_3025 - .L_3024)


	//   ....[0]....
.L_3024:
        /*00a0*/ 	.word	0x000003c0


	//----- nvinfo : EIATTR_EXIT_INSTR_OFFSETS
	.align		4
.L_3025:
        /*00a4*/ 	.byte	0x04, 0x1c
        /*00a6*/ 	.short	(.L_3027 - .L_3026)


	//   ....[0]....
.L_3026:
        /*00a8*/ 	.word	0x00000270


	//   ....[1]....
        /*00ac*/ 	.word	0x00001e10


	//   ....[2]....
        /*00b0*/ 	.word	0x00001f40


	//----- nvinfo : EIATTR_MAX_THREADS
	.align		4
.L_3027:
        /*00b4*/ 	.byte	0x04, 0x05
        /*00b6*/ 	.short	(.L_3029 - .L_3028)
.L_3028:
        /*00b8*/ 	.word	0x00000100
        /*00bc*/ 	.word	0x00000001
        /*00c0*/ 	.word	0x00000001


	//----- nvinfo : EIATTR_CRS_STACK_SIZE
	.align		4
.L_3029:
        /*00c4*/ 	.byte	0x04, 0x1e
        /*00c6*/ 	.short	(.L_3031 - .L_3030)
.L_3030:
        /*00c8*/ 	.word	0x00000000


	//----- nvinfo : EIATTR_CBANK_PARAM_SIZE
	.align		4
.L_3031:
        /*00cc*/ 	.byte	0x03, 0x19
        /*00ce*/ 	.short	0x00e8


	//----- nvinfo : EIATTR_PARAM_CBANK
	.align		4
        /*00d0*/ 	.byte	0x04, 0x0a
        /*00d2*/ 	.short	(.L_3033 - .L_3032)
	.align		4
.L_3032:
        /*00d4*/ 	.word	index@(.nv.constant0._ZN7cutlass13device_kernelIN5flash19FlashAttnFwdCombineIN4cute5tupleIJNS3_1CILi16EEENS5_ILi64EEEEEELi4ELi256ELi1ELb0ELb0EffNS_4arch4Sm80EEEEEvNT_6ParamsE)
        /*00d8*/ 	.short	0x0380
        /*00da*/ 	.short	0x00e8


	//----- nvinfo : EIATTR_SW_WAR
	.align		4
.L_3033:
        /*00dc*/ 	.byte	0x04, 0x36
        /*00de*/ 	.short	(.L_3035 - .L_3034)
.L_3034:
        /*00e0*/ 	.word	0x00000008
.L_3035:


//--------------------- .nv.info._ZN7cutlass13device_kernelIN5flash19FlashAttnFwdCombineIN4cute5tupleIJNS3_1CILi16EEENS5_ILi64EEEEEELi8ELi256ELi1ELb0ELb1EffNS_4arch4Sm80EEEEEvNT_6ParamsE --------------------------
	.section	.nv.info._ZN7cutlass13device_kernelIN5flash19FlashAttnFwdCombineIN4cute5tupleIJNS3_1CILi16EEENS5_ILi64EEEEEELi8ELi256ELi1ELb0ELb1EffNS_4arch4Sm80EEEEEvNT_6ParamsE,"",@"SHT_CUDA_INFO"
	.sectionflags	@""
	.align	4


	//----- nvinfo : EIATTR_CUDA_API_VERSION
	.align		4
        /*0000*/ 	.byte	0x04, 0x37
        /*0002*/ 	.short	(.L_3037 - .L_3036)
.L_3036:
        /*0004*/ 	.word	0x00000082


	//----- nvinfo : EIATTR_KPARAM_INFO
	.align		4
.L_3037:
        /*0008*/ 	.byte	0x04, 0x17
        /*000a*/ 	.short	(.L_3039 - .L_3038)
.L_3038:
        /*000c*/ 	.word	0x00000000
        /*0010*/ 	.short	0x0000
        /*0012*/ 	.short	0x0000
        /*0014*/ 	.byte	0x00, 0xf0, 0xa1, 0x03


	//----- nvinfo : EIATTR_SPARSE_MMA_MASK
	.align		4
.L_3039:
        /*0018*/ 	.byte	0x03, 0x50
        /*001a*/ 	.short	0x0000


	//----- nvinfo : EIATTR_MAXREG_COUNT
	.align		4
        /*001c*/ 	.byte	0x03, 0x1b
        /*001e*/ 	.short	0x0080


	//----- nvinfo : EIATTR_NUM_BARRIERS
	.align		4
        /*0020*/ 	.byte	0x02, 0x4c
        /*0022*/ 	.byte	0x01
	.zero		1


	//----- nvinfo : EIATTR_EXTERNS
	.align		4
        /*0024*/ 	.byte	0x04, 0x0f
        /*0026*/ 	.short	(.L_3041 - .L_3040)


	//   ....[0]....
	.align		4
.L_3040:
        /*0028*/ 	.word	index@(__assertfail)


	//----- nvinfo : EIATTR_MERCURY_ISA_VERSION
	.align		4
.L_3041:
        /*002c*/ 	.byte	0x03, 0x5f
        /*002e*/ 	.short	0x0101


	//----- nvinfo : EIATTR_COOP_GROUP_MASK_REGIDS
	.align		4
        /*0030*/ 	.byte	0x04, 0x29
        /*0032*/ 	.short	(.L_3043 - .L_3042)


	//   ....[0]....
.L_3042:
        /*0034*/ 	.word	0xffffffff


	//   ....[1]....
        /*0038*/ 	.word	0xffffffff


	//   ....[2]....
        /*003c*/ 	.word	0xffffffff


	//   ....[3]....
        /*0040*/ 	.word	0xffffffff


	//   ....[4]....
        /*0044*/ 	.word	0xffffffff


	//   ....[5]....
        /*0048*/ 	.word	0xffffffff


	//   ....[6]....
        /*004c*/ 	.word	0xffffffff


	//   ....[7]....
        /*0050*/ 	.word	0xffffffff


	//   ....[8]....
        /*0054*/ 	.word	0xffffffff


	//   ....[9]....
        /*0058*/ 	.word	0xffffffff


	//   ....[10]....
        /*005c*/ 	.word	0xffffffff


	//   ....[11]....
        /*0060*/ 	.word	0xffffffff


	//----- nvinfo : EIATTR_COOP_GROUP_INSTR_OFFSETS
	.align		4
.L_3043:
        /*0064*/ 	.byte	0x04, 0x28
        /*0066*/ 	.short	(.L_3045 - .L_3044)


	//   ....[0]....
.L_3044:
        /*0068*/ 	.word	0x00002680


	//   ....[1]....
        /*006c*/ 	.word	0x000026a0


	//   ....[2]....
        /*0070*/ 	.word	0x000026c0


	//   ....[3]....
        /*0074*/ 	.word	0x000026e0


	//   ....[4]....
        /*0078*/ 	.word	0x00002c50


	//   ....[5]....
        /*007c*/ 	.word	0x00002c70


	//   ....[6]....
        /*0080*/ 	.word	0x00002c80


	//   ....[7]....
        /*0084*/ 	.word	0x00002cb0


	//   ....[8]....
        /*0088*/ 	.word	0x00002cc0


	//   ....[9]....
        /*008c*/ 	.word	0x00002cf0


	//   ....[10]....
        /*0090*/ 	.word	0x00002d00


	//   ....[11]....
        /*0094*/ 	.word	0x00002d30


	//----- nvinfo : EIATTR_VRC_CTA_INIT_COUNT
	.align		4
.L_3045:
        /*0098*/ 	.byte	0x02, 0x4a
	.zero		1
	.zero		1


	//----- nvinfo : EIATTR_SYSCALL_OFFSETS
	.align		4
        /*009c*/ 	.byte	0x04, 0x46
        /*009e*/ 	.short	(.L_3047 - .L_3046)


	//   ....[0]....
.L_3046:
        /*00a0*/ 	.word	0x00000580


	//----- nvinfo : EIATTR_EXIT_INSTR_OFFSETS
	.align		4
.L_3047:
        /*00a4*/ 	.byte	0x04, 0x1c
        /*00a6*/ 	.short	(.L_3049 - .L_3048)


	//   ....[0]....
.L_3048:
        /*00a8*/ 	.word	0x00000270


	//   ....[1]....
        /*00ac*/ 	.word	0x00000460


	//   ....[2]....
        /*00b0*/ 	.word	0x00003ea0


	//   ....[3]....
        /*00b4*/ 	.word	0x00003f90


	//----- nvinfo : EIATTR_MAX_THREADS
	.align		4
.L_3049:
        /*00b8*/ 	.byte	0x04, 0x05
        /*00ba*/ 	.short	(.L_3051 - .L_3050)
.L_3050:
        /*00bc*/ 	.word	0x00000100
        /*00c0*/ 	.word	0x00000001
        /*00c4*/ 	.word	0x00000001


	//----- nvinfo : EIATTR_CRS_STACK_SIZE
	.align		4
.L_3051:
        /*00c8*/ 	.byte	0x04, 0x1e
        /*00ca*/ 	.short	(.L_3053 - .L_3052)
.L_3052:
        /*00cc*/ 	.word	0x00000000


	//----- nvinfo : EIATTR_CBANK_PARAM_SIZE
	.align		4
.L_3053:
        /*00d0*/ 	.byte	0x03, 0x19
        /*00d2*/ 	.short	0x00e8


	//----- nvinfo : EIATTR_PARAM_CBANK
	.align		4
        /*00d4*/ 	.byte	0x04, 0x0a
        /*00d6*/ 	.short	(.L_3055 - .L_3054)
	.align		4
.L_3054:
        /*00d8*/ 	.word	index@(.nv.constant0._ZN7cutlass13device_kernelIN5flash19FlashAttnFwdCombineIN4cute5tupleIJNS3_1CILi16EEENS5_ILi64EEEEEELi8ELi256ELi1ELb0ELb1EffNS_4arch4Sm80EEEEEvNT_6ParamsE)
        /*00dc*/ 	.short	0x0380
        /*00de*/ 	.short	0x00e8


	//----- nvinfo : EIATTR_SW_WAR
	.align		4
.L_3055:
        /*00e0*/ 	.byte	0x04, 0x36
        /*00e2*/ 	.short	(.L_3057 - .L_3056)
.L_3056:
        /*00e4*/ 	.word	0x00000008
.L_3057:


//--------------------- .nv.info._ZN7cutlass13device_kernelIN5flash19FlashAttnFwdCombineIN4cute5tupleIJNS3_1CILi16EEENS5_ILi64EEEEEELi7ELi256ELi1ELb0ELb1EffNS_4arch4Sm80EEEEEvNT_6ParamsE --------------------------
	.section	.nv.info._ZN7cutlass13device_kernelIN5flash19FlashAttnFwdCombineIN4cute5tupleIJNS3_1CILi16EEENS5_ILi64EEEEEELi7ELi256ELi1ELb0ELb1EffNS_4arch4Sm80EEEEEvNT_6ParamsE,"",@"SHT_CUDA_INFO"
	.sectionflags	@""
	.align	4


	//----- nvinfo : EIATTR_CUDA_API_VERSION
	.align		4
        /*0000*/ 	.byte	0x04, 0x37
        /*0002*/ 	.short	(.L_3059 - .L_3058)
.L_3058:
        /*0004*/ 	.word	0x00000082


	//----- nvinfo : EIATTR_KPARAM_INFO
	.align		4
.L_3059:
        /*0008*/ 	.byte	0x04, 0x17
        /*000a*/ 	.short	(.L_3061 - .L_3060)
.L_3060:
        /*000c*/ 	.word	0x00000000
        /*0010*/ 	.short	0x0000
        /*0012*/ 	.short	0x0000
        /*0014*/ 	.byte	0x00, 0xf0, 0xa1, 0x03


	//----- nvinfo : EIATTR_SPARSE_MMA_MASK
	.align		4
.L_3061:
        /*0018*/ 	.byte	0x03, 0x50
        /*001a*/ 	.short	0x0000


	//----- nvinfo : EIATTR_MAXREG_COUNT
	.align		4
        /*001c*/ 	.byte	0x03, 0x1b
        /*001e*/ 	.short	0x0080


	//----- nvinfo : EIATTR_NUM_BARRIERS
	.align		4
        /*0020*/ 	.byte	0x02, 0x4c
        /*0022*/ 	.byte	0x01
	.zero		1


	//----- nvinfo : EIATTR_EXTERNS
	.align		4
        /*0024*/ 	.byte	0x04, 0x0f
        /*0026*/ 	.short	(.L_3063 - .L_3062)


	//   ....[0]....
	.align		4
.L_3062:
        /*0028*/ 	.word	index@(__assertfail)


	//----- nvinfo : EIATTR_MERCURY_ISA_VERSION
	.align		4
.L_3063:
        /*002c*/ 	.byte	0x03, 0x5f
        /*002e*/ 	.short	0x0101


	//----- nvinfo : EIATTR_COOP_GROUP_MASK_REGIDS
	.align		4
        /*0030*/ 	.byte	0x04, 0x29
        /*0032*/ 	.short	(.L_3065 - .L_3064)


	//   ....[0]....
.L_3064:
        /*0034*/ 	.word	0xffffffff


	//   ....[1]....
        /*0038*/ 	.word	0xffffffff


	//   ....[2]....
        /*003c*/ 	.word	0xffffffff


	//   ....[3]....
        /*0040*/ 	.word	0xffffffff


	//   ....[4]....
        /*0044*/ 	.word	0xffffffff


	//   ....[5]....
        /*0048*/ 	.word	0xffffffff


	//   ....[6]....
        /*004c*/ 	.word	0xffffffff


	//   ....[7]....
        /*0050*/ 	.word	0xffffffff


	//   ....[8]....
        /*0054*/ 	.word	0xffffffff


	//   ....[9]....
        /*0058*/ 	.word	0xffffffff


	//   ....[10]....
        /*005c*/ 	.word	0xffffffff


	//   ....[11]....
        /*0060*/ 	.word	0xffffffff


	//----- nvinfo : EIATTR_COOP_GROUP_INSTR_OFFSETS
	.align		4
.L_3065:
        /*0064*/ 	.byte	0x04, 0x28
        /*0066*/ 	.short	(.L_3067 - .L_3066)


	//   ....[0]....
.L_3066:
        /*0068*/ 	.word	0x00001cf0


	//   ....[1]....
        /*006c*/ 	.word	0x00001d10


	//   ....[2]....
        /*0070*/ 	.word	0x00001d30


	//   ....[3]....
        /*0074*/ 	.word	0x00001d50


	//   ....[4]....
        /*0078*/ 	.word	0x00002070


	//   ....[5]....
        /*007c*/ 	.word	0x00002080


	//   ....[6]....
        /*0080*/ 	.word	0x000020b0


	//   ....[7]....
        /*0084*/ 	.word	0x000020c0


	//   ....[8]....
        /*0088*/ 	.word	0x000020f0


	//   ....[9]....
        /*008c*/ 	.word	0x00002110


	//   ....[10]....
        /*0090*/ 	.word	0x00002120


	//   ....[11]....
        /*0094*/ 	.word	0x00002150


	//----- nvinfo : EIATTR_VRC_CTA_INIT_COUNT
	.align		4
.L_3067:
        /*0098*/ 	.byte	0x02, 0x4a
	.zero		1
	.zero		1


	//----- nvinfo : EIATTR_SYSCALL_OFFSETS
	.align		4
        /*009c*/ 	.byte	0x04, 0x46
        /*009e*/ 	.short	(.L_3069 - .L_3068)


	//   ....[0]....
.L_3068:
        /*00a0*/ 	.word	0x00000580


	//----- nvinfo : EIATTR_EXIT_INSTR_OFFSETS
	.align		4
.L_3069:
        /*00a4*/ 	.byte	0x04, 0x1c
        /*00a6*/ 	.short	(.L_3071 - .L_3070)


	//   ....[0]....
.L_3070:
        /*00a8*/ 	.word	0x00000270


	//   ....[1]....
        /*00ac*/ 	.word	0x00000460


	//   ....[2]....
        /*00b0*/ 	.word	0x000031d0


	//   ....[3]....
        /*00b4*/ 	.word	0x000032c0


	//----- nvinfo : EIATTR_MAX_THREADS
	.align		4
.L_3071:
        /*00b8*/ 	.byte	0x04, 0x05
        /*00ba*/ 	.short	(.L_3073 - .L_3072)
.L_3072:
        /*00bc*/ 	.word	0x00000100
        /*00c0*/ 	.word	0x00000001
        /*00c4*/ 	.word	0x00000001


	//----- nvinfo : EIATTR_CRS_STACK_SIZE
	.align		4
.L_3073:
        /*00c8*/ 	.byte	0x04, 0x1e
        /*00ca*/ 	.short	(.L_3075 - .L_3074)
.L_3074:
        /*00cc*/ 	.word	0x00000000


	//----- nvinfo : EIATTR_CBANK_PARAM_SIZE
	.align		4
.L_3075:
        /*00d0*/ 	.byte	0x03, 0x19
        /*00d2*/ 	.short	0x00e8


	//----- nvinfo : EIATTR_PARAM_CBANK
	.align		4
        /*00d4*/ 	.byte	0x04, 0x0a
        /*00d6*/ 	.short	(.L_3077 - .L_3076)
	.align		4
.L_3076:
        /*00d8*/ 	.word	index@(.nv.constant0._ZN7cutlass13device_kernelIN5flash19FlashAttnFwdCombineIN4cute5tupleIJNS3_1CILi16EEENS5_ILi64EEEEEELi7ELi256ELi1ELb0ELb1EffNS_4arch4Sm80EEEEEvNT_6ParamsE)
        /*00dc*/ 	.short	0x0380
        /*00de*/ 	.short	0x00e8


	//----- nvinfo : EIATTR_SW_WAR
	.align		4
.L_3077:
        /*00e0*/ 	.byte	0x04, 0x36
        /*00e2*/ 	.short	(.L_3079 - .L_3078)
.L_3078:
        /*00e4*/ 	.word	0x00000008
.L_3079:


//--------------------- .nv.info._ZN7cutlass13device_kernelIN5flash19FlashAttnFwdCombineIN4cute5tupleIJNS3_1CILi16EEENS5_ILi64EEEEEELi6ELi256ELi1ELb0ELb1EffNS_4arch4Sm80EEEEEvNT_6ParamsE --------------------------
	.section	.nv.info._ZN7cutlass13device_kernelIN5flash19FlashAttnFwdCombineIN4cute5tupleIJNS3_1CILi16EEENS5_ILi64EEEEEELi6ELi256ELi1ELb0ELb1EffNS_4arch4Sm80EEEEEvNT_6ParamsE,"",@"SHT_CUDA_INFO"
	.sectionflags	@""
	.align	4


	//----- nvinfo : EIATTR_CUDA_API_VERSION
	.align		4
        /*0000*/ 	.byte	0x04, 0x37
        /*0002*/ 	.short	(.L_3081 - .L_3080)
.L_3080:
        /*0004*/ 	.word	0x00000082


	//----- nvinfo : EIATTR_KPARAM_INFO
	.align		4
.L_3081:
        /*0008*/ 	.byte	0x04, 0x17
        /*000a*/ 	.short	(.L_3083 - .L_3082)
.L_3082:
        /*000c*/ 	.word	0x00000000
        /*0010*/ 	.short	0x0000
        /*0012*/ 	.short	0x0000
        /*0014*/ 	.byte	0x00, 0xf0, 0xa1, 0x03


	//----- nvinfo : EIATTR_SPARSE_MMA_MASK
	.align		4
.L_3083:
        /*0018*/ 	.byte	0x03, 0x50
        /*001a*/ 	.short	0x0000


	//----- nvinfo : EIATTR_MAXREG_COUNT
	.align		4
        /*001c*/ 	.byte	0x03, 0x1b
        /*001e*/ 	.short	0x0080


	//----- nvinfo : EIATTR_NUM_BARRIERS
	.align		4
        /*0020*/ 	.byte	0x02, 0x4c
        /*0022*/ 	.byte	0x01
	.zero		1


	//----- nvinfo : EIATTR_EXTERNS
	.align		4
        /*0024*/ 	.byte	0x04, 0x0f
        /*0026*/ 	.short	(.L_3085 - .L_3084)


	//   ....[0]....
	.align		4
.L_3084:
        /*0028*/ 	.word	index@(__assertfail)


	//----- nvinfo : EIATTR_MERCURY_ISA_VERSION
	.align		4
.L_3085:
        /*002c*/ 	.byte	0x03, 0x5f
        /*002e*/ 	.short	0x0101


	//----- nvinfo : EIATTR_COOP_GROUP_MASK_REGIDS
	.align		4
        /*0030*/ 	.byte	0x04, 0x29
        /*0032*/ 	.short	(.L_3087 - .L_3086)


	//   ....[0]....
.L_3086:
        /*0034*/ 	.word	0xffffffff


	//   ....[1]....
        /*0038*/ 	.word	0xffffffff


	//   ....[2]....
        /*003c*/ 	.word	0xffffffff


	//   ....[3]....
        /*0040*/ 	.word	0xffffffff


	//   ....[4]....
        /*0044*/ 	.word	0xffffffff


	//   ....[5]....
        /*0048*/ 	.word	0xffffffff


	//   ....[6]....
        /*004c*/ 	.word	0xffffffff


	//   ....[7]....
        /*0050*/ 	.word	0xffffffff


	//   ....[8]....
        /*0054*/ 	.word	0xffffffff


	//   ....[9]....
        /*0058*/ 	.word	0xffffffff


	//   ....[10]....
        /*005c*/ 	.word	0xffffffff


	//   ....[11]....
        /*0060*/ 	.word	0xffffffff


	//----- nvinfo : EIATTR_COOP_GROUP_INSTR_OFFSETS
	.align		4
.L_3087:
        /*0064*/ 	.byte	0x04, 0x28
        /*0066*/ 	.short	(.L_3089 - .L_3088)


	//   ....[0]....
.L_3088:
        /*0068*/ 	.word	0x00001890


	//   ....[1]....
        /*006c*/ 	.word	0x000018b0


	//   ....[2]....
        /*0070*/ 	.word	0x000018d0


	//   ....[3]....
        /*0074*/ 	.word	0x000018f0


	//   ....[4]....
        /*0078*/ 	.word	0x00001a90


	//   ....[5]....
        /*007c*/ 	.word	0x00001ab0


	//   ....[6]....
        /*0080*/ 	.word	0x00001ac0


	//   ....[7]....
        /*0084*/ 	.word	0x00001af0


	//   ....[8]....
        /*0088*/ 	.word	0x00001b00


	//   ....[9]....
        /*008c*/ 	.word	0x00001b30


	//   ....[10]....
        /*0090*/ 	.word	0x00001b40


	//   ....[11]....
        /*0094*/ 	.word	0x00001b70


	//----- nvinfo : EIATTR_VRC_CTA_INIT_COUNT
	.align		4
.L_3089:
        /*0098*/ 	.byte	0x02, 0x4a
	.zero		1
	.zero		1


	//----- nvinfo : EIATTR_SYSCALL_OFFSETS
	.align		4
        /*009c*/ 	.byte	0x04, 0x46
        /*009e*/ 	.short	(.L_3091 - .L_3090)


	//   ....[0]....
.L_3090:
        /*00a0*/ 	.word	0x00000580


	//----- nvinfo : EIATTR_EXIT_INSTR_OFFSETS
	.align		4
.L_3091:
        /*00a4*/ 	.byte	0x04, 0x1c
        /*00a6*/ 	.short	(.L_3093 - .L_3092)


	//   ....[0]....
.L_3092:
        /*00a8*/ 	.word	0x00000270


	//   ....[1]....
        /*00ac*/ 	.word	0x00000460


	//   ....[2]....
        /*00b0*/ 	.word	0x00002b70


	//   ....[3]....
        /*00b4*/ 	.word	0x00002c60


	//----- nvinfo : EIATTR_MAX_THREADS
	.align		4
.L_3093:
        /*00b8*/ 	.byte	0x04, 0x05
        /*00ba*/ 	.short	(.L_3095 - .L_3094)
.L_3094:
        /*00bc*/ 	.word	0x00000100
        /*00c0*/ 	.word	0x00000001
        /*00c4*/ 	.word	0x00000001


	//----- nvinfo : EIATTR_CRS_STACK_SIZE
	.align		4
.L_3095:
        /*00c8*/ 	.byte	0x04, 0x1e
        /*00ca*/ 	.short	(.L_3097 - .L_3096)
.L_3096:
        /*00cc*/ 	.word	0x00000000


	//----- nvinfo : EIATTR_CBANK_PARAM_SIZE
	.align		4
.L_3097:
        /*00d0*/ 	.byte	0x03, 0x19
        /*00d2*/ 	.short	0x00e8


	//----- nvinfo : EIATTR_PARAM_CBANK
	.align		4
        /*00d4*/ 	.byte	0x04, 0x0a
        /*00d6*/ 	.short	(.L_3099 - .L_3098)
	.align		4
.L_3098:
        /*00d8*/ 	.word	index@(.nv.constant0._ZN7cutlass13device_kernelIN5flash19FlashAttnFwdCombineIN4cute5tupleIJNS3_1CILi16EEENS5_ILi64EEEEEELi6ELi256ELi1ELb0ELb1EffNS_4arch4Sm80EEEEEvNT_6ParamsE)
        /*00dc*/ 	.short	0x0380
        /*00de*/ 	.short	0x00e8


	//----- nvinfo : EIATTR_SW_WAR
	.align		4
.L_3099:
        /*00e0*/ 	.byte	0x04, 0x36
        /*00e2*/ 	.short	(.L_3101 - .L_3100)
.L_3100:
        /*00e4*/ 	.word	0x00000008
.L_3101:


//--------------------- .nv.info._ZN7cutlass13device_kernelIN5flash19FlashAttnFwdCombineIN4cute5tupleIJNS3_1CILi16EEENS5_ILi64EEEEEELi5ELi256ELi1ELb0ELb1EffNS_4arch4Sm80EEEEEvNT_6ParamsE --------------------------
	.section	.nv.info._ZN7cutlass13device_kernelIN5flash19FlashAttnFwdCombineIN4cute5tupleIJNS3_1CILi16EEENS5_ILi64EEEEEELi5ELi256ELi1ELb0ELb1EffNS_4arch4Sm80EEEEEvNT_6ParamsE,"",@"SHT_CUDA_INFO"
	.sectionflags	@""
	.align	4


	//----- nvinfo : EIATTR_CUDA_API_VERSION
	.align		4
        /*0000*/ 	.byte	0x04, 0x37
        /*0002*/ 	.short	(.L_3103 - .L_3102)
.L_3102:
        /*0004*/ 	.word	0x00000082


	//----- nvinfo : EIATTR_KPARAM_INFO
	.align		4
.L_3103:
        /*0008*/ 	.byte	0x04, 0x17
        /*000a*/ 	.short	(.L_3105 - .L_3104)
.L_3104:
        /*000c*/ 	.word	0x00000000
        /*0010*/ 	.short	0x0000
        /*0012*/ 	.short	0x0000
        /*0014*/ 	.byte	0x00, 0xf0, 0xa1, 0x03


	//----- nvinfo : EIATTR_SPARSE_MMA_MASK
	.align		4
.L_3105:
        /*0018*/ 	.byte	0x03, 0x50
        /*001a*/ 	.short	0x0000


	//----- nvinfo : EIATTR_MAXREG_COUNT
	.align		4
        /*001c*/ 	.byte	0x03, 0x1b
        /*001e*/ 	.short	0x0080


	//----- nvinfo : EIATTR_NUM_BARRIERS
	.align		4
        /*0020*/ 	.byte	0x02, 0x4c
        /*0022*/ 	.byte	0x01
	.zero		1


	//----- nvinfo : EIATTR_EXTERNS
	.align		4
        /*0024*/ 	.byte	0x04, 0x0f
        /*0026*/ 	.short	(.L_3107 - .L_3106)


	//   ....[0]....
	.align		4
.L_3106:
        /*0028*/ 	.word	index@(__assertfail)


	//----- nvinfo : EIATTR_MERCURY_ISA_VERSION
	.align		4
.L_3107:
        /*002c*/ 	.byte	0x03, 0x5f
        /*002e*/ 	.short	0x0101


	//----- nvinfo : EIATTR_COOP_GROUP_MASK_REGIDS
	.align		4
        /*0030*/ 	.byte	0x04, 0x29
        /*0032*/ 	.short	(.L_3109 - .L_3108)


	//   ....[0]....
.L_3108:
        /*0034*/ 	.word	0xffffffff


	//   ....[1]....
        /*0038*/ 	.word	0xffffffff


	//   ....[2]....
        /*003c*/ 	.word	0xffffffff


	//   ....[3]....
        /*0040*/ 	.word	0xffffffff


	//   ....[4]....
        /*0044*/ 	.word	0xffffffff


	//   ....[5]....
        /*0048*/ 	.word	0xffffffff


	//   ....[6]....
        /*004c*/ 	.word	0xffffffff


	//   ....[7]....
        /*0050*/ 	.word	0xffffffff


	//   ....[8]....
        /*0054*/ 	.word	0xffffffff


	//   ....[9]....
        /*0058*/ 	.word	0xffffffff


	//   ....[10]....
        /*005c*/ 	.word	0xffffffff


	//   ....[11]....
        /*0060*/ 	.word	0xffffffff


	//----- nvinfo : EIATTR_COOP_GROUP_INSTR_OFFSETS
	.align		4
.L_3109:
        /*0064*/ 	.byte	0x04, 0x28
        /*0066*/ 	.short	(.L_3111 - .L_3110)


	//   ....[0]....
.L_3110:
        /*0068*/ 	.word	0x00001650


	//   ....[1]....
        /*006c*/ 	.word	0x00001670


	//   ....[2]....
        /*0070*/ 	.word	0x00001690


	//   ....[3]....
        /*0074*/ 	.word	0x000016b0


	//   ....[4]....
        /*0078*/ 	.word	0x000017c0


	//   ....[5]....
        /*007c*/ 	.word	0x000017e0


	//   ....[6]....
        /*0080*/ 	.word	0x000017f0


	//   ....[7]....
        /*0084*/ 	.word	0x00001820


	//   ....[8]....
        /*0088*/ 	.word	0x00001830


	//   ....[9]....
        /*008c*/ 	.word	0x00001860


	//   ....[10]....
        /*0090*/ 	.word	0x00001870


	//   ....[11]....
        /*0094*/ 	.word	0x000018a0


	//----- nvinfo : EIATTR_VRC_CTA_INIT_COUNT
	.align		4
.L_3111:
        /*0098*/ 	.byte	0x02, 0x4a
	.zero		1
	.zero		1


	//----- nvinfo : EIATTR_SYSCALL_OFFSETS
	.align		4
        /*009c*/ 	.byte	0x04, 0x46
        /*009e*/ 	.short	(.L_3113 - .L_3112)


	//   ....[0]....
.L_3112:
        /*00a0*/ 	.word	0x00000580


	//----- nvinfo : EIATTR_EXIT_INSTR_OFFSETS
	.align		4
.L_3113:
        /*00a4*/ 	.byte	0x04, 0x1c
        /*00a6*/ 	.short	(.L_3115 - .L_3114)


	//   ....[0]....
.L_3114:
        /*00a8*/ 	.word	0x00000270


	//   ....[1]....
        /*00ac*/ 	.word	0x00000460


	//   ....[2]....
        /*00b0*/ 	.word	0x00002840


	//   ....[3]....
        /*00b4*/ 	.word	0x00002930


	//----- nvinfo : EIATTR_MAX_THREADS
	.align		4
.L_3115:
        /*00b8*/ 	.byte	0x04, 0x05
        /*00ba*/ 	.short	(.L_3117 - .L_3116)
.L_3116:
        /*00bc*/ 	.word	0x00000100
        /*00c0*/ 	.word	0x00000001
        /*00c4*/ 	.word	0x00000001


	//----- nvinfo : EIATTR_CRS_STACK_SIZE
	.align		4
.L_3117:
        /*00c8*/ 	.byte	0x04, 0x1e
        /*00ca*/ 	.short	(.L_3119 - .L_3118)
.L_3118:
        /*00cc*/ 	.word	0x00000000


	//----- nvinfo : EIATTR_CBANK_PARAM_SIZE
	.align		4
.L_3119:
        /*00d0*/ 	.byte	0x03, 0x19
        /*00d2*/ 	.short	0x00e8


	//----- nvinfo : EIATTR_PARAM_CBANK
	.align		4
        /*00d4*/ 	.byte	0x04, 0x0a
        /*00d6*/ 	.short	(.L_3121 - .L_3120)
	.align		4
.L_3120:
        /*00d8*/ 	.word	index@(.nv.constant0._ZN7cutlass13device_kernelIN5flash19FlashAttnFwdCombineIN4cute5tupleIJNS3_1CILi16EEENS5_ILi64EEEEEELi5ELi256ELi1ELb0ELb1EffNS_4arch4Sm80EEEEEvNT_6ParamsE)
        /*00dc*/ 	.short	0x0380
        /*00de*/ 	.short	0x00e8


	//----- nvinfo : EIATTR_SW_WAR
	.align		4
.L_3121:
        /*00e0*/ 	.byte	0x04, 0x36
        /*00e2*/ 	.short	(.L_3123 - .L_3122)
.L_3122:
        /*00e4*/ 	.word	0x00000008
.L_3123:


//--------------------- .nv.info._ZN7cutlass13device_kernelIN5flash19FlashAttnFwdCombineIN4cute5tupleIJNS3_1CILi16EEENS5_ILi64EEEEEELi4ELi256ELi1ELb0ELb1EffNS_4arch4Sm80EEEEEvNT_6ParamsE --------------------------
	.section	.nv.info._ZN7cutlass13device_kernelIN5flash19FlashAttnFwdCombineIN4cute5tupleIJNS3_1CILi16EEENS5_ILi64EEEEEELi4ELi256ELi1ELb0ELb1EffNS_4arch4Sm80EEEEEvNT_6ParamsE,"",@"SHT_CUDA_INFO"
	.sectionflags	@""
	.align	4


	//----- nvinfo : EIATTR_CUDA_API_VERSION
	.align		4
        /*0000*/ 	.byte	0x04, 0x37
        /*0002*/ 	.short	(.L_3125 - .L_3124)
.L_3124:
        /*0004*/ 	.word	0x00000082


	//----- nvinfo : EIATTR_KPARAM_INFO
	.align		4
.L_3125:
        /*0008*/ 	.byte	0x04, 0x17
        /*000a*/ 	.short	(.L_3127 - .L_3126)
.L_3126:
        /*000c*/ 	.word	0x00000000
        /*0010*/ 	.short	0x0000
        /*0012*/ 	.short	0x0000
        /*0014*/ 	.byte	0x00, 0xf0, 0xa1, 0x03


	//----- nvinfo : EIATTR_SPARSE_MMA_MASK
	.align		4
.L_3127:
        /*0018*/ 	.byte	0x03, 0x50
        /*001a*/ 	.short	0x0000


	//----- nvinfo : EIATTR_MAXREG_COUNT
	.align		4
        /*001c*/ 	.byte	0x03, 0x1b
        /*001e*/ 	.short	0x0080


	//----- nvinfo : EIATTR_NUM_BARRIERS
	.align		4
        /*0020*/ 	.byte	0x02, 0x4c
        /*0022*/ 	.byte	0x01
	.zero		1


	//----- nvinfo : EIATTR_EXTERNS
	.align		4
        /*0024*/ 	.byte	0x04, 0x0f
        /*0026*/ 	.short	(.L_3129 - .L_3128)


	//   ....[0]....
	.align		4
.L_3128:
        /*0028*/ 	.word	index@(__assertfail)


	//----- nvinfo : EIATTR_MERCURY_ISA_VERSION
	.align		4
.L_3129:
        /*002c*/ 	.byte	0x03, 0x5f
        /*002e*/ 	.short	0x0101


	//----- nvinfo : EIATTR_COOP_GROUP_MASK_REGIDS
	.align		4
        /*0030*/ 	.byte	0x04, 0x29
        /*0032*/ 	.short	(.L_3131 - .L_3130)


	//   ....[0]....
.L_3130:
        /*0034*/ 	.word	0xffffffff


	//   ....[1]....
        /*0038*/ 	.word	0xffffffff


	//   ....[2]....
        /*003c*/ 	.word	0xffffffff


	//   ....[3]....
        /*0040*/ 	.word	0xffffffff


	//   ....[4]....
        /*0044*/ 	.word	0xffffffff


	//   ....[5]....
        /*0048*/ 	.word	0xffffffff


	//   ....[6]....
        /*004c*/ 	.word	0xffffffff


	//   ....[7]....
        /*0050*/ 	.word	0xffffffff


	//   ....[8]....
        /*0054*/ 	.word	0xffffffff


	//   ....[9]....
        /*0058*/ 	.word	0xffffffff


	//   ....[10]....
        /*005c*/ 	.word	0xffffffff


	//   ....[11]....
        /*0060*/ 	.word	0xffffffff


	//----- nvinfo : EIATTR_COOP_GROUP_INSTR_OFFSETS
	.align		4
.L_3131:
        /*0064*/ 	.byte	0x04, 0x28
        /*0066*/ 	.short	(.L_3133 - .L_3132)


	//   ....[0]....
.L_3132:
        /*0068*/ 	.word	0x00001570


	//   ....[1]....
        /*006c*/ 	.word	0x00001590


	//   ....[2]....
        /*0070*/ 	.word	0x000015b0


	//   ....[3]....
        /*0074*/ 	.word	0x000015d0


	//   ....[4]....
        /*0078*/ 	.word	0x00001650


	//   ....[5]....
        /*007c*/ 	.word	0x00001680


	//   ....[6]....
        /*0080*/ 	.word	0x000016a0


	//   ....[7]....
        /*0084*/ 	.word	0x000016c0


	//   ....[8]....
        /*0088*/ 	.word	0x000016f0


	//   ....[9]....
        /*008c*/ 	.word	0x00001710


	//   ....[10]....
        /*0090*/ 	.word	0x00001720


	//   ....[11]....
        /*0094*/ 	.word	0x00001750


	//----- nvinfo : EIATTR_VRC_CTA_INIT_COUNT
	.align		4
.L_3133:
        /*0098*/ 	.byte	0x02, 0x4a
	.zero		1
	.zero		1


	//----- nvinfo : EIATTR_SYSCALL_OFFSETS
	.align		4
        /*009c*/ 	.byte	0x04, 0x46
        /*009e*/ 	.short	(.L_3135 - .L_3134)


	//   ....[0]....
.L_3134:
        /*00a0*/ 	.word	0x00000580


	//----- nvinfo : EIATTR_EXIT_INSTR_OFFSETS
	.align		4
.L_3135:
        /*00a4*/ 	.byte	0x04, 0x1c
        /*00a6*/ 	.short	(.L_3137 - .L_3136)


	//   ....[0]....
.L_3136:
        /*00a8*/ 	.word	0x00000270


	//   ....[1]....
        /*00ac*/ 	.word	0x00000460


	//   ....[2]....
        /*00b0*/ 	.word	0x000026c0


	//   ....[3]....
        /*00b4*/ 	.word	0x000027b0


	//----- nvinfo : EIATTR_MAX_THREADS
	.align		4
.L_3137:
        /*00b8*/ 	.byte	0x04, 0x05
        /*00ba*/ 	.short	(.L_3139 - .L_3138)
.L_3138:
        /*00bc*/ 	.word	0x00000100
        /*00c0*/ 	.word	0x00000001
        /*00c4*/ 	.word	0x00000001


	//----- nvinfo : EIATTR_CRS_STACK_SIZE
	.align		4
.L_3139:
        /*00c8*/ 	.byte	0x04, 0x1e
        /*00ca*/ 	.short	(.L_3141 - .L_3140)
.L_3140:
        /*00cc*/ 	.word	0x00000000


	//----- nvinfo : EIATTR_CBANK_PARAM_SIZE
	.align		4
.L_3141:
        /*00d0*/ 	.byte	0x03, 0x19
        /*00d2*/ 	.short	0x00e8


	//----- nvinfo : EIATTR_PARAM_CBANK
	.align		4
        /*00d4*/ 	.byte	0x04, 0x0a
        /*00d6*/ 	.short	(.L_3143 - .L_3142)
	.align		4
.L_3142:
        /*00d8*/ 	.word	index@(.nv.constant0._ZN7cutlass13device_kernelIN5flash19FlashAttnFwdCombineIN4cute5tupleIJNS3_1CILi16EEENS5_ILi64EEEEEELi4ELi256ELi1ELb0ELb1EffNS_4arch4Sm80EEEEEvNT_6ParamsE)
        /*00dc*/ 	.short	0x0380
        /*00de*/ 	.short	0x00e8


	//----- nvinfo : EIATTR_SW_WAR
	.align		4
.L_3143:
        /*00e0*/ 	.byte	0x04, 0x36
        /*00e2*/ 	.short	(.L_3145 - .L_3144)
.L_3144:
        /*00e4*/ 	.word	0x00000008
.L_3145:


//--------------------- .nv.callgraph             --------------------------
	.section	.nv.callgraph,"",@"SHT_CUDA_CALLGRAPH"
	.align	4
	.sectionentsize	8
	.align		4
        /*0000*/ 	.word	0x00000000
	.align		4
        /*0004*/ 	.word	0xffffffff
	.align		4
        /*0008*/ 	.word	index@(_ZN7cutlass13device_kernelIN5flash19FlashAttnFwdCombineIN4cute5tupleIJNS3_1CILi8EEENS5_ILi128EEEEEELi8ELi256ELi1ELb0ELb0ENS_10bfloat16_tEfNS_4arch4Sm90EEEEEvNT_6ParamsE)
	.align		4
        /*000c*/ 	.word	index@(__assertfail)
	.align		4
        /*0010*/ 	.word	index@(_ZN7cutlass13device_kernelIN5flash19FlashAttnFwdCombineIN4cute5tupleIJNS3_1CILi8EEENS5_ILi128EEEEEELi7ELi256ELi1ELb0ELb0ENS_10bfloat16_tEfNS_4arch4Sm90EEEEEvNT_6ParamsE)
	.align		4
        /*0014*/ 	.word	index@(__assertfail)
	.align		4
        /*0018*/ 	.word	index@(_ZN7cutlass13device_kernelIN5flash19FlashAttnFwdCombineIN4cute5tupleIJNS3_1CILi8EEENS5_ILi128EEEEEELi6ELi256ELi1ELb0ELb0ENS_10bfloat16_tEfNS_4arch4Sm90EEEEEvNT_6ParamsE)
	.align		4
        /*001c*/ 	.word	index@(__assertfail)
	.align		4
        /*0020*/ 	.word	index@(_ZN7cutlass13device_kernelIN5flash19FlashAttnFwdCombineIN4cute5tupleIJNS3_1CILi8EEENS5_ILi128EEEEEELi5ELi256ELi1ELb0ELb0ENS_10bfloat16_tEfNS_4arch4Sm90EEEEEvNT_6ParamsE)
	.align		4
        /*0024*/ 	.word	index@(__assertfail)
	.align		4
        /*0028*/ 	.word	index@(_ZN7cutlass13device_kernelIN5flash19FlashAttnFwdCombineIN4cute5tupleIJNS3_1CILi8EEENS5_ILi128EEEEEELi8ELi256ELi1ELb0ELb1ENS_10bfloat16_tEfNS_4arch4Sm90EEEEEvNT_6ParamsE)
	.align		4
        /*002c*/ 	.word	index@(__assertfail)
	.align		4
        /*0030*/ 	.word	index@(_ZN7cutlass13device_kernelIN5flash19FlashAttnFwdCombineIN4cute5tupleIJNS3_1CILi8EEENS5_ILi128EEEEEELi7ELi256ELi1ELb0ELb1ENS_10bfloat16_tEfNS_4arch4Sm90EEEEEvNT_6ParamsE)
	.align		4
        /*0034*/ 	.word	index@(__assertfail)
	.align		4
        /*0038*/ 	.word	index@(_ZN7cutlass13device_kernelIN5flash19FlashAttnFwdCombineIN4cute5tupleIJNS3_1CILi8EEENS5_ILi128EEEEEELi6ELi256ELi1ELb0ELb1ENS_10bfloat16_tEfNS_4arch4Sm90EEEEEvNT_6ParamsE)
	.align		4
        /*003c*/ 	.word	index@(__assertfail)
	.align		4
        /*0040*/ 	.word	index@(_ZN7cutlass13device_kernelIN5flash19FlashAttnFwdCombineIN4cute5tupleIJNS3_1CILi8EEENS5_ILi128EEEEEELi5ELi256ELi1ELb0ELb1ENS_10bfloat16_tEfNS_4arch4Sm90EEEEEvNT_6ParamsE)
	.align		4
        /*0044*/ 	.word	index@(__assertfail)
	.align		4
        /*0048*/ 	.word	index@(_ZN7cutlass13device_kernelIN5flash19FlashAttnFwdCombineIN4cute5tupleIJNS3_1CILi8EEENS5_ILi128EEEEEELi8ELi256ELi1ELb0ELb0ENS_10bfloat16_tEfNS_4arch4Sm80EEEEEvNT_6ParamsE)
	.align		4
        /*004c*/ 	.word	index@(__assertfail)
	.align		4
        /*0050*/ 	.word	index@(_ZN7cutlass13device_kernelIN5flash19FlashAttnFwdCombineIN4cute5tupleIJNS3_1CILi8EEENS5_ILi128EEEEEELi7ELi256ELi1ELb0ELb0ENS_10bfloat16_tEfNS_4arch4Sm80EEEEEvNT_6ParamsE)
	.align		4
        /*0054*/ 	.word	index@(__assertfail)
	.align		4
        /*0058*/ 	.word	index@(_ZN7cutlass13device_kernelIN5flash19FlashAttnFwdCombineIN4cute5tupleIJNS3_1CILi8EEENS5_ILi128EEEEEELi6ELi256ELi1ELb0ELb0ENS_10bfloat16_tEfNS_4arch4Sm80EEEEEvNT_6ParamsE)
	.align		4
        /*005c*/ 	.word	index@(__assertfail)
	.align		4
        /*0060*/ 	.word	index@(_ZN7cutlass13device_kernelIN5flash19FlashAttnFwdCombineIN4cute5tupleIJNS3_1CILi8EEENS5_ILi128EEEEEELi5ELi256ELi1ELb0ELb0ENS_10bfloat16_tEfNS_4arch4Sm80EEEEEvNT_6ParamsE)
	.align		4
        /*0064*/ 	.word	index@(__assertfail)
	.align		4
        /*0068*/ 	.word	index@(_ZN7cutlass13device_kernelIN5flash19FlashAttnFwdCombineIN4cute5tupleIJNS3_1CILi8EEENS5_ILi128EEEEEELi8ELi256ELi1ELb0ELb1ENS_10bfloat16_tEfNS_4arch4Sm80EEEEEvNT_6ParamsE)
	.align		4
        /*006c*/ 	.word	index@(__assertfail)
	.align		4
        /*0070*/ 	.word	index@(_ZN7cutlass13device_kernelIN5flash19FlashAttnFwdCombineIN4cute5tupleIJNS3_1CILi8EEENS5_ILi128EEEEEELi7ELi256ELi1ELb0ELb1ENS_10bfloat16_tEfNS_4arch4Sm80EEEEEvNT_6ParamsE)
	.align		4
        /*0074*/ 	.word	index@(__assertfail)
	.align		4
        /*0078*/ 	.word	index@(_ZN7cutlass13device_kernelIN5flash19FlashAttnFwdCombineIN4cute5tupleIJNS3_1CILi8EEENS5_ILi128EEEEEELi6ELi256ELi1ELb0ELb1ENS_10bfloat16_tEfNS_4arch4Sm80EEEEEvNT_6ParamsE)
	.align		4
        /*007c*/ 	.word	index@(__assertfail)
	.align		4
        /*0080*/ 	.word	index@(_ZN7cutlass13device_kernelIN5flash19FlashAttnFwdCombineIN4cute5tupleIJNS3_1CILi8EEENS5_ILi128EEEEEELi5ELi256ELi1ELb0ELb1ENS_10bfloat16_tEfNS_4arch4Sm80EEEEEvNT_6ParamsE)
	.align		4
        /*0084*/ 	.word	index@(__assertfail)
	.align		4
        /*0088*/ 	.word	index@(_ZN7cutlass13device_kernelIN5flash19FlashAttnFwdCombineIN4cute5tupleIJNS3_1CILi16EEENS5_ILi64EEEEEELi8ELi256ELi1ELb0ELb0ENS_10bfloat16_tEfNS_4arch4Sm90EEEEEvNT_6ParamsE)
	.align		4
        /*008c*/ 	.word	index@(__assertfail)
	.align		4
        /*0090*/ 	.word	index@(_ZN7cutlass13device_kernelIN5flash19FlashAttnFwdCombineIN4cute5tupleIJNS3_1CILi16EEENS5_ILi64EEEEEELi7ELi256ELi1ELb0ELb0ENS_10bfloat16_tEfNS_4arch4Sm90EEEEEvNT_6ParamsE)
	.align		4
        /*0094*/ 	.word	index@(__assertfail)
	.align		4
        /*0098*/ 	.word	index@(_ZN7cutlass13device_kernelIN5flash19FlashAttnFwdCombineIN4cute5tupleIJNS3_1CILi16EEENS5_ILi64EEEEEELi6ELi256ELi1ELb0ELb0ENS_10bfloat16_tEfNS_4arch4Sm90EEEEEvNT_6ParamsE)
	.align		4
        /*009c*/ 	.word	index@(__assertfail)
	.align		4
        /*00a0*/ 	.word	index@(_ZN7cutlass13device_kernelIN5flash19FlashAttnFwdCombineIN4cute5tupleIJNS3_1CILi16EEENS5_ILi64EEEEEELi5ELi256ELi1ELb0ELb0ENS_10bfloat16_tEfNS_4arch4Sm90EEEEEvNT_6ParamsE)
	.align		4
        /*00a4*/ 	.word	index@(__assertfail)
	.align		4
        /*00a8*/ 	.word	index@(_ZN7cutlass13device_kernelIN5flash19FlashAttnFwdCombineIN4cute5tupleIJNS3_1CILi16EEENS5_ILi64EEEEEELi4ELi256ELi1ELb0ELb0ENS_10bfloat16_tEfNS_4arch4Sm90EEEEEvNT_6ParamsE)
	.align		4
        /*00ac*/ 	.word	index@(__assertfail)
	.align		4
        /*00b0*/ 	.word	index@(_ZN7cutlass13device_kernelIN5flash19FlashAttnFwdCombineIN4cute5tupleIJNS3_1CILi16EEENS5_ILi64EEEEEELi8ELi256ELi1ELb0ELb1ENS_10bfloat16_tEfNS_4arch4Sm90EEEEEvNT_6ParamsE)
	.align		4
        /*00b4*/ 	.word	index@(__assertfail)
	.align		4
        /*00b8*/ 	.word	index@(_ZN7cutlass13device_kernelIN5flash19FlashAttnFwdCombineIN4cute5tupleIJNS3_1CILi16EEENS5_ILi64EEEEEELi7ELi256ELi1ELb0ELb1ENS_10bfloat16_tEfNS_4arch4Sm90EEEEEvNT_6ParamsE)
	.align		4
        /*00bc*/ 	.word	index@(__assertfail)
	.align		4
        /*00c0*/ 	.word	index@(_ZN7cutlass13device_kernelIN5flash19FlashAttnFwdCombineIN4cute5tupleIJNS3_1CILi16EEENS5_ILi64EEEEEELi6ELi256ELi1ELb0ELb1ENS_10bfloat16_tEfNS_4arch4Sm90EEEEEvNT_6ParamsE)
	.align		4
        /*00c4*/ 	.word	index@(__assertfail)
	.align		4
        /*00c8*/ 	.word	index@(_ZN7cutlass13device_kernelIN5flash19FlashAttnFwdCombineIN4cute5tupleIJNS3_1CILi16EEENS5_ILi64EEEEEELi5ELi256ELi1ELb0ELb1ENS_10bfloat16_tEfNS_4arch4Sm90EEEEEvNT_6ParamsE)
	.align		4
        /*00cc*/ 	.word	index@(__assertfail)
	.align		4
        /*00d0*/ 	.word	index@(_ZN7cutlass13device_kernelIN5flash19FlashAttnFwdCombineIN4cute5tupleIJNS3_1CILi16EEENS5_ILi64EEEEEELi4ELi256ELi1ELb0ELb1ENS_10bfloat16_tEfNS_4arch4Sm90EEEEEvNT_6ParamsE)
	.align		4
        /*00d4*/ 	.word	index@(__assertfail)
	.align		4
        /*00d8*/ 	.word	index@(_ZN7cutlass13device_kernelIN5flash19FlashAttnFwdCombineIN4cute5tupleIJNS3_1CILi16EEENS5_ILi64EEEEEELi8ELi256ELi1ELb0ELb0ENS_10bfloat16_tEfNS_4arch4Sm80EEEEEvNT_6ParamsE)
	.align		4
        /*00dc*/ 	.word	index@(__assertfail)
	.align		4
        /*00e0*/ 	.word	index@(_ZN7cutlass13device_kernelIN5flash19FlashAttnFwdCombineIN4cute5tupleIJNS3_1CILi16EEENS5_ILi64EEEEEELi7ELi256ELi1ELb0ELb0ENS_10bfloat16_tEfNS_4arch4Sm80EEEEEvNT_6ParamsE)
	.align		4
        /*00e4*/ 	.word	index@(__assertfail)
	.align		4
        /*00e8*/ 	.word	index@(_ZN7cutlass13device_kernelIN5flash19FlashAttnFwdCombineIN4cute5tupleIJNS3_1CILi16EEENS5_ILi64EEEEEELi6ELi256ELi1ELb0ELb0ENS_10bfloat16_tEfNS_4arch4Sm80EEEEEvNT_6ParamsE)
	.align		4
        /*00ec*/ 	.word	index@(__assertfail)
	.align		4
        /*00f0*/ 	.word	index@(_ZN7cutlass13device_kernelIN5flash19FlashAttnFwdCombineIN4cute5tupleIJNS3_1CILi16EEENS5_ILi64EEEEEELi5ELi256ELi1ELb0ELb0ENS_10bfloat16_tEfNS_4arch4Sm80EEEEEvNT_6ParamsE)
	.align		4
        /*00f4*/ 	.word	index@(__assertfail)
	.align		4
        /*00f8*/ 	.word	index@(_ZN7cutlass13device_kernelIN5flash19FlashAttnFwdCombineIN4cute5tupleIJNS3_1CILi16EEENS5_ILi64EEEEEELi4ELi256ELi1ELb0ELb0ENS_10bfloat16_tEfNS_4arch4Sm80EEEEEvNT_6ParamsE)
	.align		4
        /*00fc*/ 	.word	index@(__assertfail)
	.align		4
        /*0100*/ 	.word	index@(_ZN7cutlass13device_kernelIN5flash19FlashAttnFwdCombineIN4cute5tupleIJNS3_1CILi16EEENS5_ILi64EEEEEELi8ELi256ELi1ELb0ELb1ENS_10bfloat16_tEfNS_4arch4Sm80EEEEEvNT_6ParamsE)
	.align		4
        /*0104*/ 	.word	index@(__assertfail)
	.align		4
        /*0108*/ 	.word	index@(_ZN7cutlass13device_kernelIN5flash19FlashAttnFwdCombineIN4cute5tupleIJNS3_1CILi16EEENS5_ILi64EEEEEELi7ELi256ELi1ELb0ELb1ENS_10bfloat16_tEfNS_4arch4Sm80EEEEEvNT_6ParamsE)
	.align		4
        /*010c*/ 	.word	index@(__assertfail)
	.align		4
        /*0110*/ 	.word	index@(_ZN7cutlass13device_kernelIN5flash19FlashAttnFwdCombineIN4cute5tupleIJNS3_1CILi16EEENS5_ILi64EEEEEELi6ELi256ELi1ELb0ELb1ENS_10bfloat16_tEfNS_4arch4Sm80EEEEEvNT_6ParamsE)
	.align		4
        /*0114*/ 	.word	index@(__assertfail)
	.align		4
        /*0118*/ 	.word	index@(_ZN7cutlass13device_kernelIN5flash19FlashAttnFwdCombineIN4cute5tupleIJNS3_1CILi16EEENS5_ILi64EEEEEELi5ELi256ELi1ELb0ELb1ENS_10bfloat16_tEfNS_4arch4Sm80EEEEEvNT_6ParamsE)
	.align		4
        /*011c*/ 	.word	index@(__assertfail)
	.align		4
        /*0120*/ 	.word	index@(_ZN7cutlass13device_kernelIN5flash19FlashAttnFwdCombineIN4cute5tupleIJNS3_1CILi16EEENS5_ILi64EEEEEELi4ELi256ELi1ELb0ELb1ENS_10bfloat16_tEfNS_4arch4Sm80EEEEEvNT_6ParamsE)
	.align		4
        /*0124*/ 	.word	index@(__assertfail)
	.align		4
        /*0128*/ 	.word	index@(_ZN7cutlass13device_kernelIN5flash19FlashAttnFwdCombineIN4cute5tupleIJNS3_1CILi8EEENS5_ILi128EEEEEELi8ELi256ELi1ELb0ELb0ENS_6half_tEfNS_4arch4Sm90EEEEEvNT_6ParamsE)
	.align		4
        /*012c*/ 	.word	index@(__assertfail)
	.align		4
        /*0130*/ 	.word	index@(_ZN7cutlass13device_kernelIN5flash19FlashAttnFwdCombineIN4cute5tupleIJNS3_1CILi8EEENS5_ILi128EEEEEELi7ELi256ELi1ELb0ELb0ENS_6half_tEfNS_4arch4Sm90EEEEEvNT_6ParamsE)
	.align		4
        /*0134*/ 	.word	index@(__assertfail)
	.align		4
        /*0138*/ 	.word	index@(_ZN7cutlass13device_kernelIN5flash19FlashAttnFwdCombineIN4cute5tupleIJNS3_1CILi8EEENS5_ILi128EEEEEELi6ELi256ELi1ELb0ELb0ENS_6half_tEfNS_4arch4Sm90EEEEEvNT_6ParamsE)
	.align		4
        /*013c*/ 	.word	index@(__assertfail)
	.align		4
        /*0140*/ 	.word	index@(_ZN7cutlass13device_kernelIN5flash19FlashAttnFwdCombineIN4cute5tupleIJNS3_1CILi8EEENS5_ILi128EEEEEELi5ELi256ELi1ELb0ELb0ENS_6half_tEfNS_4arch4Sm90EEEEEvNT_6ParamsE)
	.align		4
        /*0144*/ 	.word	index@(__assertfail)
	.align		4
        /*0148*/ 	.word	index@(_ZN7cutlass13device_kernelIN5flash19FlashAttnFwdCombineIN4cute5tupleIJNS3_1CILi8EEENS5_ILi128EEEEEELi8ELi256ELi1ELb0ELb1ENS_6half_tEfNS_4arch4Sm90EEEEEvNT_6ParamsE)
	.align		4
        /*014c*/ 	.word	index@(__assertfail)
	.align		4
        /*0150*/ 	.word	index@(_ZN7cutlass13device_kernelIN5flash19FlashAttnFwdCombineIN4cute5tupleIJNS3_1CILi8EEENS5_ILi128EEEEEELi7ELi256ELi1ELb0ELb1ENS_6half_tEfNS_4arch4Sm90EEEEEvNT_6ParamsE)
	.align		4
        /*0154*/ 	.word	index@(__assertfail)
	.align		4
        /*0158*/ 	.word	index@(_ZN7cutlass13device_kernelIN5flash19FlashAttnFwdCombineIN4cute5tupleIJNS3_1CILi8EEENS5_ILi128EEEEEELi6ELi256ELi1ELb0ELb1ENS_6half_tEfNS_4arch4Sm90EEEEEvNT_6ParamsE)
	.align		4
        /*015c*/ 	.word	index@(__assertfail)
	.align		4
        /*0160*/ 	.word	index@(_ZN7cutlass13device_kernelIN5flash19FlashAttnFwdCombineIN4cute5tupleIJNS3_1CILi8EEENS5_ILi128EEEEEELi5ELi256ELi1ELb0ELb1ENS_6half_tEfNS_4arch4Sm90EEEEEvNT_6ParamsE)
	.align		4
        /*0164*/ 	.word	index@(__assertfail)
	.align		4
        /*0168*/ 	.word	index@(_ZN7cutlass13device_kernelIN5flash19FlashAttnFwdCombineIN4cute5tupleIJNS3_1CILi8EEENS5_ILi128EEEEEELi8ELi256ELi1ELb0ELb0ENS_6half_tEfNS_4arch4Sm80EEEEEvNT_6ParamsE)
	.align		4
        /*016c*/ 	.word	index@(__assertfail)
	.align		4
        /*0170*/ 	.word	index@(_ZN7cutlass13device_kernelIN5flash19FlashAttnFwdCombineIN4cute5tupleIJNS3_1CILi8EEENS5_ILi128EEEEEELi7ELi256ELi1ELb0ELb0ENS_6half_tEfNS_4arch4Sm80EEEEEvNT_6ParamsE)
	.align		4
        /*0174*/ 	.word	index@(__assertfail)
	.align		4
        /*0178*/ 	.word	index@(_ZN7cutlass13device_kernelIN5flash19FlashAttnFwdCombineIN4cute5tupleIJNS3_1CILi8EEENS5_ILi128EEEEEELi6ELi256ELi1ELb0ELb0ENS_6half_tEfNS_4arch4Sm80EEEEEvNT_6ParamsE)
	.align		4
        /*017c*/ 	.word	index@(__assertfail)
	.align		4
        /*0180*/ 	.word	index@(_ZN7cutlass13device_kernelIN5flash19FlashAttnFwdCombineIN4cute5tupleIJNS3_1CILi8EEENS5_ILi128EEEEEELi5ELi256ELi1ELb0ELb0ENS_6half_tEfNS_4arch4Sm80EEEEEvNT_6ParamsE)
	.align		4
        /*0184*/ 	.word	index@(__assertfail)
	.align		4
        /*0188*/ 	.word	index@(_ZN7cutlass13device_kernelIN5flash19FlashAttnFwdCombineIN4cute5tupleIJNS3_1CILi8EEENS5_ILi128EEEEEELi8ELi256ELi1ELb0ELb1ENS_6half_tEfNS_4arch4Sm80EEEEEvNT_6ParamsE)
	.align		4
        /*018c*/ 	.word	index@(__assertfail)
	.align		4
        /*0190*/ 	.word	index@(_ZN7cutlass13device_kernelIN5flash19FlashAttnFwdCombineIN4cute5tupleIJNS3_1CILi8EEENS5_ILi128EEEEEELi7ELi256ELi1ELb0ELb1ENS_6half_tEfNS_4arch4Sm80EEEEEvNT_6ParamsE)
	.align		4
        /*0194*/ 	.word	index@(__assertfail)
	.align		4
        /*0198*/ 	.word	index@(_ZN7cutlass13device_kernelIN5flash19FlashAttnFwdCombineIN4cute5tupleIJNS3_1CILi8EEENS5_ILi128EEEEEELi6ELi256ELi1ELb0ELb1ENS_6half_tEfNS_4arch4Sm80EEEEEvNT_6ParamsE)
	.align		4
        /*019c*/ 	.word	index@(__assertfail)
	.align		4
        /*01a0*/ 	.word	index@(_ZN7cutlass13device_kernelIN5flash19FlashAttnFwdCombineIN4cute5tupleIJNS3_1CILi8EEENS5_ILi128EEEEEELi5ELi256ELi1ELb0ELb1ENS_6half_tEfNS_4arch4Sm80EEEEEvNT_6ParamsE)
	.align		4
        /*01a4*/ 	.word	index@(__assertfail)
	.align		4
        /*01a8*/ 	.word	index@(_ZN7cutlass13device_kernelIN5flash19FlashAttnFwdCombineIN4cute5tupleIJNS3_1CILi16EEENS5_ILi64EEEEEELi8ELi256ELi1ELb0ELb0ENS_6half_tEfNS_4arch4Sm90EEEEEvNT_6ParamsE)
	.align		4
        /*01ac*/ 	.word	index@(__assertfail)
	.align		4
        /*01b0*/ 	.word	index@(_ZN7cutlass13device_kernelIN5flash19FlashAttnFwdCombineIN4cute5tupleIJNS3_1CILi16EEENS5_ILi64EEEEEELi7ELi256ELi1ELb0ELb0ENS_6half_tEfNS_4arch4Sm90EEEEEvNT_6ParamsE)
	.align		4
        /*01b4*/ 	.word	index@(__assertfail)
	.align		4
        /*01b8*/ 	.word	index@(_ZN7cutlass13device_kernelIN5flash19FlashAttnFwdCombineIN4cute5tupleIJNS3_1CILi16EEENS5_ILi64EEEEEELi6ELi256ELi1ELb0ELb0ENS_6half_tEfNS_4arch4Sm90EEEEEvNT_6ParamsE)
	.align		4
        /*01bc*/ 	.word	index@(__assertfail)
	.align		4
        /*01c0*/ 	.word	index@(_ZN7cutlass13device_kernelIN5flash19FlashAttnFwdCombineIN4cute5tupleIJNS3_1CILi16EEENS5_ILi64EEEEEELi5ELi256ELi1ELb0ELb0ENS_6half_tEfNS_4arch4Sm90EEEEEvNT_6ParamsE)
	.align		4
        /*01c4*/ 	.word	index@(__assertfail)
	.align		4
        /*01c8*/ 	.word	index@(_ZN7cutlass13device_kernelIN5flash19FlashAttnFwdCombineIN4cute5tupleIJNS3_1CILi16EEENS5_ILi64EEEEEELi4ELi256ELi1ELb0ELb0ENS_6half_tEfNS_4arch4Sm90EEEEEvNT_6ParamsE)
	.align		4
        /*01cc*/ 	.word	index@(__assertfail)
	.align		4
        /*01d0*/ 	.word	index@(_ZN7cutlass13device_kernelIN5flash19FlashAttnFwdCombineIN4cute5tupleIJNS3_1CILi16EEENS5_ILi64EEEEEELi8ELi256ELi1ELb0ELb1ENS_6half_tEfNS_4arch4Sm90EEEEEvNT_6ParamsE)
	.align		4
        /*01d4*/ 	.word	index@(__assertfail)
	.align		4
        /*01d8*/ 	.word	index@(_ZN7cutlass13device_kernelIN5flash19FlashAttnFwdCombineIN4cute5tupleIJNS3_1CILi16EEENS5_ILi64EEEEEELi7ELi256ELi1ELb0ELb1ENS_6half_tEfNS_4arch4Sm90EEEEEvNT_6ParamsE)
	.align		4
        /*01dc*/ 	.word	index@(__assertfail)
	.align		4
        /*01e0*/ 	.word	index@(_ZN7cutlass13device_kernelIN5flash19FlashAttnFwdCombineIN4cute5tupleIJNS3_1CILi16EEENS5_ILi64EEEEEELi6ELi256ELi1ELb0ELb1ENS_6half_tEfNS_4arch4Sm90EEEEEvNT_6ParamsE)
	.align		4
        /*01e4*/ 	.word	index@(__assertfail)
	.align		4
        /*01e8*/ 	.word	index@(_ZN7cutlass13device_kernelIN5flash19FlashAttnFwdCombineIN4cute5tupleIJNS3_1CILi16EEENS5_ILi64EEEEEELi5ELi256ELi1ELb0ELb1ENS_6half_tEfNS_4arch4Sm90EEEEEvNT_6ParamsE)
	.align		4
        /*01ec*/ 	.word	index@(__assertfail)
	.align		4
        /*01f0*/ 	.word	index@(_ZN7cutlass13device_kernelIN5flash19FlashAttnFwdCombineIN4cute5tupleIJNS3_1CILi16EEENS5_ILi64EEEEEELi4ELi256ELi1ELb0ELb1ENS_6half_tEfNS_4arch4Sm90EEEEEvNT_6ParamsE)
	.align		4
        /*01f4*/ 	.word	index@(__assertfail)
	.align		4
        /*01f8*/ 	.word	index@(_ZN7cutlass13device_kernelIN5flash19FlashAttnFwdCombineIN4cute5tupleIJNS3_1CILi16EEENS5_ILi64EEEEEELi8ELi256ELi1ELb0ELb0ENS_6half_tEfNS_4arch4Sm80EEEEEvNT_6ParamsE)
	.align		4
        /*01fc*/ 	.word	index@(__assertfail)
	.align		4
        /*0200*/ 	.word	index@(_ZN7cutlass13device_kernelIN5flash19FlashAttnFwdCombineIN4cute5tupleIJNS3_1CILi16EEENS5_ILi64EEEEEELi7ELi256ELi1ELb0ELb0ENS_6half_tEfNS_4arch4Sm80EEEEEvNT_6ParamsE)
	.align		4
        /*0204*/ 	.word	index@(__assertfail)
	.align		4
        /*0208*/ 	.word	index@(_ZN7cutlass13device_kernelIN5flash19FlashAttnFwdCombineIN4cute5tupleIJNS3_1CILi16EEENS5_ILi64EEEEEELi6ELi256ELi1ELb0ELb0ENS_6half_tEfNS_4arch4Sm80EEEEEvNT_6ParamsE)
	.align		4
        /*020c*/ 	.word	index@(__assertfail)
	.align		4
        /*0210*/ 	.word	index@(_ZN7cutlass13device_kernelIN5flash19FlashAttnFwdCombineIN4cute5tupleIJNS3_1CILi16EEENS5_ILi64EEEEEELi5ELi256ELi1ELb0ELb0ENS_6half_tEfNS_4arch4Sm80EEEEEvNT_6ParamsE)
	.align		4
        /*0214*/ 	.word	index@(__assertfail)
	.align		4
        /*0218*/ 	.word	index@(_ZN7cutlass13device_kernelIN5flash19FlashAttnFwdCombineIN4cute5tupleIJNS3_1CILi16EEENS5_ILi64EEEEEELi4ELi256ELi1ELb0ELb0ENS_6half_tEfNS_4arch4Sm80EEEEEvNT_6ParamsE)
	.align		4
        /*021c*/ 	.word	index@(__assertfail)
	.align		4
        /*0220*/ 	.word	index@(_ZN7cutlass13device_kernelIN5flash19FlashAttnFwdCombineIN4cute5tupleIJNS3_1CILi16EEENS5_ILi64EEEEEELi8ELi256ELi1ELb0ELb1ENS_6half_tEfNS_4arch4Sm80EEEEEvNT_6ParamsE)
	.align		4
        /*0224*/ 	.word	index@(__assertfail)
	.align		4
        /*0228*/ 	.word	index@(_ZN7cutlass13device_kernelIN5flash19FlashAttnFwdCombineIN4cute5tupleIJNS3_1CILi16EEENS5_ILi64EEEEEELi7ELi256ELi1ELb0ELb1ENS_6half_tEfNS_4arch4Sm80EEEEEvNT_6ParamsE)
	.align		4
        /*022c*/ 	.word	index@(__assertfail)
	.align		4
        /*0230*/ 	.word	index@(_ZN7cutlass13device_kernelIN5flash19FlashAttnFwdCombineIN4cute5tupleIJNS3_1CILi16EEENS5_ILi64EEEEEELi6ELi256ELi1ELb0ELb1ENS_6half_tEfNS_4arch4Sm80EEEEEvNT_6ParamsE)
	.align		4
        /*0234*/ 	.word	index@(__assertfail)
	.align		4
        /*0238*/ 	.word	index@(_ZN7cutlass13device_kernelIN5flash19FlashAttnFwdCombineIN4cute5tupleIJNS3_1CILi16EEENS5_ILi64EEEEEELi5ELi256ELi1ELb0ELb1ENS_6half_tEfNS_4arch4Sm80EEEEEvNT_6ParamsE)
	.align		4
        /*023c*/ 	.word	index@(__assertfail)
	.align		4
        /*0240*/ 	.word	index@(_ZN7cutlass13device_kernelIN5flash19FlashAttnFwdCombineIN4cute5tupleIJNS3_1CILi16EEENS5_ILi64EEEEEELi4ELi256ELi1ELb0ELb1ENS_6half_tEfNS_4arch4Sm80EEEEEvNT_6ParamsE)
	.align		4
        /*0244*/ 	.word	index@(__assertfail)
	.align		4
        /*0248*/ 	.word	index@(_ZN7cutlass13device_kernelIN5flash19FlashAttnFwdCombineIN4cute5tupleIJNS3_1CILi8EEENS5_ILi128EEEEEELi8ELi256ELi1ELb0ELb0EffNS_4arch4Sm90EEEEEvNT_6ParamsE)
	.align		4
        /*024c*/ 	.word	index@(__assertfail)
	.align		4
        /*0250*/ 	.word	index@(_ZN7cutlass13device_kernelIN5flash19FlashAttnFwdCombineIN4cute5tupleIJNS3_1CILi8EEENS5_ILi128EEEEEELi7ELi256ELi1ELb0ELb0EffNS_4arch4Sm90EEEEEvNT_6ParamsE)
	.align		4
        /*0254*/ 	.word	index@(__assertfail)
	.align		4
        /*0258*/ 	.word	index@(_ZN7cutlass13device_kernelIN5flash19FlashAttnFwdCombineIN4cute5tupleIJNS3_1CILi8EEENS5_ILi128EEEEEELi6ELi256ELi1ELb0ELb0EffNS_4arch4Sm90EEEEEvNT_6ParamsE)
	.align		4
        /*025c*/ 	.word	index@(__assertfail)
	.align		4
        /*0260*/ 	.word	index@(_ZN7cutlass13device_kernelIN5flash19FlashAttnFwdCombineIN4cute5tupleIJNS3_1CILi8EEENS5_ILi128EEEEEELi5ELi256ELi1ELb0ELb0EffNS_4arch4Sm90EEEEEvNT_6ParamsE)
	.align		4
        /*0264*/ 	.word	index@(__assertfail)
	.align		4
        /*0268*/ 	.word	index@(_ZN7cutlass13device_kernelIN5flash19FlashAttnFwdCombineIN4cute5tupleIJNS3_1CILi8EEENS5_ILi128EEEEEELi8ELi256ELi1ELb0ELb1EffNS_4arch4Sm90EEEEEvNT_6ParamsE)
	.align		4
        /*026c*/ 	.word	index@(__assertfail)
	.align		4
        /*0270*/ 	.word	index@(_ZN7cutlass13device_kernelIN5flash19FlashAttnFwdCombineIN4cute5tupleIJNS3_1CILi8EEENS5_ILi128EEEEEELi7ELi256ELi1ELb0ELb1EffNS_4arch4Sm90EEEEEvNT_6ParamsE)
	.align		4
        /*0274*/ 	.word	index@(__assertfail)
	.align		4
        /*0278*/ 	.word	index@(_ZN7cutlass13device_kernelIN5flash19FlashAttnFwdCombineIN4cute5tupleIJNS3_1CILi8EEENS5_ILi128EEEEEELi6ELi256ELi1ELb0ELb1EffNS_4arch4Sm90EEEEEvNT_6ParamsE)
	.align		4
        /*027c*/ 	.word	index@(__assertfail)
	.align		4
        /*0280*/ 	.word	index@(_ZN7cutlass13device_kernelIN5flash19FlashAttnFwdCombineIN4cute5tupleIJNS3_1CILi8EEENS5_ILi128EEEEEELi5ELi256ELi1ELb0ELb1EffNS_4arch4Sm90EEEEEvNT_6ParamsE)
	.align		4
        /*0284*/ 	.word	index@(__assertfail)
	.align		4
        /*0288*/ 	.word	index@(_ZN7cutlass13device_kernelIN5flash19FlashAttnFwdCombineIN4cute5tupleIJNS3_1CILi8EEENS5_ILi128EEEEEELi8ELi256ELi1ELb0ELb0EffNS_4arch4Sm80EEEEEvNT_6ParamsE)
	.align		4
        /*028c*/ 	.word	index@(__assertfail)
	.align		4
        /*0290*/ 	.word	index@(_ZN7cutlass13device_kernelIN5flash19FlashAttnFwdCombineIN4cute5tupleIJNS3_1CILi8EEENS5_ILi128EEEEEELi7ELi256ELi1ELb0ELb0EffNS_4arch4Sm80EEEEEvNT_6ParamsE)
	.align		4
        /*0294*/ 	.word	index@(__assertfail)
	.align		4
        /*0298*/ 	.word	index@(_ZN7cutlass13device_kernelIN5flash19FlashAttnFwdCombineIN4cute5tupleIJNS3_1CILi8EEENS5_ILi128EEEEEELi6ELi256ELi1ELb0ELb0EffNS_4arch4Sm80EEEEEvNT_6ParamsE)
	.align		4
        /*029c*/ 	.word	index@(__assertfail)
	.align		4
        /*02a0*/ 	.word	index@(_ZN7cutlass13device_kernelIN5flash19FlashAttnFwdCombineIN4cute5tupleIJNS3_1CILi8EEENS5_ILi128EEEEEELi5ELi256ELi1ELb0ELb0EffNS_4arch4Sm80EEEEEvNT_6ParamsE)
	.align		4
        /*02a4*/ 	.word	index@(__assertfail)
	.align		4
        /*02a8*/ 	.word	index@(_ZN7cutlass13device_kernelIN5flash19FlashAttnFwdCombineIN4cute5tupleIJNS3_1CILi8EEENS5_ILi128EEEEEELi8ELi256ELi1ELb0ELb1EffNS_4arch4Sm80EEEEEvNT_6ParamsE)
	.align		4
        /*02ac*/ 	.word	index@(__assertfail)
	.align		4
        /*02b0*/ 	.word	index@(_ZN7cutlass13device_kernelIN5flash19FlashAttnFwdCombineIN4cute5tupleIJNS3_1CILi8EEENS5_ILi128EEEEEELi7ELi256ELi1ELb0ELb1EffNS_4arch4Sm80EEEEEvNT_6ParamsE)
	.align		4
        /*02b4*/ 	.word	index@(__assertfail)
	.align		4
        /*02b8*/ 	.word	index@(_ZN7cutlass13device_kernelIN5flash19FlashAttnFwdCombineIN4cute5tupleIJNS3_1CILi8EEENS5_ILi128EEEEEELi6ELi256ELi1ELb0ELb1EffNS_4arch4Sm80EEEEEvNT_6ParamsE)
	.align		4
        /*02bc*/ 	.word	index@(__assertfail)
	.align		4
        /*02c0*/ 	.word	index@(_ZN7cutlass13device_kernelIN5flash19FlashAttnFwdCombineIN4cute5tupleIJNS3_1CILi8EEENS5_ILi128EEEEEELi5ELi256ELi1ELb0ELb1EffNS_4arch4Sm80EEEEEvNT_6ParamsE)
	.align		4
        /*02c4*/ 	.word	index@(__assertfail)
	.align		4
        /*02c8*/ 	.word	index@(_ZN7cutlass13device_kernelIN5flash19FlashAttnFwdCombineIN4cute5tupleIJNS3_1CILi16EEENS5_ILi64EEEEEELi8ELi256ELi1ELb0ELb0EffNS_4arch4Sm90EEEEEvNT_6ParamsE)
	.align		4
        /*02cc*/ 	.word	index@(__assertfail)
	.align		4
        /*02d0*/ 	.word	index@(_ZN7cutlass13device_kernelIN5flash19FlashAttnFwdCombineIN4cute5tupleIJNS3_1CILi16EEENS5_ILi64EEEEEELi7ELi256ELi1ELb0ELb0EffNS_4arch4Sm90EEEEEvNT_6ParamsE)
	.align		4
        /*02d4*/ 	.word	index@(__assertfail)
	.align		4
        /*02d8*/ 	.word	index@(_ZN7cutlass13device_kernelIN5flash19FlashAttnFwdCombineIN4cute5tupleIJNS3_1CILi16EEENS5_ILi64EEEEEELi6ELi256ELi1ELb0ELb0EffNS_4arch4Sm90EEEEEvNT_6ParamsE)
	.align		4
        /*02dc*/ 	.word	index@(__assertfail)
	.align		4
        /*02e0*/ 	.word	index@(_ZN7cutlass13device_kernelIN5flash19FlashAttnFwdCombineIN4cute5tupleIJNS3_1CILi16EEENS5_ILi64EEEEEELi5ELi256ELi1ELb0ELb0EffNS_4arch4Sm90EEEEEvNT_6ParamsE)
	.align		4
        /*02e4*/ 	.word	index@(__assertfail)
	.align		4
        /*02e8*/ 	.word	index@(_ZN7cutlass13device_kernelIN5flash19FlashAttnFwdCombineIN4cute5tupleIJNS3_1CILi16EEENS5_ILi64EEEEEELi4ELi256ELi1ELb0ELb0EffNS_4arch4Sm90EEEEEvNT_6ParamsE)
	.align		4
        /*02ec*/ 	.word	index@(__assertfail)
	.align		4
        /*02f0*/ 	.word	index@(_ZN7cutlass13device_kernelIN5flash19FlashAttnFwdCombineIN4cute5tupleIJNS3_1CILi16EEENS5_ILi64EEEEEELi8ELi256ELi1ELb0ELb1EffNS_4arch4Sm90EEEEEvNT_6ParamsE)
	.align		4
        /*02f4*/ 	.word	index@(__assertfail)
	.align		4
        /*02f8*/ 	.word	index@(_ZN7cutlass13device_kernelIN5flash19FlashAttnFwdCombineIN4cute5tupleIJNS3_1CILi16EEENS5_ILi64EEEEEELi7ELi256ELi1ELb0ELb1EffNS_4arch4Sm90EEEEEvNT_6ParamsE)
	.align		4
        /*02fc*/ 	.word	index@(__assertfail)
	.align		4
        /*0300*/ 	.word	index@(_ZN7cutlass13device_kernelIN5flash19FlashAttnFwdCombineIN4cute5tupleIJNS3_1CILi16EEENS5_ILi64EEEEEELi6ELi256ELi1ELb0ELb1EffNS_4arch4Sm90EEEEEvNT_6ParamsE)
	.align		4
        /*0304*/ 	.word	index@(__assertfail)
	.align		4
        /*0308*/ 	.word	index@(_ZN7cutlass13device_kernelIN5flash19FlashAttnFwdCombineIN4cute5tupleIJNS3_1CILi16EEENS5_ILi64EEEEEELi5ELi256ELi1ELb0ELb1EffNS_4arch4Sm90EEEEEvNT_6ParamsE)
	.align		4
        /*030c*/ 	.word	index@(__assertfail)
	.align		4
        /*0310*/ 	.word	index@(_ZN7cutlass13device_kernelIN5flash19FlashAttnFwdCombineIN4cute5tupleIJNS3_1CILi16EEENS5_ILi64EEEEEELi4ELi256ELi1ELb0ELb1EffNS_4arch4Sm90EEEEEvNT_6ParamsE)
	.align		4
        /*0314*/ 	.word	index@(__assertfail)
	.align		4
        /*0318*/ 	.word	index@(_ZN7cutlass13device_kernelIN5flash19FlashAttnFwdCombineIN4cute5tupleIJNS3_1CILi16EEENS5_ILi64EEEEEELi8ELi256ELi1ELb0ELb0EffNS_4arch4Sm80EEEEEvNT_6ParamsE)
	.align		4
        /*031c*/ 	.word	index@(__assertfail)
	.align		4
        /*0320*/ 	.word	index@(_ZN7cutlass13device_kernelIN5flash19FlashAttnFwdCombineIN4cute5tupleIJNS3_1CILi16EEENS5_ILi64EEEEEELi7ELi256ELi1ELb0ELb0EffNS_4arch4Sm80EEEEEvNT_6ParamsE)
	.align		4
        /*0324*/ 	.word	index@(__assertfail)
	.align		4
        /*0328*/ 	.word	index@(_ZN7cutlass13device_kernelIN5flash19FlashAttnFwdCombineIN4cute5tupleIJNS3_1CILi16EEENS5_ILi64EEEEEELi6ELi256ELi1ELb0ELb0EffNS_4arch4Sm80EEEEEvNT_6ParamsE)
	.align		4
        /*032c*/ 	.word	index@(__assertfail)
	.align		4
        /*0330*/ 	.word	index@(_ZN7cutlass13device_kernelIN5flash19FlashAttnFwdCombineIN4cute5tupleIJNS3_1CILi16EEENS5_ILi64EEEEEELi5ELi256ELi1ELb0ELb0EffNS_4arch4Sm80EEEEEvNT_6ParamsE)
	.align		4
        /*0334*/ 	.word	index@(__assertfail)
	.align		4
        /*0338*/ 	.word	index@(_ZN7cutlass13device_kernelIN5flash19FlashAttnFwdCombineIN4cute5tupleIJNS3_1CILi16EEENS5_ILi64EEEEEELi4ELi256ELi1ELb0ELb0EffNS_4arch4Sm80EEEEEvNT_6ParamsE)
	.align		4
        /*033c*/ 	.word	index@(__assertfail)
	.align		4
        /*0340*/ 	.word	index@(_ZN7cutlass13device_kernelIN5flash19FlashAttnFwdCombineIN4cute5tupleIJNS3_1CILi16EEENS5_ILi64EEEEEELi8ELi256ELi1ELb0ELb1EffNS_4arch4Sm80EEEEEvNT_6ParamsE)
	.align		4
        /*0344*/ 	.word	index@(__assertfail)
	.align		4
        /*0348*/ 	.word	index@(_ZN7cutlass13device_kernelIN5flash19FlashAttnFwdCombineIN4cute5tupleIJNS3_1CILi16EEENS5_ILi64EEEEEELi7ELi256ELi1ELb0ELb1EffNS_4arch4Sm80EEEEEvNT_6ParamsE)
	.align		4
        /*034c*/ 	.word	index@(__assertfail)
	.align		4
        /*0350*/ 	.word	index@(_ZN7cutlass13device_kernelIN5flash19FlashAttnFwdCombineIN4cute5tupleIJNS3_1CILi16EEENS5_ILi64EEEEEELi6ELi256ELi1ELb0ELb1EffNS_4arch4Sm80EEEEEvNT_6ParamsE)
	.align		4
        /*0354*/ 	.word	index@(__assertfail)
	.align		4
        /*0358*/ 	.word	index@(_ZN7cutlass13device_kernelIN5flash19FlashAttnFwdCombineIN4cute5tupleIJNS3_1CILi16EEENS5_ILi64EEEEEELi5ELi256ELi1ELb0ELb1EffNS_4arch4Sm80EEEEEvNT_6ParamsE)
	.align		4
        /*035c*/ 	.word	index@(__assertfail)
	.align		4
        /*0360*/ 	.word	index@(_ZN7cutlass13device_kernelIN5flash19FlashAttnFwdCombineIN4cute5tupleIJNS3_1CILi16EEENS5_ILi64EEEEEELi4ELi256ELi1ELb0ELb1EffNS_4arch4Sm80EEEEEvNT_6ParamsE)
	.align		4
        /*0364*/ 	.word	index@(__assertfail)
	.align		4
        /*0368*/ 	.word	0x00000000
	.align		4
        /*036c*/ 	.word	0xfffffffe
	.align		4
        /*0370*/ 	.word	0x00000000
	.align		4
        /*0374*/ 	.word	0xfffffffd
	.align		4
        /*0378*/ 	.word	0x00000000
	.align		4
        /*037c*/ 	.word	0xfffffffc


//--------------------- .nv.constant4             --------------------------
	.section	.nv.constant4,"a",@progbits
	.align	8
	.align		8
.nv.constant4:
        /*0000*/ 	.dword	__assertfail
	.align		8
        /*0008*/ 	.dword	__unnamed_1
	.align		8
        /*0010*/ 	.dword	_ZN56_INTERNAL_79951ed2_20_flash_fwd_combine_cu_49158569_30124cuda3std3__45__cpo5beginE
	.align		8
        /*0018*/ 	.dword	_ZN56_INTERNAL_79951ed2_20_flash_fwd_combine_cu_49158569_30124cuda3std3__45__cpo3endE
	.align		8
        /*0020*/ 	.dword	_ZN56_INTERNAL_79951ed2_20_flash_fwd_combine_cu_49158569_30124cuda3std3__45__cpo6cbeginE
	.align		8
        /*0028*/ 	.dword	_ZN56_INTERNAL_79951ed2_20_flash_fwd_combine_cu_49158569_30124cuda3std3__45__cpo4cendE
	.align		8
        /*0030*/ 	.dword	_ZN56_INTERNAL_79951ed2_20_flash_fwd_combine_cu_49158569_30124cuda3std3__458_GLOBAL__N__79951ed2_20_flash_fwd_combine_cu_49158569_30126ignoreE
	.align		8
        /*0038*/ 	.dword	_ZN56_INTERNAL_79951ed2_20_flash_fwd_combine_cu_49158569_30124cuda3std3__419piecewise_constructE
	.align		8
        /*0040*/ 	.dword	_ZN56_INTERNAL_79951ed2_20_flash_fwd_combine_cu_49158569_30124cuda3std3__48in_placeE
	.align		8
        /*0048*/ 	.dword	_ZN56_INTERNAL_79951ed2_20_flash_fwd_combine_cu_49158569_30124cuda3std6ranges3__45__cpo4swapE
	.align		8
        /*0050*/ 	.dword	_ZN56_INTERNAL_79951ed2_20_flash_fwd_combine_cu_49158569_30124cuda3std6ranges3__45__cpo9iter_moveE
	.align		8
        /*0058*/ 	.dword	_ZN56_INTERNAL_79951ed2_20_flash_fwd_combine_cu_49158569_30124cute7productE
	.align		8
        /*0060*/ 	.dword	_ZN56_INTERNAL_79951ed2_20_flash_fwd_combine_cu_49158569_30124cute1_E
	.align		8
        /*0068*/ 	.dword	$str$16
	.align		8
        /*0070*/ 	.dword	$str$17


//--------------------- .text._ZN7cutlass13device_kernelIN5flash19FlashAttnFwdCombineIN4cute5tupleIJNS3_1CILi8EEENS5_ILi128EEEEEELi8ELi256ELi1ELb0ELb0ENS_10bfloat16_tEfNS_4arch4Sm90EEEEEvNT_6ParamsE --------------------------
	.section	.text._ZN7cutlass13device_kernelIN5flash19FlashAttnFwdCombineIN4cute5tupleIJNS3_1CILi8EEENS5_ILi128EEEEEELi8ELi256ELi1ELb0ELb0ENS_10bfloat16_tEfNS_4arch4Sm90EEEEEvNT_6ParamsE,"ax",@progbits
	.align	128
.text._ZN7cutlass13device_kernelIN5flash19FlashAttnFwdCombineIN4cute5tupleIJNS3_1CILi8EEENS5_ILi128EEEEEELi8ELi256ELi1ELb0ELb0ENS_10bfloat16_tEfNS_4arch4Sm90EEEEEvNT_6ParamsE:
        .type           _ZN7cutlass13device_kernelIN5flash19FlashAttnFwdCombineIN4cute5tupleIJNS3_1CILi8EEENS5_ILi128EEEEEELi8ELi256ELi1ELb0ELb0ENS_10bfloat16_tEfNS_4arch4Sm90EEEEEvNT_6ParamsE,@function
        .size           _ZN7cutlass13device_kernelIN5flash19FlashAttnFwdCombineIN4cute5tupleIJNS3_1CILi8EEENS5_ILi128EEEEEELi8ELi256ELi1ELb0ELb0ENS_10bfloat16_tEfNS_4arch4Sm90EEEEEvNT_6ParamsE,(.L_x_1968 - _ZN7cutlass13device_kernelIN5flash19FlashAttnFwdCombineIN4cute5tupleIJNS3_1CILi8EEENS5_ILi128EEEEEELi8ELi256ELi1ELb0ELb0ENS_10bfloat16_tEfNS_4arch4Sm90EEEEEvNT_6ParamsE)
        .other          _ZN7cutlass13device_kernelIN5flash19FlashAttnFwdCombineIN4cute5tupleIJNS3_1CILi8EEENS5_ILi128EEEEEELi8ELi256ELi1ELb0ELb0ENS_10bfloat16_tEfNS_4arch4Sm90EEEEEvNT_6ParamsE,@"STO_CUDA_ENTRY STV_DEFAULT"
_ZN7cutlass13device_kernelIN5flash19FlashAttnFwdCombineIN4cute5tupleIJNS3_1CILi8EEENS5_ILi128EEEEEELi8ELi256ELi1ELb0ELb0ENS_10bfloat16_tEfNS_4arch4Sm90EEEEEvNT_6ParamsE:
[----:B------:R-:W1:Y:S08]  /*0000*/  LDC R1, c[0x0][0x37c] ;  /* 0x0000df00ff017b82 */ /* 0x000e700000000800 */
[----:B------:R-:W2:Y:S01]  /*0010*/  LDC.64 R2, c[0x0][0x450] ;  /* 0x00011400ff027b82 */ /* 0x000ea20000000a00 */
[----:B------:R-:W3:Y:S01]  /*0020*/  S2R R0, SR_CTAID.Z ;  /* 0x0000000000007919 */ /* 0x000ee20000002700 */
[----:B------:R-:W4:Y:S01]  /*0030*/  LDCU.64 UR38, c[0x0][0x358] ;  /* 0x00006b00ff2677ac */ /* 0x000f220008000a00 */
[----:B------:R-:W1:Y:S01]  /*0040*/  S2R R16, SR_CTAID.X ;  /* 0x0000000000107919 */ /* 0x000e620000002500 */
[----:B------:R-:W1:Y:S01]  /*0050*/  LDCU.64 UR4, c[0x0][0x460] ;  /* 0x00008c00ff0477ac */ /* 0x000e620008000a00 */
[----:B--2---:R-:W-:-:S04]  /*0060*/  ISETP.NE.U32.AND P1, PT, R2, RZ, PT ;  /* 0x000000ff0200720c */ /* 0x004fc80003f25070 */
[----:B------:R-:W-:-:S13]  /*0070*/  ISETP.NE.AND.EX P1, PT, R3, RZ, PT, P1 ;  /* 0x000000ff0300720c */ /* 0x000fda0003f25310 */
[----:B------:R-:W3:Y:S02]  /*0080*/  @P1 LDC.64 R2, c[0x0][0x450] ;  /* 0x00011400ff021b82 */ /* 0x000ee40000000a00 */
[----:B---3--:R-:W-:-:S05]  /*0090*/  @P1 IMAD.WIDE.U32 R2, R0, 0x4, R2 ;  /* 0x0000000400021825 */ /* 0x008fca00078e0002 */
[----:B----4-:R2:W3:Y:S01]  /*00a0*/  @P1 LDG.E R19, desc[UR38][R2.64] ;  /* 0x0000002602131981 */ /* 0x0104e2000c1e1900 */
[----:B------:R-:W-:Y:S01]  /*00b0*/  IMAD.MOV.U32 R38, RZ, RZ, R0 ;  /* 0x000000ffff267224 */ /* 0x000fe200078e0000 */
[----:B--2---:R-:W2:Y:S02]  /*00c0*/  LDC.64 R2, c[0x0][0x458] ;  /* 0x00011600ff027b82 */ /* 0x004ea40000000a00 */
[----:B--2---:R-:W-:-:S04]  /*00d0*/  ISETP.NE.U32.AND P0, PT, R2, RZ, PT ;  /* 0x000000ff0200720c */ /* 0x004fc80003f05070 */
[----:B------:R-:W-:-:S13]  /*00e0*/  ISETP.NE.AND.EX P0, PT, R3, RZ, PT, P0 ;  /* 0x000000ff0300720c */ /* 0x000fda0003f05300 */
[----:B------:R-:W2:Y:S01]  /*00f0*/  @P0 LDC.64 R2, c[0x0][0x458] ;  /* 0x00011600ff020b82 */ /* 0x000ea20000000a00 */
[----:B------:R-:W4:Y:S01]  /*0100*/  LDCU UR6, c[0x0][0x370] ;  /* 0x00006e00ff0677ac */ /* 0x000f220008000800 */
[----:B--2---:R-:W-:-:S05]  /*0110*/  @P0 IMAD.WIDE.U32 R2, R0, 0x4, R2 ;  /* 0x0000000400020825 */ /* 0x004fca00078e0002 */
[----:B------:R2:W5:Y:S01]  /*0120*/  @P0 LDG.E R38, desc[UR38][R2.64] ;  /* 0x0000002602260981 */ /* 0x000562000c1e1900 */
[----:B-1----:R-:W-:Y:S01]  /*0130*/  ISETP.NE.U32.AND P0, PT, RZ, UR4, PT ;  /* 0x00000004ff007c0c */ /* 0x002fe2000bf05070 */
[----:B----4-:R-:W-:Y:S01]  /*0140*/  UIADD3 UR6, UPT, UPT, UR6, -0x1, URZ ;  /* 0xffffffff06067890 */ /* 0x010fe2000fffe0ff */
[----:B------:R-:W-:Y:S01]  /*0150*/  BSSY.RECONVERGENT B0, `(.L_x_0) ;  /* 0x0000011000007945 */ /* 0x000fe20003800200 */
[----:B------:R-:W1:Y:S01]  /*0160*/  S2R R22, SR_CTAID.Y ;  /* 0x0000000000167919 */ /* 0x000e620000002600 */
[----:B------:R-:W-:Y:S01]  /*0170*/  ISETP.NE.AND.EX P0, PT, RZ, UR5, PT, P0 ;  /* 0x00000005ff007c0c */ /* 0x000fe2000bf05300 */
[----:B--2---:R-:W2:Y:S03]  /*0180*/  S2R R2, SR_TID.X ;  /* 0x0000000000027919 */ /* 0x004ea60000002100 */
[----:B--2---:R-:W-:-:S04]  /*0190*/  ISETP.NE.OR P0, PT, R2, RZ, !P0 ;  /* 0x000000ff0200720c */ /* 0x004fc80004705670 */
[----:B------:R-:W-:Y:S01]  /*01a0*/  ISETP.NE.OR P0, PT, R16, UR6, P0 ;  /* 0x0000000610007c0c */ /* 0x000fe20008705670 */
[----:B------:R-:W3:Y:S02]  /*01b0*/  @!P1 LDC R19, c[0x0][0x3cc] ;  /* 0x0000f300ff139b82 */ /* 0x000ee40000000800 */
[----:B---3--:R-:W-:-:S10]  /*01c0*/  ISETP.GE.AND P1, PT, R19, 0x2, PT ;  /* 0x000000021300780c */ /* 0x008fd40003f26270 */
[----:B-1----:R-:W-:Y:S05]  /*01d0*/  @P0 BRA `(.L_x_1) ;  /* 0x0000000000200947 */ /* 0x002fea0003800000 */
[----:B------:R-:W1:Y:S01]  /*01e0*/  LDCU UR5, c[0x0][0x374] ;  /* 0x00006e80ff0577ac */ /* 0x000e620008000800 */
[----:B------:R-:W2:Y:S01]  /*01f0*/  LDCU UR4, c[0x0][0x378] ;  /* 0x00006f00ff0477ac */ /* 0x000ea20008000800 */
[----:B-1----:R-:W-:Y:S02]  /*0200*/  UIADD3 UR5, UPT, UPT, UR5, -0x1, URZ ;  /* 0xffffffff05057890 */ /* 0x002fe4000fffe0ff */
[----:B--2---:R-:W-:-:S06]  /*0210*/  UIADD3 UR4, UPT, UPT, UR4, -0x1, URZ ;  /* 0xffffffff04047890 */ /* 0x004fcc000fffe0ff */
[----:B------:R-:W-:-:S04]  /*0220*/  ISETP.NE.AND P0, PT, R0, UR4, PT ;  /* 0x0000000400007c0c */ /* 0x000fc8000bf05270 */
[----:B------:R-:W-:-:S13]  /*0230*/  ISETP.NE.OR P0, PT, R22, UR5, P0 ;  /* 0x0000000516007c0c */ /* 0x000fda0008705670 */
[----:B------:R-:W1:Y:S02]  /*0240*/  @!P0 LDC.64 R4, c[0x0][0x460] ;  /* 0x00011800ff048b82 */ /* 0x000e640000000a00 */
[----:B-1----:R1:W-:Y:S02]  /*0250*/  @!P0 STG.E desc[UR38][R4.64], RZ ;  /* 0x000000ff04008986 */ /* 0x0023e4000c101926 */
.L_x_1:
[----:B------:R-:W-:Y:S05]  /*0260*/  BSYNC.RECONVERGENT B0 ;  /* 0x0000000000007941 */ /* 0x000fea0003800200 */
.L_x_0:
[----:B------:R-:W-:Y:S05]  /*0270*/  @!P1 EXIT ;  /* 0x000000000000994d */ /* 0x000fea0003800000 */
[----:B------:R-:W2:Y:S01]  /*0280*/  LDCU UR4, c[0x0][0x3c8] ;  /* 0x00007900ff0477ac */ /* 0x000ea20008000800 */
[----:B------:R-:W3:Y:S01]  /*0290*/  LDCU UR36, c[0x0][0x3d0] ;  /* 0x00007a00ff2477ac */ /* 0x000ee20008000800 */
[----:B--2---:R-:W-:Y:S02]  /*02a0*/  UISETP.GT.AND UP0, UPT, UR4, -0x1, UPT ;  /* 0xffffffff0400788c */ /* 0x004fe4000bf04270 */
[----:B---3--:R-:W-:-:S07]  /*02b0*/  UIMAD UR36, UR36, UR4, URZ ;  /* 0x00000004242472a4 */ /* 0x008fce000f8e02ff */
[----:B------:R-:W-:Y:S05]  /*02c0*/  BRA.U UP0, `(.L_x_2) ;  /* 0x0000000100407547 */ /* 0x000fea000b800000 */
[----:B------:R-:W-:Y:S01]  /*02d0*/  MOV R14, 0x0 ;  /* 0x00000000000e7802 */ /* 0x000fe20000000f00 */
[----:B------:R-:W1:Y:S01]  /*02e0*/  LDCU.64 UR8, c[0x4][0x68] ;  /* 0x01000d00ff0877ac */ /* 0x000e620008000a00 */
[----:B------:R-:W-:Y:S02]  /*02f0*/  HFMA2 R12, -RZ, RZ, 0, 5.9604644775390625e-08 ;  /* 0x00000001ff0c7431 */ /* 0x000fe400000001ff */
[----:B------:R-:W-:Y:S01]  /*0300*/  IMAD.MOV.U32 R8, RZ, RZ, 0x171 ;  /* 0x00000171ff087424 */ /* 0x000fe200078e00ff */
[----:B------:R-:W2:Y:S01]  /*0310*/  LDCU.64 UR6, c[0x4][0x70] ;  /* 0x01000e00ff0677ac */ /* 0x000ea20008000a00 */
[----:B------:R-:W3:Y:S01]  /*0320*/  LDC.64 R14, c[0x4][R14] ;  /* 0x010000000e0e7b82 */ /* 0x000ee20000000a00 */
[----:B------:R-:W-:Y:S01]  /*0330*/  IMAD.MOV.U32 R13, RZ, RZ, RZ ;  /* 0x000000ffff0d7224 */ /* 0x000fe200078e00ff */
[----:B------:R-:W4:Y:S01]  /*0340*/  LDCU.64 UR4, c[0x4][0x8] ;  /* 0x01000100ff0477ac */ /* 0x000f220008000a00 */
[----:B-1----:R-:W-:Y:S01]  /*0350*/  IMAD.U32 R4, RZ, RZ, UR8 ;  /* 0x00000008ff047e24 */ /* 0x002fe2000f8e00ff */
[----:B------:R-:W-:Y:S01]  /*0360*/  MOV R5, UR9 ;  /* 0x0000000900057c02 */ /* 0x000fe20008000f00 */
[----:B--2---:R-:W-:Y:S01]  /*0370*/  IMAD.U32 R6, RZ, RZ, UR6 ;  /* 0x00000006ff067e24 */ /* 0x004fe2000f8e00ff */
[----:B------:R-:W-:Y:S01]  /*0380*/  MOV R7, UR7 ;  /* 0x0000000700077c02 */ /* 0x000fe20008000f00 */
[----:B----4-:R-:W-:Y:S01]  /*0390*/  IMAD.U32 R10, RZ, RZ, UR4 ;  /* 0x00000004ff0a7e24 */ /* 0x010fe2000f8e00ff */
[----:B------:R-:W-:-:S02]  /*03a0*/  MOV R11, UR5 ;  /* 0x00000005000b7c02 */ /* 0x000fc40008000f00 */
[----:B------:R-:W-:-:S07]  /*03b0*/  LEPC R20, `(.L_x_2) ;  /* 0x000000001014794e */ /* 0x000fce0000000000 */
[----:B---3-5:R-:W-:Y:S05]  /*03c0*/  CALL.ABS.NOINC R14 ;  /* 0x000000000e007343 */ /* 0x028fea0003c00000 */
.L_x_2:
[----:B------:R-:W-:Y:S01]  /*03d0*/  IMAD.SHL.U32 R0, R16, 0x8, RZ ;  /* 0x0000000810007824 */ /* 0x000fe200078e00ff */
[----:B-1----:R-:W1:Y:S01]  /*03e0*/  LDC.64 R4, c[0x0][0x428] ;  /* 0x00010a00ff047b82 */ /* 0x002e620000000a00 */
[----:B------:R-:W-:Y:S01]  /*03f0*/  IMAD.MOV.U32 R18, RZ, RZ, 0x210 ;  /* 0x00000210ff127424 */ /* 0x000fe200078e00ff */
[----:B------:R-:W-:Y:S01]  /*0400*/  LOP3.LUT P1, RZ, R2, 0x10, RZ, 0xc0, !PT ;  /* 0x0000001002ff7812 */ /* 0x000fe2000782c0ff */
[----:B------:R-:W-:Y:S01]  /*0410*/  BSSY.RECONVERGENT B0, `(.L_x_3) ;  /* 0x00000a1000007945 */ /* 0x000fe20003800200 */
[--C-:B------:R-:W-:Y:S02]  /*0420*/  LOP3.LUT R26, R0, 0x7, R2.reuse, 0xf8, !PT ;  /* 0x00000007001a7812 */ /* 0x100fe400078ef802 */
[----:B------:R-:W-:Y:S02]  /*0430*/  SHF.R.U32.HI R17, RZ, 0x5, R2 ;  /* 0x00000005ff117819 */ /* 0x000fe40000011602 */
[----:B------:R-:W-:Y:S02]  /*0440*/  ISETP.GE.AND P0, PT, R26, UR36, PT ;  /* 0x000000241a007c0c */ /* 0x000fe4000bf06270 */
[----:B-----5:R-:W-:-:S02]  /*0450*/  SHF.R.S32.HI R39, RZ, 0x1f, R38 ;  /* 0x0000001fff277819 */ /* 0x020fc40000011426 */
[----:B------:R-:W-:Y:S02]  /*0460*/  SEL R18, R18, 0x1f0, !P1 ;  /* 0x000001f012127807 */ /* 0x000fe40004800000 */
[----:B------:R-:W-:-:S07]  /*0470*/  LOP3.LUT R44, R17, 0x7, RZ, 0xc0, !PT ;  /* 0x00000007112c7812 */ /* 0x000fce00078ec0ff */
[----:B------:R-:W-:Y:S05]  /*0480*/  @P0 BRA `(.L_x_4) ;  /* 0x0000000800640947 */ /* 0x000fea0003800000 */
[----:B------:R-:W2:Y:S01]  /*0490*/  LDC.64 R6, c[0x0][0x428] ;  /* 0x00010a00ff067b82 */ /* 0x000ea20000000a00 */
[----:B------:R-:W3:Y:S01]  /*04a0*/  LDCU.128 UR4, c[0x0][0x3e0] ;  /* 0x00007c00ff0477ac */ /* 0x000ee20008000c00 */
[--C-:B------:R-:W-:Y:S02]  /*04b0*/  SHF.R.U32.HI R3, RZ, 0x3, R2.reuse ;  /* 0x00000003ff037819 */ /* 0x100fe40000011602 */
[----:B------:R-:W-:Y:S01]  /*04c0*/  LOP3.LUT R16, R44, 0xff, R2, 0x78, !PT ;  /* 0x000000ff2c107812 */ /* 0x000fe200078e7802 */
[----:B------:R-:W4:Y:S01]  /*04d0*/  LDCU UR8, c[0x0][0x430] ;  /* 0x00008600ff0877ac */ /* 0x000f220008000800 */
[CC--:B------:R-:W-:Y:S01]  /*04e0*/  ISETP.GE.U32.AND P1, PT, R3.reuse, R19.reuse, PT ;  /* 0x000000130300720c */ /* 0x0c0fe20003f26070 */
[C---:B------:R-:W-:Y:S01]  /*04f0*/  VIADD R15, R3.reuse, 0x20 ;  /* 0x00000020030f7836 */ /* 0x040fe20000000000 */
[C---:B------:R-:W-:Y:S01]  /*0500*/  IADD3 R33, PT, PT, R3.reuse, 0x40, RZ ;  /* 0x0000004003217810 */ /* 0x040fe20007ffe0ff */
[C---:B------:R-:W-:Y:S01]  /*0510*/  VIADD R29, R3.reuse, 0x60 ;  /* 0x00000060031d7836 */ /* 0x040fe20000000000 */
[C---:B------:R-:W-:Y:S01]  /*0520*/  LOP3.LUT R28, R3.reuse, 0x80, RZ, 0xfc, !PT ;  /* 0x00000080031c7812 */ /* 0x040fe200078efcff */
[----:B------:R-:W-:Y:S01]  /*0530*/  VIADD R23, R3, 0xa0 ;  /* 0x000000a003177836 */ /* 0x000fe20000000000 */
[----:B------:R-:W-:-:S02]  /*0540*/  ISETP.GE.U32.AND P5, PT, R33, R19, PT ;  /* 0x000000132100720c */ /* 0x000fc40003fa6070 */
[-C--:B------:R-:W-:Y:S02]  /*0550*/  ISETP.GE.U32.AND P4, PT, R29, R19.reuse, PT ;  /* 0x000000131d00720c */ /* 0x080fe40003f86070 */
[----:B------:R-:W-:Y:S02]  /*0560*/  ISETP.GE.U32.AND P3, PT, R28, R19, PT ;  /* 0x000000131c00720c */ /* 0x000fe40003f66070 */
[----:B------:R-:W-:Y:S01]  /*0570*/  IADD3 R31, PT, PT, R3, 0xc0, RZ ;  /* 0x000000c0031f7810 */ /* 0x000fe20007ffe0ff */
[----:B---3--:R-:W-:Y:S01]  /*0580*/  IMAD R8, R39, UR6, RZ ;  /* 0x0000000627087c24 */ /* 0x008fe2000f8e02ff */
[----:B------:R-:W3:Y:S01]  /*0590*/  @!P1 LDC.64 R10, c[0x0][0x3d8] ;  /* 0x0000f600ff0a9b82 */ /* 0x000ee20000000a00 */
[----:B------:R-:W-:Y:S01]  /*05a0*/  IMAD.WIDE.U32 R12, R38, UR6, RZ ;  /* 0x00000006260c7c25 */ /* 0x000fe2000f8e00ff */
[----:B--2---:R-:W-:-:S03]  /*05b0*/  ISETP.NE.AND P0, PT, R6, 0x1, PT ;  /* 0x000000010600780c */ /* 0x004fc60003f05270 */
[----:B------:R-:W-:-:S03]  /*05c0*/  IMAD.HI.U32 R7, R26, R7, RZ ;  /* 0x000000071a077227 */ /* 0x000fc600078e00ff */
[----:B------:R-:W2:Y:S01]  /*05d0*/  S2UR UR6, SR_CgaCtaId ;  /* 0x00000000000679c3 */ /* 0x000ea20000008800 */
[----:B------:R-:W-:Y:S01]  /*05e0*/  IMAD R8, R38, UR7, R8 ;  /* 0x0000000726087c24 */ /* 0x000fe2000f8e0208 */
[----:B----4-:R-:W-:-:S03]  /*05f0*/  SHF.R.U32.HI R7, RZ, UR8, R7 ;  /* 0x00000008ff077c19 */ /* 0x010fc60008011607 */
[----:B------:R-:W-:Y:S01]  /*0600*/  IMAD.IADD R13, R13, 0x1, R8 ;  /* 0x000000010d0d7824 */ /* 0x000fe200078e0208 */
[----:B------:R-:W-:Y:S02]  /*0610*/  SEL R7, R26, R7, !P0 ;  /* 0x000000071a077207 */ /* 0x000fe40004000000 */
[----:B------:R-:W-:Y:S02]  /*0620*/  ISETP.GE.U32.AND P0, PT, R15, R19, PT ;  /* 0x000000130f00720c */ /* 0x000fe40003f06070 */
[--C-:B------:R-:W-:Y:S01]  /*0630*/  SHF.R.S32.HI R8, RZ, 0x1f, R7.reuse ;  /* 0x0000001fff087819 */ /* 0x100fe20000011407 */
[----:B------:R-:W-:Y:S02]  /*0640*/  IMAD.MOV R9, RZ, RZ, -R7 ;  /* 0x000000ffff097224 */ /* 0x000fe400078e0a07 */
[----:B------:R-:W-:-:S04]  /*0650*/  IMAD.WIDE.U32 R12, R7, UR4, R12 ;  /* 0x00000004070c7c25 */ /* 0x000fc8000f8e000c */
[----:B------:R-:W-:Y:S02]  /*0660*/  IMAD R26, R6, R9, R26 ;  /* 0x00000009061a7224 */ /* 0x000fe400078e021a */
[----:B------:R-:W-:Y:S01]  /*0670*/  IMAD R6, R8, UR4, RZ ;  /* 0x0000000408067c24 */ /* 0x000fe2000f8e02ff */
[----:B------:R-:W-:Y:S01]  /*0680*/  UMOV UR4, 0x400 ;  /* 0x0000040000047882 */ /* 0x000fe20000000000 */
[----:B------:R-:W4:Y:S02]  /*0690*/  @!P1 LDC.64 R8, c[0x0][0x3c0] ;  /* 0x0000f000ff089b82 */ /* 0x000f240000000a00 */
[----:B------:R-:W-:Y:S01]  /*06a0*/  IMAD R6, R7, UR5, R6 ;  /* 0x0000000507067c24 */ /* 0x000fe2000f8e0206 */
[----:B------:R-:W-:Y:S01]  /*06b0*/  SHF.R.S32.HI R7, RZ, 0x1f, R26 ;  /* 0x0000001fff077819 */ /* 0x000fe2000001141a */
[----:B--2---:R-:W-:Y:S01]  /*06c0*/  ULEA UR4, UR6, UR4, 0x18 ;  /* 0x0000000406047291 */ /* 0x004fe2000f8ec0ff */
[----:B------:R-:W-:-:S04]  /*06d0*/  IADD3 R26, P2, PT, R26, R12, RZ ;  /* 0x0000000c1a1a7210 */ /* 0x000fc80007f5e0ff */
[----:B------:R-:W-:Y:S01]  /*06e0*/  IADD3.X R27, PT, PT, R7, R13, R6, P2, !PT ;  /* 0x0000000d071b7210 */ /* 0x000fe200017fe406 */
[--C-:B------:R-:W-:Y:S01]  /*06f0*/  @!P5 IMAD.MOV.U32 R40, RZ, RZ, R26.reuse ;  /* 0x000000ffff28d224 */ /* 0x100fe200078e001a */
[----:B------:R-:W2:Y:S01]  /*0700*/  @!P0 LDC.64 R6, c[0x0][0x3d8] ;  /* 0x0000f600ff068b82 */ /* 0x000ea20000000a00 */
[----:B------:R-:W-:Y:S01]  /*0710*/  LEA R16, R16, UR4, 0x2 ;  /* 0x0000000410107c11 */ /* 0x000fe2000f8e10ff */
[--C-:B------:R-:W-:Y:S01]  /*0720*/  @!P4 IMAD.MOV.U32 R34, RZ, RZ, R26.reuse ;  /* 0x000000ffff22c224 */ /* 0x100fe200078e001a */
[----:B------:R-:W-:Y:S01]  /*0730*/  @!P4 MOV R35, R27 ;  /* 0x0000001b0023c202 */ /* 0x000fe20000000f00 */
[C---:B---3--:R-:W-:Y:S01]  /*0740*/  @!P1 IMAD.WIDE.U32 R20, R3.reuse, R10, R26 ;  /* 0x0000000a03149225 */ /* 0x048fe200078e001a */
[----:B------:R-:W-:Y:S02]  /*0750*/  IADD3 R30, PT, PT, R16, 0x420, RZ ;  /* 0x00000420101e7810 */ /* 0x000fe40007ffe0ff */
[----:B------:R-:W-:Y:S01]  /*0760*/  LEA R32, R18, R16, 0x2 ;  /* 0x0000001012207211 */ /* 0x000fe200078e10ff */
[----:B------:R-:W3:Y:S01]  /*0770*/  @!P0 LDC.64 R12, c[0x0][0x3c0] ;  /* 0x0000f000ff0c8b82 */ /* 0x000ee20000000a00 */
[C---:B------:R-:W-:Y:S01]  /*0780*/  @!P1 IMAD R11, R3.reuse, R11, R21 ;  /* 0x0000000b030b9224 */ /* 0x040fe200078e0215 */
[----:B------:R-:W-:Y:S01]  /*0790*/  IADD3 R3, PT, PT, R3, 0xe0, RZ ;  /* 0x000000e003037810 */ /* 0x000fe20007ffe0ff */
[----:B------:R-:W-:Y:S01]  /*07a0*/  @!P0 IMAD.MOV.U32 R21, RZ, RZ, R27 ;  /* 0x000000ffff158224 */ /* 0x000fe200078e001b */
[----:B----4-:R-:W-:Y:S01]  /*07b0*/  @!P1 LEA R24, P2, R20, R8, 0x2 ;  /* 0x0000000814189211 */ /* 0x010fe200078410ff */
[----:B------:R-:W-:-:S02]  /*07c0*/  @P1 IMAD.MOV.U32 R10, RZ, RZ, -0x800000 ;  /* 0xff800000ff0a1424 */ /* 0x000fc400078e00ff */
[----:B------:R-:W-:Y:S01]  /*07d0*/  @!P5 IMAD.MOV.U32 R41, RZ, RZ, R27 ;  /* 0x000000ffff29d224 */ /* 0x000fe200078e001b */
[----:B------:R-:W-:Y:S02]  /*07e0*/  @!P1 LEA.HI.X R25, R20, R9, R11, 0x2, P2 ;  /* 0x0000000914199211 */ /* 0x000fe400010f140b */
[----:B------:R-:W-:Y:S01]  /*07f0*/  @!P0 MOV R20, R26 ;  /* 0x0000001a00148202 */ /* 0x000fe20000000f00 */
[----:B------:R-:W4:Y:S01]  /*0800*/  @!P5 LDC.64 R8, c[0x0][0x3d8] ;  /* 0x0000f600ff08db82 */ /* 0x000f220000000a00 */
[----:B------:R-:W-:Y:S01]  /*0810*/  LOP3.LUT P2, RZ, R2, 0x8, RZ, 0xc0, !PT ;  /* 0x0000000802ff7812 */ /* 0x000fe2000784c0ff */
[----:B------:R-:W-:Y:S01]  /*0820*/  @!PT LDS RZ, [RZ] ;  /* 0x00000000fffff984 */ /* 0x000fe20000000800 */
[----:B------:R-:W-:Y:S01]  /*0830*/  @!PT LDS RZ, [RZ] ;  /* 0x00000000fffff984 */ /* 0x000fe20000000800 */
[----:B------:R-:W-:Y:S01]  /*0840*/  @!PT LDS RZ, [RZ] ;  /* 0x00000000fffff984 */ /* 0x000fe20000000800 */
[----:B------:R5:W-:Y:S02]  /*0850*/  @!P1 LDGSTS.E.LTC128B [R16], desc[UR38][R24.64] ;  /* 0x0000000018109fae */ /* 0x000be4000b9a1226 */
[C---:B--2---:R-:W-:Y:S02]  /*0860*/  @!P0 IMAD.WIDE.U32 R20, R15.reuse, R6, R20 ;  /* 0x000000060f148225 */ /* 0x044fe400078e0014 */
[----:B------:R2:W-:Y:S02]  /*0870*/  @P1 STS [R16], R10 ;  /* 0x0000000a10001388 */ /* 0x0005e40000000800 */
[----:B------:R-:W-:-:S02]  /*0880*/  @!P0 IMAD R15, R15, R7, R21 ;  /* 0x000000070f0f8224 */ /* 0x000fc400078e0215 */
[----:B------:R-:W1:Y:S01]  /*0890*/  @!P5 LDC.64 R6, c[0x0][0x3c0] ;  /* 0x0000f000ff06db82 */ /* 0x000e620000000a00 */
[----:B---3--:R-:W-:Y:S01]  /*08a0*/  @!P0 LEA R14, P1, R20, R12, 0x2 ;  /* 0x0000000c140e8211 */ /* 0x008fe200078210ff */
[----:B------:R-:W-:Y:S02]  /*08b0*/  @P0 IMAD.MOV.U32 R12, RZ, RZ, -0x800000 ;  /* 0xff800000ff0c0424 */ /* 0x000fe400078e00ff */
[----:B------:R-:W-:Y:S01]  /*08c0*/  @P2 VIADD R30, R16, 0x3e0 ;  /* 0x000003e0101e2836 */ /* 0x000fe20000000000 */
[----:B------:R-:W-:Y:S02]  /*08d0*/  @!P0 LEA.HI.X R15, R20, R13, R15, 0x2, P1 ;  /* 0x0000000d140f8211 */ /* 0x000fe400008f140f */
[-C--:B------:R-:W-:Y:S01]  /*08e0*/  ISETP.GE.U32.AND P2, PT, R23, R19.reuse, PT ;  /* 0x000000131700720c */ /* 0x080fe20003f46070 */
[----:B------:R-:W3:Y:S01]  /*08f0*/  @!P3 LDC.64 R20, c[0x0][0x3d8] ;  /* 0x0000f600ff14bb82 */ /* 0x000ee20000000a00 */
[----:B------:R-:W-:Y:S01]  /*0900*/  ISETP.GE.U32.AND P1, PT, R31, R19, PT ;  /* 0x000000131f00720c */ /* 0x000fe20003f26070 */
[----:B------:R2:W-:Y:S01]  /*0910*/  @P0 STS [R30], R12 ;  /* 0x0000000c1e000388 */ /* 0x0005e20000000800 */
[----:B------:R-:W-:-:S02]  /*0920*/  IMAD R18, R18, 0x4, R30 ;  /* 0x0000000412127824 */ /* 0x000fc400078e021e */
[C---:B----4-:R-:W-:Y:S01]  /*0930*/  @!P5 IMAD.WIDE.U32 R40, R33.reuse, R8, R40 ;  /* 0x000000082128d225 */ /* 0x050fe200078e0028 */
[----:B------:R-:W-:Y:S01]  /*0940*/  @!PT LDS RZ, [RZ] ;  /* 0x00000000fffff984 */ /* 0x000fe20000000800 */
[----:B------:R-:W-:Y:S01]  /*0950*/  @!PT LDS RZ, [RZ] ;  /* 0x00000000fffff984 */ /* 0x000fe20000000800 */
[----:B------:R-:W-:Y:S01]  /*0960*/  @!PT LDS RZ, [RZ] ;  /* 0x00000000fffff984 */ /* 0x000fe20000000800 */
[----:B------:R4:W-:Y:S03]  /*0970*/  @!P0 LDGSTS.E.LTC128B [R30], desc[UR38][R14.64] ;  /* 0x000000000e1e8fae */ /* 0x0009e6000b9a1226 */
[----:B------:R-:W-:Y:S01]  /*0980*/  @P5 IMAD.MOV.U32 R8, RZ, RZ, -0x800000 ;  /* 0xff800000ff085424 */ /* 0x000fe200078e00ff */
[----:B-----5:R-:W5:Y:S01]  /*0990*/  @!P4 LDC.64 R24, c[0x0][0x3c0] ;  /* 0x0000f000ff18cb82 */ /* 0x020f620000000a00 */
[----:B------:R-:W-:-:S03]  /*09a0*/  @!P5 IMAD R33, R33, R9, R41 ;  /* 0x000000092121d224 */ /* 0x000fc600078e0229 */
[----:B------:R3:W-:Y:S01]  /*09b0*/  @P5 STS [R32], R8 ;  /* 0x0000000820005388 */ /* 0x0007e20000000800 */
[----:B-1----:R-:W-:-:S03]  /*09c0*/  @!P5 LEA R36, P0, R40, R6, 0x2 ;  /* 0x000000062824d211 */ /* 0x002fc600078010ff */
[----:B--2---:R-:W1:Y:S01]  /*09d0*/  @!P4 LDC.64 R10, c[0x0][0x3d8] ;  /* 0x0000f600ff0acb82 */ /* 0x004e620000000a00 */
[----:B------:R-:W-:-:S05]  /*09e0*/  @!P5 LEA.HI.X R37, R40, R7, R33, 0x2, P0 ;  /* 0x000000072825d211 */ /* 0x000fca00000f1421 */
[----:B------:R-:W-:Y:S01]  /*09f0*/  @!PT LDS RZ, [RZ] ;  /* 0x00000000fffff984 */ /* 0x000fe20000000800 */
[----:B------:R-:W-:Y:S01]  /*0a00*/  @!PT LDS RZ, [RZ] ;  /* 0x00000000fffff984 */ /* 0x000fe20000000800 */
[----:B------:R-:W-:Y:S01]  /*0a10*/  @!PT LDS RZ, [RZ] ;  /* 0x00000000fffff984 */ /* 0x000fe20000000800 */
[----:B------:R-:W-:Y:S01]  /*0a20*/  @!P5 LDGSTS.E.LTC128B [R32], desc[UR38][R36.64] ;  /* 0x000000002420dfae */ /* 0x000fe2000b9a1226 */
[----:B------:R-:W-:Y:S01]  /*0a30*/  ISETP.GE.U32.AND P5, PT, R3, R19, PT ;  /* 0x000000130300720c */ /* 0x000fe20003fa6070 */
[----:B------:R-:W2:Y:S08]  /*0a40*/  @!P1 LDC.64 R6, c[0x0][0x3c0] ;  /* 0x0000f000ff069b82 */ /* 0x000eb00000000a00 */
[----:B------:R-:W2:Y:S01]  /*0a50*/  @!P2 LDC.64 R12, c[0x0][0x3d8] ;  /* 0x0000f600ff0cab82 */ /* 0x000ea20000000a00 */
[----:B-1----:R-:W-:-:S07]  /*0a60*/  @!P4 IMAD.WIDE.U32 R34, R29, R10, R34 ;  /* 0x0000000a1d22c225 */ /* 0x002fce00078e0022 */
[----:B----4-:R-:W1:Y:S01]  /*0a70*/  @!P3 LDC.64 R14, c[0x0][0x3c0] ;  /* 0x0000f000ff0ebb82 */ /* 0x010e620000000a00 */
[----:B------:R-:W-:Y:S01]  /*0a80*/  @!P4 IMAD R33, R29, R11, R35 ;  /* 0x0000000b1d21c224 */ /* 0x000fe200078e0223 */
[----:B-----5:R-:W-:Y:S01]  /*0a90*/  @!P4 LEA R24, P0, R34, R24, 0x2 ;  /* 0x000000182218c211 */ /* 0x020fe200078010ff */
[----:B------:R-:W-:-:S05]  /*0aa0*/  @P4 IMAD.MOV.U32 R29, RZ, RZ, -0x800000 ;  /* 0xff800000ff1d4424 */ /* 0x000fca00078e00ff */
[----:B---3--:R-:W3:Y:S01]  /*0ab0*/  @!P1 LDC.64 R8, c[0x0][0x3d8] ;  /* 0x0000f600ff089b82 */ /* 0x008ee20000000a00 */
[----:B------:R-:W-:Y:S01]  /*0ac0*/  @!P4 LEA.HI.X R25, R34, R25, R33, 0x2, P0 ;  /* 0x000000192219c211 */ /* 0x000fe200000f1421 */
[----:B------:R4:W-:Y:S01]  /*0ad0*/  @P4 STS [R18], R29 ;  /* 0x0000001d12004388 */ /* 0x0009e20000000800 */
[----:B------:R-:W-:-:S03]  /*0ae0*/  @!P3 IMAD.WIDE.U32 R34, R28, R20, R26 ;  /* 0x000000141c22b225 */ /* 0x000fc600078e001a */
[----:B------:R-:W-:Y:S01]  /*0af0*/  @!PT LDS RZ, [RZ] ;  /* 0x00000000fffff984 */ /* 0x000fe20000000800 */
[----:B------:R-:W-:Y:S01]  /*0b00*/  @!PT LDS RZ, [RZ] ;  /* 0x00000000fffff984 */ /* 0x000fe20000000800 */
[----:B------:R-:W-:Y:S01]  /*0b10*/  @!PT LDS RZ, [RZ] ;  /* 0x00000000fffff984 */ /* 0x000fe20000000800 */
[----:B------:R5:W-:Y:S01]  /*0b20*/  @!P4 LDGSTS.E.LTC128B [R18], desc[UR38][R24.64] ;  /* 0x000000001812cfae */ /* 0x000be2000b9a1226 */
[----:B------:R-:W-:Y:S01]  /*0b30*/  @!P3 IMAD R21, R28, R21, R35 ;  /* 0x000000151c15b224 */ /* 0x000fe200078e0223 */
[----:B------:R-:W3:Y:S01]  /*0b40*/  @!P2 LDC.64 R10, c[0x0][0x3c0] ;  /* 0x0000f000ff0aab82 */ /* 0x000ee20000000a00 */
[----:B-1----:R-:W-:-:S04]  /*0b50*/  @!P3 LEA R14, P0, R34, R14, 0x2 ;  /* 0x0000000e220eb211 */ /* 0x002fc800078010ff */
[----:B------:R-:W-:Y:S02]  /*0b60*/  @!P3 LEA.HI.X R15, R34, R15, R21, 0x2, P0 ;  /* 0x0000000f220fb211 */ /* 0x000fe400000f1415 */
[----:B----4-:R-:W-:-:S05]  /*0b70*/  @P3 MOV R29, 0xff800000 ;  /* 0xff800000001d3802 */ /* 0x010fca0000000f00 */
[----:B------:R1:W-:Y:S01]  /*0b80*/  @P3 STS [R16+0x1000], R29 ;  /* 0x0010001d10003388 */ /* 0x0003e20000000800 */
[----:B-----5:R-:W-:Y:S02]  /*0b90*/  @!P2 IMAD.MOV.U32 R24, RZ, RZ, R26 ;  /* 0x000000ffff18a224 */ /* 0x020fe400078e001a */
[----:B------:R-:W-:Y:S01]  /*0ba0*/  @!P2 IMAD.MOV.U32 R25, RZ, RZ, R27 ;  /* 0x000000ffff19a224 */ /* 0x000fe200078e001b */
[----:B------:R-:W-:Y:S01]  /*0bb0*/  @!PT LDS RZ, [RZ] ;  /* 0x00000000fffff984 */ /* 0x000fe20000000800 */
[----:B------:R-:W-:Y:S01]  /*0bc0*/  @!PT LDS RZ, [RZ] ;  /* 0x00000000fffff984 */ /* 0x000fe20000000800 */
[----:B------:R-:W-:Y:S01]  /*0bd0*/  @!PT LDS RZ, [RZ] ;  /* 0x00000000fffff984 */ /* 0x000fe20000000800 */
[----:B------:R4:W-:Y:S01]  /*0be0*/  @!P3 LDGSTS.E.LTC128B [R16+0x1000], desc[UR38][R14.64] ;  /* 0x010000000e10bfae */ /* 0x0009e2000b9a1226 */
[----:B--2---:R-:W-:-:S04]  /*0bf0*/  @!P2 IMAD.WIDE.U32 R24, R23, R12, R24 ;  /* 0x0000000c1718a225 */ /* 0x004fc800078e0018 */
[----:B------:R-:W-:Y:S01]  /*0c00*/  @!P2 IMAD R13, R23, R13, R25 ;  /* 0x0000000d170da224 */ /* 0x000fe200078e0219 */
[----:B---3--:R-:W-:-:S04]  /*0c10*/  @!P2 LEA R10, P4, R24, R10, 0x2 ;  /* 0x0000000a180aa211 */ /* 0x008fc800078810ff */
[----:B------:R-:W-:Y:S01]  /*0c20*/  @!P2 LEA.HI.X R11, R24, R11, R13, 0x2, P4 ;  /* 0x0000000b180ba211 */ /* 0x000fe200020f140d */
[----:B-1----:R-:W-:-:S04]  /*0c30*/  @!P1 IMAD.WIDE.U32 R28, R31, R8, R26 ;  /* 0x000000081f1c9225 */ /* 0x002fc800078e001a */
[----:B------:R-:W-:Y:S01]  /*0c40*/  @!P1 IMAD R9, R31, R9, R29 ;  /* 0x000000091f099224 */ /* 0x000fe200078e021d */
[----:B------:R-:W-:Y:S01]  /*0c50*/  @!P1 LEA R6, P0, R28, R6, 0x2 ;  /* 0x000000061c069211 */ /* 0x000fe200078010ff */
[----:B------:R-:W-:-:S03]  /*0c60*/  @P2 IMAD.MOV.U32 R8, RZ, RZ, -0x800000 ;  /* 0xff800000ff082424 */ /* 0x000fc600078e00ff */
[----:B------:R-:W-:Y:S01]  /*0c70*/  @!P1 LEA.HI.X R7, R28, R7, R9, 0x2, P0 ;  /* 0x000000071c079211 */ /* 0x000fe200000f1409 */
[----:B------:R-:W-:Y:S01]  /*0c80*/  @P1 IMAD.MOV.U32 R9, RZ, RZ, -0x800000 ;  /* 0xff800000ff091424 */ /* 0x000fe200078e00ff */
[----:B------:R1:W-:Y:S04]  /*0c90*/  @P2 STS [R30+0x1000], R8 ;  /* 0x001000081e002388 */ /* 0x0003e80000000800 */
[----:B------:R-:W-:Y:S01]  /*0ca0*/  @!PT LDS RZ, [RZ] ;  /* 0x00000000fffff984 */ /* 0x000fe20000000800 */
[----:B------:R-:W-:Y:S01]  /*0cb0*/  @!PT LDS RZ, [RZ] ;  /* 0x00000000fffff984 */ /* 0x000fe20000000800 */
[----:B------:R-:W-:Y:S01]  /*0cc0*/  @!PT LDS RZ, [RZ] ;  /* 0x00000000fffff984 */ /* 0x000fe20000000800 */
[----:B------:R4:W-:Y:S04]  /*0cd0*/  @!P2 LDGSTS.E.LTC128B [R30+0x1000], desc[UR38][R10.64] ;  /* 0x010000000a1eafae */ /* 0x0009e8000b9a1226 */
[----:B------:R4:W-:Y:S04]  /*0ce0*/  @P1 STS [R32+0x1000], R9 ;  /* 0x0010000920001388 */ /* 0x0009e80000000800 */
[----:B------:R-:W-:Y:S01]  /*0cf0*/  @!PT LDS RZ, [RZ] ;  /* 0x00000000fffff984 */ /* 0x000fe20000000800 */
[----:B------:R-:W-:Y:S01]  /*0d00*/  @!PT LDS RZ, [RZ] ;  /* 0x00000000fffff984 */ /* 0x000fe20000000800 */
[----:B------:R-:W-:Y:S01]  /*0d10*/  @!PT LDS RZ, [RZ] ;  /* 0x00000000fffff984 */ /* 0x000fe20000000800 */
[----:B------:R4:W-:Y:S01]  /*0d20*/  @!P1 LDGSTS.E.LTC128B [R32+0x1000], desc[UR38][R6.64] ;  /* 0x0100000006209fae */ /* 0x0009e2000b9a1226 */
[----:B-1----:R-:W-:-:S05]  /*0d30*/  @P5 MOV R8, 0xff800000 ;  /* 0xff80000000085802 */ /* 0x002fca0000000f00 */
[----:B------:R4:W-:Y:S01]  /*0d40*/  @P5 STS [R18+0x1000], R8 ;  /* 0x0010000812005388 */ /* 0x0009e20000000800 */
[----:B------:R-:W-:Y:S05]  /*0d50*/  @P5 BRA `(.L_x_4) ;  /* 0x0000000000305947 */ /* 0x000fea0003800000 */
[----:B------:R-:W1:Y:S01]  /*0d60*/  LDCU.64 UR6, c[0x0][0x3d8] ;  /* 0x00007b00ff0677ac */ /* 0x000e620008000a00 */
[----:B----4-:R-:W-:Y:S02]  /*0d70*/  MOV R6, R26 ;  /* 0x0000001a00067202 */ /* 0x010fe40000000f00 */
[----:B------:R-:W-:Y:S01]  /*0d80*/  MOV R7, R27 ;  /* 0x0000001b00077202 */ /* 0x000fe20000000f00 */
[----:B------:R-:W2:Y:S02]  /*0d90*/  LDCU.64 UR4, c[0x0][0x3c0] ;  /* 0x00007800ff0477ac */ /* 0x000ea40008000a00 */
[----:B-1----:R-:W-:-:S04]  /*0da0*/  IMAD.WIDE.U32 R6, R3, UR6, R6 ;  /* 0x0000000603067c25 */ /* 0x002fc8000f8e0006 */
[----:B------:R-:W-:Y:S01]  /*0db0*/  IMAD R3, R3, UR7, R7 ;  /* 0x0000000703037c24 */ /* 0x000fe2000f8e0207 */
[----:B--2---:R-:W-:-:S04]  /*0dc0*/  LEA R8, P0, R6, UR4, 0x2 ;  /* 0x0000000406087c11 */ /* 0x004fc8000f8010ff */
[----:B------:R-:W-:-:S05]  /*0dd0*/  LEA.HI.X R9, R6, UR5, R3, 0x2, P0 ;  /* 0x0000000506097c11 */ /* 0x000fca00080f1403 */
[----:B------:R-:W-:Y:S01]  /*0de0*/  @!PT LDS RZ, [RZ] ;  /* 0x00000000fffff984 */ /* 0x000fe20000000800 */
[----:B------:R-:W-:Y:S01]  /*0df0*/  @!PT LDS RZ, [RZ] ;  /* 0x00000000fffff984 */ /* 0x000fe20000000800 */
[----:B------:R-:W-:Y:S01]  /*0e00*/  @!PT LDS RZ, [RZ] ;  /* 0x00000000fffff984 */ /* 0x000fe20000000800 */
[----:B------:R2:W-:Y:S04]  /*0e10*/  LDGSTS.E.LTC128B [R18+0x1000], desc[UR38][R8.64] ;  /* 0x0100000008127fae */ /* 0x0005e8000b9a1226 */
.L_x_4:
[----:B------:R-:W-:Y:S05]  /*0e20*/  BSYNC.RECONVERGENT B0 ;  /* 0x0000000000007941 */ /* 0x000fea0003800200 */
.L_x_3:
[----:B------:R-:W3:Y:S01]  /*0e30*/  LDCU UR5, c[0x0][0x430] ;  /* 0x00008600ff0577ac */ /* 0x000ee20008000800 */
[----:B------:R-:W-:Y:S01]  /*0e40*/  IMAD.IADD R41, R17, 0x1, R0 ;  /* 0x0000000111297824 */ /* 0x000fe200078e0200 */
[----:B-1----:R-:W-:Y:S01]  /*0e50*/  ISETP.NE.AND P1, PT, R4, 0x1, PT ;  /* 0x000000010400780c */ /* 0x002fe20003f25270 */
[----:B----4-:R-:W-:Y:S01]  /*0e60*/  IMAD.SHL.U32 R16, R2, 0x4, RZ ;  /* 0x0000000402107824 */ /* 0x010fe200078e00ff */
[----:B------:R-:W1:Y:S01]  /*0e70*/  LDCU UR4, c[0x0][0x38c] ;  /* 0x00007180ff0477ac */ /* 0x000e620008000800 */
[C---:B------:R-:W-:Y:S01]  /*0e80*/  IMAD.HI.U32 R5, R41.reuse, R5, RZ ;  /* 0x0000000529057227 */ /* 0x040fe200078e00ff */
[----:B------:R-:W-:Y:S01]  /*0e90*/  ISETP.GE.AND P0, PT, R41, UR36, PT ;  /* 0x0000002429007c0c */ /* 0x000fe2000bf06270 */
[----:B------:R-:W4:Y:S01]  /*0ea0*/  S2R R0, SR_CgaCtaId ;  /* 0x0000000000007919 */ /* 0x000f220000008800 */
[----:B------:R-:W-:Y:S01]  /*0eb0*/  LOP3.LUT R16, R16, 0x7c, RZ, 0xc0, !PT ;  /* 0x0000007c10107812 */ /* 0x000fe200078ec0ff */
[----:B--2---:R-:W-:Y:S01]  /*0ec0*/  IMAD.SHL.U32 R18, R22, 0x80, RZ ;  /* 0x0000008016127824 */ /* 0x004fe200078e00ff */
[----:B------:R-:W2:Y:S01]  /*0ed0*/  LDCU.128 UR8, c[0x0][0x3b0] ;  /* 0x00007600ff0877ac */ /* 0x000ea20008000c00 */
[----:B------:R-:W0:Y:S01]  /*0ee0*/  LDGDEPBAR ;  /* 0x00000000000079af */ /* 0x000e220000000000 */
[----:B------:R-:W-:Y:S01]  /*0ef0*/  IMAD.MOV.U32 R27, RZ, RZ, 0x3e0 ;  /* 0x000003e0ff1b7424 */ /* 0x000fe200078e00ff */
[----:B------:R-:W5:Y:S01]  /*0f00*/  LDCU.64 UR6, c[0x0][0x380] ;  /* 0x00007000ff0677ac */ /* 0x000f620008000a00 */
[----:B---3--:R-:W-:-:S02]  /*0f10*/  SHF.R.U32.HI R15, RZ, UR5, R5 ;  /* 0x00000005ff0f7c19 */ /* 0x008fc40008011605 */
[----:B-1----:R-:W-:Y:S01]  /*0f20*/  IADD3 R13, PT, PT, -R18, UR4, RZ ;  /* 0x00000004120d7c10 */ /* 0x002fe2000fffe1ff */
[----:B------:R-:W1:Y:S01]  /*0f30*/  LDCU.64 UR4, c[0x0][0x3a0] ;  /* 0x00007400ff0477ac */ /* 0x000e620008000a00 */
[----:B------:R-:W-:Y:S02]  /*0f40*/  SEL R15, R41, R15, !P1 ;  /* 0x0000000f290f7207 */ /* 0x000fe40004800000 */
[----:B------:R-:W-:Y:S02]  /*0f50*/  ISETP.GE.AND P5, PT, R16, R13, PT ;  /* 0x0000000d1000720c */ /* 0x000fe40003fa6270 */
[----:B------:R-:W-:Y:S01]  /*0f60*/  SEL R14, R15, 0xffffffff, !P0 ;  /* 0xffffffff0f0e7807 */ /* 0x000fe20004000000 */
[----:B--2---:R-:W-:Y:S01]  /*0f70*/  IMAD R49, R39, UR10, RZ ;  /* 0x0000000a27317c24 */ /* 0x004fe2000f8e02ff */
[--C-:B------:R-:W-:Y:S01]  /*0f80*/  SHF.R.S32.HI R45, RZ, 0x1f, R15.reuse ;  /* 0x0000001fff2d7819 */ /* 0x100fe2000001140f */
[----:B------:R-:W-:Y:S01]  /*0f90*/  IMAD.MOV R3, RZ, RZ, -R15 ;  /* 0x000000ffff037224 */ /* 0x000fe200078e0a0f */
[----:B------:R-:W-:Y:S01]  /*0fa0*/  ISETP.LT.OR P5, PT, R14, RZ, P5 ;  /* 0x000000ff0e00720c */ /* 0x000fe20002fa1670 */
[----:B------:R-:W-:-:S02]  /*0fb0*/  IMAD R49, R38, UR11, R49 ;  /* 0x0000000b26317c24 */ /* 0x000fc4000f8e0231 */
[----:B------:R-:W-:Y:S01]  /*0fc0*/  IMAD R41, R4, R3, R41 ;  /* 0x0000000304297224 */ /* 0x000fe200078e0229 */
[----:B------:R-:W-:Y:S01]  /*0fd0*/  ISETP.EQ.OR P4, PT, R19, 0x2, P5 ;  /* 0x000000021300780c */ /* 0x000fe20002f82670 */
[----:B------:R-:W-:Y:S01]  /*0fe0*/  IMAD.MOV.U32 R19, RZ, RZ, RZ ;  /* 0x000000ffff137224 */ /* 0x000fe200078e00ff */
[----:B------:R-:W-:Y:S01]  /*0ff0*/  MOV R3, 0x400 ;  /* 0x0000040000037802 */ /* 0x000fe20000000f00 */
[----:B------:R-:W-:Y:S01]  /*1000*/  IMAD R10, R45, UR8, RZ ;  /* 0x000000082d0a7c24 */ /* 0x000fe2000f8e02ff */
[----:B------:R-:W-:Y:S01]  /*1010*/  SHF.R.S32.HI R40, RZ, 0x1f, R41 ;  /* 0x0000001fff287819 */ /* 0x000fe20000011429 */
[----:B------:R-:W-:Y:S01]  /*1020*/  IMAD.WIDE.U32 R8, R38, UR10, R18 ;  /* 0x0000000a26087c25 */ /* 0x000fe2000f8e0012 */
[----:B----4-:R-:W-:-:S03]  /*1030*/  LEA R0, R0, R3, 0x18 ;  /* 0x0000000300007211 */ /* 0x010fc600078ec0ff */
[----:B------:R-:W2:Y:S01]  /*1040*/  @!P5 LDC.64 R6, c[0x0][0x3a8] ;  /* 0x0000ea00ff06db82 */ /* 0x000ea20000000a00 */
[----:B------:R-:W-:Y:S02]  /*1050*/  IMAD.IADD R9, R49, 0x1, R9 ;  /* 0x0000000131097824 */ /* 0x000fe400078e0209 */
[C---:B------:R-:W-:Y:S02]  /*1060*/  IMAD R10, R15.reuse, UR9, R10 ;  /* 0x000000090f0a7c24 */ /* 0x040fe4000f8e020a */
[----:B------:R-:W-:-:S03]  /*1070*/  IMAD.WIDE.U32 R8, R15, UR8, R8 ;  /* 0x000000080f087c25 */ /* 0x000fc6000f8e0008 */
[----:B------:R-:W3:Y:S01]  /*1080*/  @!P4 LDC.64 R4, c[0x0][0x3a8] ;  /* 0x0000ea00ff04cb82 */ /* 0x000ee20000000a00 */
[----:B------:R-:W-:Y:S02]  /*1090*/  IMAD.IADD R11, R9, 0x1, R10 ;  /* 0x00000001090b7824 */ /* 0x000fe400078e020a */
[----:B-1----:R-:W-:Y:S02]  /*10a0*/  IMAD R47, R40, UR4, RZ ;  /* 0x00000004282f7c24 */ /* 0x002fe4000f8e02ff */
[----:B------:R-:W-:Y:S01]  /*10b0*/  IMAD.MOV.U32 R10, RZ, RZ, R8 ;  /* 0x000000ffff0a7224 */ /* 0x000fe200078e0008 */
[----:B------:R-:W-:Y:S01]  /*10c0*/  SHF.R.U32.HI R8, RZ, 0x2, R2 ;  /* 0x00000002ff087819 */ /* 0x000fe20000011602 */
[C---:B------:R-:W-:Y:S02]  /*10d0*/  IMAD R47, R41.reuse, UR5, R47 ;  /* 0x00000005292f7c24 */ /* 0x040fe4000f8e022f */
[----:B------:R-:W-:-:S04]  /*10e0*/  IMAD.WIDE.U32 R10, R41, UR4, R10 ;  /* 0x00000004290a7c25 */ /* 0x000fc8000f8e000a */
[----:B------:R-:W-:Y:S01]  /*10f0*/  IMAD.IADD R47, R11, 0x1, R47 ;  /* 0x000000010b2f7824 */ /* 0x000fe200078e022f */
[----:B-----5:R-:W-:Y:S01]  /*1100*/  LEA R48, P3, R10, UR6, 0x2 ;  /* 0x000000060a307c11 */ /* 0x020fe2000f8610ff */
[----:B------:R-:W-:Y:S01]  /*1110*/  IMAD R37, R2, 0x10, R0 ;  /* 0x0000001002257824 */ /* 0x000fe200078e0200 */
[----:B--2---:R-:W-:Y:S01]  /*1120*/  @!P5 IADD3 R6, P1, PT, R16, R6, RZ ;  /* 0x000000061006d210 */ /* 0x004fe20007f3e0ff */
[----:B------:R-:W-:Y:S01]  /*1130*/  IMAD.SHL.U32 R9, R2, 0x8, RZ ;  /* 0x0000000802097824 */ /* 0x000fe200078e00ff */
[----:B------:R-:W-:Y:S01]  /*1140*/  LEA.HI.X R47, R10, UR7, R47, 0x2, P3 ;  /* 0x000000070a2f7c11 */ /* 0x000fe200098f142f */
[----:B------:R-:W-:Y:S01]  /*1150*/  IMAD.WIDE.U32 R50, R38, UR10, RZ ;  /* 0x0000000a26327c25 */ /* 0x000fe2000f8e00ff */
[----:B------:R-:W-:Y:S02]  /*1160*/  @!P5 LEA R10, P3, R16, R48, 0x2 ;  /* 0x00000030100ad211 */ /* 0x000fe400078610ff */
[----:B------:R-:W-:Y:S01]  /*1170*/  LOP3.LUT R9, R9, 0xf8, RZ, 0xc0, !PT ;  /* 0x000000f809097812 */ /* 0x000fe200078ec0ff */
[----:B------:R-:W-:Y:S01]  /*1180*/  @!P5 IMAD.X R7, RZ, RZ, R7, P1 ;  /* 0x000000ffff07d224 */ /* 0x000fe200008e0607 */
[----:B---3--:R-:W-:Y:S01]  /*1190*/  @!P4 LEA R3, P2, R4, R16, 0x1 ;  /* 0x000000100403c211 */ /* 0x008fe200078408ff */
[----:B------:R-:W-:Y:S01]  /*11a0*/  @!P5 IMAD.X R11, RZ, RZ, R47, P3 ;  /* 0x000000ffff0bd224 */ /* 0x000fe200018e062f */
[----:B------:R-:W-:-:S02]  /*11b0*/  LOP3.LUT R8, R9, 0x7, R8, 0xf8, !PT ;  /* 0x0000000709087812 */ /* 0x000fc400078ef808 */
[----:B------:R-:W-:Y:S02]  /*11c0*/  @!P4 LEA.HI.X R5, R4, RZ, R5, 0x1, P2 ;  /* 0x000000ff0405c211 */ /* 0x000fe400010f0c05 */
[CC--:B------:R-:W-:Y:S01]  /*11d0*/  @!P5 LEA R20, P2, R6.reuse, R48.reuse, 0x2 ;  /* 0x000000300614d211 */ /* 0x0c0fe200078410ff */
[----:B------:R-:W-:Y:S01]  /*11e0*/  @!PT LDS RZ, [RZ] ;  /* 0x00000000fffff984 */ /* 0x000fe20000000800 */
[----:B------:R-:W-:Y:S01]  /*11f0*/  @!PT LDS RZ, [RZ] ;  /* 0x00000000fffff984 */ /* 0x000fe20000000800 */
[----:B------:R-:W-:Y:S01]  /*1200*/  @!PT LDS RZ, [RZ] ;  /* 0x00000000fffff984 */ /* 0x000fe20000000800 */
[----:B------:R1:W-:Y:S01]  /*1210*/  @!P5 LDGSTS.E.BYPASS.LTC128B.128 [R37+0x2020], desc[UR38][R10.64] ;  /* 0x020200000a25dfae */ /* 0x0003e2000b981a26 */
[C---:B------:R-:W-:Y:S02]  /*1220*/  @!P4 LEA R4, P1, R3.reuse, R48, 0x2 ;  /* 0x000000300304c211 */ /* 0x040fe400078210ff */
[-C--:B------:R-:W-:Y:S01]  /*1230*/  @!P5 LEA.HI.X R21, R6, R47.reuse, R7, 0x2, P2 ;  /* 0x0000002f0615d211 */ /* 0x080fe200010f1407 */
[----:B------:R-:W0:Y:S01]  /*1240*/  LDGDEPBAR ;  /* 0x00000000000079af */ /* 0x000e220000000000 */
[----:B------:R-:W-:Y:S02]  /*1250*/  @!P4 LEA.HI.X R5, R3, R47, R5, 0x2, P1 ;  /* 0x0000002f0305c211 */ /* 0x000fe400008f1405 */
[C---:B------:R-:W-:Y:S01]  /*1260*/  LOP3.LUT P2, RZ, R2.reuse, 0x2, RZ, 0xc0, !PT ;  /* 0x0000000202ff7812 */ /* 0x040fe2000784c0ff */
[----:B------:R1:W-:Y:S01]  /*1270*/  @!P5 LDGSTS.E.BYPASS.LTC128B.128 [R37+0x3020], desc[UR38][R20.64] ;  /* 0x030200001425dfae */ /* 0x0003e2000b981a26 */
[----:B------:R-:W-:-:S02]  /*1280*/  LOP3.LUT R3, R2, 0x1, RZ, 0xc0, !PT ;  /* 0x0000000102037812 */ /* 0x000fc400078ec0ff */
[----:B------:R-:W-:Y:S01]  /*1290*/  LOP3.LUT R8, R8, 0x7, R17, 0x78, !PT ;  /* 0x0000000708087812 */ /* 0x000fe200078e7811 */
[----:B------:R-:W0:Y:S01]  /*12a0*/  LDGDEPBAR ;  /* 0x00000000000079af */ /* 0x000e220000000000 */
[----:B------:R-:W-:-:S03]  /*12b0*/  ISETP.NE.U32.AND P1, PT, R3, 0x1, PT ;  /* 0x000000010300780c */ /* 0x000fc60003f25070 */
[----:B------:R1:W-:Y:S01]  /*12c0*/  @!P4 LDGSTS.E.BYPASS.LTC128B.128 [R37+0x4020], desc[UR38][R4.64] ;  /* 0x040200000425cfae */ /* 0x0003e2000b981a26 */
[----:B------:R-:W-:Y:S01]  /*12d0*/  IMAD R32, R8, 0x4, R0 ;  /* 0x0000000408207824 */ /* 0x000fe200078e0200 */
[----:B------:R-:W-:Y:S02]  /*12e0*/  SEL R27, R27, 0x420, !P1 ;  /* 0x000004201b1b7807 */ /* 0x000fe40004800000 */
[----:B------:R-:W0:Y:S01]  /*12f0*/  LDGDEPBAR ;  /* 0x00000000000079af */ /* 0x000e220000000000 */
[C---:B------:R-:W-:Y:S02]  /*1300*/  VIADD R29, R32.reuse, 0x840 ;  /* 0x00000840201d7836 */ /* 0x040fe40000000000 */
[----:B------:R-:W-:Y:S02]  /*1310*/  @P2 VIADD R29, R32, 0x7c0 ;  /* 0x000007c0201d2836 */ /* 0x000fe40000000000 */
[C---:B------:R-:W-:Y:S02]  /*1320*/  IMAD.IADD R30, R27.reuse, 0x1, R32 ;  /* 0x000000011b1e7824 */ /* 0x040fe400078e0220 */
[----:B------:R-:W-:Y:S01]  /*1330*/  IMAD.IADD R27, R27, 0x1, R29 ;  /* 0x000000011b1b7824 */ /* 0x000fe200078e021d */
[----:B------:R-:W-:-:S06]  /*1340*/  DEPBAR.LE SB0, 0x3 ;  /* 0x000080c00000791a */ /* 0x000fcc0000000000 */
[----:B------:R-:W-:Y:S05]  /*1350*/  WARPSYNC.ALL ;  /* 0x0000000000007948 */ /* 0x000fea0003800000 */
[----:B------:R-:W-:Y:S06]  /*1360*/  BAR.SYNC.DEFER_BLOCKING 0x0 ;  /* 0x0000000000007b1d */ /* 0x000fec0000010000 */
[----:B------:R-:W-:Y:S01]  /*1370*/  BSSY.RECONVERGENT B0, `(.L_x_5) ;  /* 0x000007e000007945 */ /* 0x000fe20003800200 */
[----:B------:R-:W2:Y:S04]  /*1380*/  LDS R31, [R32] ;  /* 0x00000000201f7984 */ /* 0x000ea80000000800 */
[----:B------:R-:W3:Y:S04]  /*1390*/  LDS R3, [R30] ;  /* 0x000000001e037984 */ /* 0x000ee80000000800 */
[----:B------:R-:W4:Y:S04]  /*13a0*/  LDS R28, [R29] ;  /* 0x000000001d1c7984 */ /* 0x000f280000000800 */
[----:B------:R-:W-:Y:S04]  /*13b0*/  LDS R26, [R27] ;  /* 0x000000001b1a7984 */ /* 0x000fe80000000800 */
[----:B------:R-:W5:Y:S04]  /*13c0*/  LDS R25, [R32+0x1000] ;  /* 0x0010000020197984 */ /* 0x000f680000000800 */
[----:B------:R-:W-:Y:S04]  /*13d0*/  LDS R24, [R30+0x1000] ;  /* 0x001000001e187984 */ /* 0x000fe80000000800 */
[----:B------:R-:W5:Y:S04]  /*13e0*/  LDS R23, [R29+0x1000] ;  /* 0x001000001d177984 */ /* 0x000f680000000800 */
[----:B-1----:R-:W1:Y:S01]  /*13f0*/  LDS R21, [R27+0x1000] ;  /* 0x001000001b157984 */ /* 0x002e620000000800 */
[----:B--2---:R-:W-:-:S02]  /*1400*/  FSETP.NEU.FTZ.AND P4, PT, R31, -INF , PT ;  /* 0xff8000001f00780b */ /* 0x004fc40003f9d000 */
[----:B---3--:R-:W-:Y:S02]  /*1410*/  FSETP.NEU.FTZ.AND P3, PT, R3, -INF , PT ;  /* 0xff8000000300780b */ /* 0x008fe40003f7d000 */
[----:B----4-:R-:W-:Y:S02]  /*1420*/  FMNMX3.FTZ R4, R31, R3, R28, !PT ;  /* 0x000000031f047276 */ /* 0x010fe4000781001c */
[----:B------:R-:W-:Y:S02]  /*1430*/  FSETP.NEU.FTZ.AND P2, PT, R28, -INF , PT ;  /* 0xff8000001c00780b */ /* 0x000fe40003f5d000 */
[----:B-----5:R-:W-:-:S04]  /*1440*/  FMNMX3.FTZ R4, R4, R26, R25, !PT ;  /* 0x0000001a04047276 */ /* 0x020fc80007810019 */
[----:B------:R-:W-:-:S04]  /*1450*/  FMNMX3.FTZ R4, R4, R24, R23, !PT ;  /* 0x0000001804047276 */ /* 0x000fc80007810017 */
[----:B-1----:R-:W-:-:S05]  /*1460*/  FMNMX.FTZ R4, R21, R4, !PT ;  /* 0x0000000415047209 */ /* 0x002fca0007810000 */
[----:B------:R-:W1:Y:S02]  /*1470*/  SHFL.BFLY PT, R5, R4, 0x10, 0x1f ;  /* 0x0e001f0004057f89 */ /* 0x000e6400000e0000 */
        /* <DEDUP_REMOVED lines=8> */
[----:B-1----:R-:W-:-:S04]  /*1500*/  FMNMX.FTZ R20, R4, R20, !PT ;  /* 0x0000001404147209 */ /* 0x002fc80007810000 */
[----:B------:R-:W-:-:S04]  /*1510*/  FSETP.NEU.FTZ.AND P1, PT, R20, -INF , PT ;  /* 0xff8000001400780b */ /* 0x000fc80003f3d000 */
[----:B------:R-:W-:Y:S02]  /*1520*/  FSEL R5, R20, RZ, P1 ;  /* 0x000000ff14057208 */ /* 0x000fe40000800000 */
[----:B------:R-:W-:-:S03]  /*1530*/  FSETP.NEU.FTZ.AND P1, PT, R26, -INF , PT ;  /* 0xff8000001a00780b */ /* 0x000fc60003f3d000 */
[--C-:B------:R-:W-:Y:S01]  /*1540*/  FADD.FTZ R12, R31, -R5.reuse ;  /* 0x800000051f0c7221 */ /* 0x100fe20000010000 */
[--C-:B------:R-:W-:Y:S01]  /*1550*/  FADD.FTZ R11, R3, -R5.reuse ;  /* 0x80000005030b7221 */ /* 0x100fe20000010000 */
[--C-:B------:R-:W-:Y:S01]  /*1560*/  FADD.FTZ R10, R28, -R5.reuse ;  /* 0x800000051c0a7221 */ /* 0x100fe20000010000 */
[--C-:B------:R-:W-:Y:S01]  /*1570*/  FADD.FTZ R9, R26, -R5.reuse ;  /* 0x800000051a097221 */ /* 0x100fe20000010000 */
[----:B------:R-:W-:Y:S01]  /*1580*/  FMUL.FTZ R12, R12, 1.4426950216293334961 ;  /* 0x3fb8aa3b0c0c7820 */ /* 0x000fe20000410000 */
[----:B------:R-:W-:Y:S01]  /*1590*/  FMUL.FTZ R11, R11, 1.4426950216293334961 ;  /* 0x3fb8aa3b0b0b7820 */ /* 0x000fe20000410000 */
[----:B------:R-:W-:Y:S01]  /*15a0*/  FMUL.FTZ R10, R10, 1.4426950216293334961 ;  /* 0x3fb8aa3b0a0a7820 */ /* 0x000fe20000410000 */
[--C-:B------:R-:W-:Y:S01]  /*15b0*/  FADD.FTZ R8, R25, -R5.reuse ;  /* 0x8000000519087221 */ /* 0x100fe20000010000 */
[----:B------:R-:W-:Y:S01]  /*15c0*/  FMUL.FTZ R9, R9, 1.4426950216293334961 ;  /* 0x3fb8aa3b09097820 */ /* 0x000fe20000410000 */
[--C-:B------:R-:W-:Y:S01]  /*15d0*/  FADD.FTZ R7, R24, -R5.reuse ;  /* 0x8000000518077221 */ /* 0x100fe20000010000 */
[----:B------:R-:W1:Y:S01]  /*15e0*/  MUFU.EX2 R12, R12 ;  /* 0x0000000c000c7308 */ /* 0x000e620000000800 */
[----:B------:R-:W-:Y:S01]  /*15f0*/  FMUL.FTZ R8, R8, 1.4426950216293334961 ;  /* 0x3fb8aa3b08087820 */ /* 0x000fe20000410000 */
[--C-:B------:R-:W-:Y:S01]  /*1600*/  FADD.FTZ R6, R23, -R5.reuse ;  /* 0x8000000517067221 */ /* 0x100fe20000010000 */
[----:B------:R-:W-:Y:S01]  /*1610*/  FMUL.FTZ R7, R7, 1.4426950216293334961 ;  /* 0x3fb8aa3b07077820 */ /* 0x000fe20000410000 */
[----:B------:R-:W2:Y:S01]  /*1620*/  MUFU.EX2 R11, R11 ;  /* 0x0000000b000b7308 */ /* 0x000ea20000000800 */
[----:B------:R-:W-:Y:S01]  /*1630*/  FADD.FTZ R5, R21, -R5 ;  /* 0x8000000515057221 */ /* 0x000fe20000010000 */
[----:B------:R-:W-:Y:S01]  /*1640*/  FMUL.FTZ R6, R6, 1.4426950216293334961 ;  /* 0x3fb8aa3b06067820 */ /* 0x000fe20000410000 */
[----:B------:R-:W-:Y:S01]  /*1650*/  LOP3.LUT R28, R2, 0x1f, RZ, 0xc0, !PT ;  /* 0x0000001f021c7812 */ /* 0x000fe200078ec0ff */
[----:B------:R-:W3:Y:S01]  /*1660*/  MUFU.EX2 R10, R10 ;  /* 0x0000000a000a7308 */ /* 0x000ee20000000800 */
[----:B------:R-:W-:-:S02]  /*1670*/  FMUL.FTZ R5, R5, 1.4426950216293334961 ;  /* 0x3fb8aa3b05057820 */ /* 0x000fc40000410000 */
[C---:B------:R-:W-:Y:S01]  /*1680*/  SEL R26, R28.reuse, 0xffffffff, P4 ;  /* 0xffffffff1c1a7807 */ /* 0x040fe20002000000 */
[----:B------:R-:W4:Y:S01]  /*1690*/  MUFU.EX2 R9, R9 ;  /* 0x0000000900097308 */ /* 0x000f220000000800 */
[----:B------:R-:W-:Y:S01]  /*16a0*/  FSETP.NEU.FTZ.AND P4, PT, R25, -INF , PT ;  /* 0xff8000001900780b */ /* 0x000fe20003f9d000 */
[----:B-1----:R-:W-:Y:S01]  /*16b0*/  FADD.FTZ R4, RZ, R12 ;  /* 0x0000000cff047221 */ /* 0x002fe20000010000 */
[----:B------:R-:W-:Y:S01]  /*16c0*/  @P3 LOP3.LUT R26, R28, 0x20, RZ, 0xfc, !PT ;  /* 0x000000201c1a3812 */ /* 0x000fe200078efcff */
[----:B------:R-:W1:Y:S01]  /*16d0*/  MUFU.EX2 R8, R8 ;  /* 0x0000000800087308 */ /* 0x000e620000000800 */
[----:B------:R-:W-:Y:S01]  /*16e0*/  FSETP.NEU.FTZ.AND P3, PT, R24, -INF , PT ;  /* 0xff8000001800780b */ /* 0x000fe20003f7d000 */
[----:B--2---:R-:W-:Y:S01]  /*16f0*/  FADD.FTZ R4, R4, R11 ;  /* 0x0000000b04047221 */ /* 0x004fe20000010000 */
[----:B------:R-:W-:Y:S01]  /*1700*/  @P2 LOP3.LUT R26, R28, 0x40, RZ, 0xfc, !PT ;  /* 0x000000401c1a2812 */ /* 0x000fe200078efcff */
[----:B------:R-:W2:Y:S01]  /*1710*/  MUFU.EX2 R7, R7 ;  /* 0x0000000700077308 */ /* 0x000ea20000000800 */
[----:B------:R-:W-:Y:S01]  /*1720*/  FSETP.NEU.FTZ.AND P2, PT, R23, -INF , PT ;  /* 0xff8000001700780b */ /* 0x000fe20003f5d000 */
[----:B---3--:R-:W-:Y:S01]  /*1730*/  FADD.FTZ R4, R4, R10 ;  /* 0x0000000a04047221 */ /* 0x008fe20000010000 */
[----:B------:R-:W-:Y:S01]  /*1740*/  @P1 LOP3.LUT R26, R28, 0x60, RZ, 0xfc, !PT ;  /* 0x000000601c1a1812 */ /* 0x000fe200078efcff */
[----:B------:R-:W3:Y:S01]  /*1750*/  MUFU.EX2 R6, R6 ;  /* 0x0000000600067308 */ /* 0x000ee20000000800 */
[----:B------:R-:W-:Y:S01]  /*1760*/  FSETP.NEU.FTZ.AND P1, PT, R21, -INF , PT ;  /* 0xff8000001500780b */ /* 0x000fe20003f3d000 */
[----:B----4-:R-:W-:Y:S01]  /*1770*/  FADD.FTZ R4, R4, R9 ;  /* 0x0000000904047221 */ /* 0x010fe20000010000 */
[C---:B------:R-:W-:Y:S01]  /*1780*/  @P4 LOP3.LUT R26, R28.reuse, 0x80, RZ, 0xfc, !PT ;  /* 0x000000801c1a4812 */ /* 0x040fe200078efcff */
[----:B------:R-:W4:Y:S01]  /*1790*/  MUFU.EX2 R5, R5 ;  /* 0x0000000500057308 */ /* 0x000f220000000800 */
[----:B------:R-:W-:Y:S01]  /*17a0*/  ISETP.NE.OR P0, PT, R28, RZ, P0 ;  /* 0x000000ff1c00720c */ /* 0x000fe20000705670 */
[----:B-1----:R-:W-:Y:S01]  /*17b0*/  FADD.FTZ R4, R4, R8 ;  /* 0x0000000804047221 */ /* 0x002fe20000010000 */
[----:B------:R-:W-:-:S02]  /*17c0*/  @P3 LOP3.LUT R26, R28, 0xa0, RZ, 0xfc, !PT ;  /* 0x000000a01c1a3812 */ /* 0x000fc400078efcff */
[----:B------:R-:W-:Y:S01]  /*17d0*/  ISETP.NE.OR P0, PT, R22, RZ, P0 ;  /* 0x000000ff1600720c */ /* 0x000fe20000705670 */
[----:B--2---:R-:W-:Y:S01]  /*17e0*/  FADD.FTZ R4, R4, R7 ;  /* 0x0000000704047221 */ /* 0x004fe20000010000 */
[----:B------:R-:W-:-:S03]  /*17f0*/  @P2 LOP3.LUT R26, R28, 0xc0, RZ, 0xfc, !PT ;  /* 0x000000c01c1a2812 */ /* 0x000fc600078efcff */
[----:B---3--:R-:W-:Y:S01]  /*1800*/  FADD.FTZ R4, R4, R6 ;  /* 0x0000000604047221 */ /* 0x008fe20000010000 */
[----:B------:R-:W-:-:S03]  /*1810*/  @P1 LOP3.LUT R26, R28, 0xe0, RZ, 0xfc, !PT ;  /* 0x000000e01c1a1812 */ /* 0x000fc600078efcff */
[----:B----4-:R-:W-:Y:S02]  /*1820*/  FADD.FTZ R4, R4, R5 ;  /* 0x0000000504047221 */ /* 0x010fe40000010000 */
[----:B------:R-:W1:Y:S04]  /*1830*/  SHFL.BFLY PT, R21, R26, 0x10, 0x1f ;  /* 0x0e001f001a157f89 */ /* 0x000e6800000e0000 */
[----:B------:R-:W2:Y:S01]  /*1840*/  SHFL.BFLY PT, R3, R4, 0x10, 0x1f ;  /* 0x0e001f0004037f89 */ /* 0x000ea200000e0000 */
[----:B-1----:R-:W-:Y:S01]  /*1850*/  VIMNMX R26, PT, PT, R26, R21, !PT ;  /* 0x000000151a1a7248 */ /* 0x002fe20007fe0100 */
[----:B--2---:R-:W-:-:S04]  /*1860*/  FADD.FTZ R3, R4, R3 ;  /* 0x0000000304037221 */ /* 0x004fc80000010000 */
        /* <DEDUP_REMOVED lines=16> */
[----:B------:R-:W1:Y:S01]  /*1970*/  MUFU.RCP R3, R4 ;  /* 0x0000000400037308 */ /* 0x000e620000001000 */
[----:B------:R-:W-:-:S07]  /*1980*/  FSETP.NE.FTZ.AND P1, PT, R4, RZ, PT ;  /* 0x000000ff0400720b */ /* 0x000fce0003f35000 */
[----:B------:R-:W2:Y:S01]  /*1990*/  MUFU.LG2 R4, R4 ;  /* 0x0000000400047308 */ /* 0x000ea20000000c00 */
[----:B-1----:R-:W-:Y:S02]  /*19a0*/  FSEL R3, R3, RZ, P1 ;  /* 0x000000ff03037208 */ /* 0x002fe40000800000 */
[----:B------:R-:W-:-:S03]  /*19b0*/  LOP3.LUT P1, RZ, R2, 0x31f, RZ, 0xc0, !PT ;  /* 0x0000031f02ff7812 */ /* 0x000fc6000782c0ff */
[-C--:B------:R-:W-:Y:S01]  /*19c0*/  FMUL.FTZ R12, R12, R3.reuse ;  /* 0x000000030c0c7220 */ /* 0x080fe20000410000 */
[-C--:B------:R-:W-:Y:S01]  /*19d0*/  FMUL.FTZ R11, R11, R3.reuse ;  /* 0x000000030b0b7220 */ /* 0x080fe20000410000 */
[-C--:B------:R-:W-:Y:S01]  /*19e0*/  FMUL.FTZ R10, R10, R3.reuse ;  /* 0x000000030a0a7220 */ /* 0x080fe20000410000 */
[----:B--2---:R-:W-:Y:S01]  /*19f0*/  FFMA.FTZ R4, R4, 0.69314718246459960938, R20 ;  /* 0x3f31721804047823 */ /* 0x004fe20000010014 */
[-C--:B------:R-:W-:Y:S01]  /*1a00*/  FMUL.FTZ R9, R9, R3.reuse ;  /* 0x0000000309097220 */ /* 0x080fe20000410000 */
[----:B------:R1:W-:Y:S01]  /*1a10*/  STS [R32], R12 ;  /* 0x0000000c20007388 */ /* 0x0003e20000000800 */
[-C--:B------:R-:W-:Y:S01]  /*1a20*/  FMUL.FTZ R8, R8, R3.reuse ;  /* 0x0000000308087220 */ /* 0x080fe20000410000 */
[-C--:B------:R-:W-:Y:S01]  /*1a30*/  FMUL.FTZ R7, R7, R3.reuse ;  /* 0x0000000307077220 */ /* 0x080fe20000410000 */
[-C--:B------:R-:W-:Y:S01]  /*1a40*/  FMUL.FTZ R6, R6, R3.reuse ;  /* 0x0000000306067220 */ /* 0x080fe20000410000 */
[----:B-1----:R-:W-:Y:S01]  /*1a50*/  FMUL.FTZ R12, R5, R3 ;  /* 0x00000003050c7220 */ /* 0x002fe20000410000 */
[----:B------:R-:W-:Y:S06]  /*1a60*/  @P0 BRA `(.L_x_6) ;  /* 0x0000000000380947 */ /* 0x000fec0003800000 */
[----:B------:R-:W1:Y:S01]  /*1a70*/  LDCU.64 UR8, c[0x0][0x420] ;  /* 0x00008400ff0877ac */ /* 0x000e620008000a00 */
[----:B------:R-:W2:Y:S01]  /*1a80*/  LDCU.128 UR4, c[0x0][0x410] ;  /* 0x00008200ff0477ac */ /* 0x000ea20008000c00 */
[----:B-1----:R-:W-:Y:S02]  /*1a90*/  IMAD R3, R39, UR8, RZ ;  /* 0x0000000827037c24 */ /* 0x002fe4000f8e02ff */
[----:B------:R-:W-:-:S04]  /*1aa0*/  IMAD.WIDE.U32 R22, R38, UR8, RZ ;  /* 0x0000000826167c25 */ /* 0x000fc8000f8e00ff */
[----:B------:R-:W-:-:S05]  /*1ab0*/  IMAD R3, R38, UR9, R3 ;  /* 0x0000000926037c24 */ /* 0x000fca000f8e0203 */
[----:B------:R-:W-:Y:S01]  /*1ac0*/  IADD3 R23, PT, PT, R23, R3, RZ ;  /* 0x0000000317177210 */ /* 0x000fe20007ffe0ff */
[----:B--2---:R-:W-:Y:S02]  /*1ad0*/  IMAD R3, R45, UR6, RZ ;  /* 0x000000062d037c24 */ /* 0x004fe4000f8e02ff */
[----:B------:R-:W-:-:S04]  /*1ae0*/  IMAD.WIDE.U32 R22, R15, UR6, R22 ;  /* 0x000000060f167c25 */ /* 0x000fc8000f8e0016 */
[----:B------:R-:W-:Y:S01]  /*1af0*/  IMAD R3, R15, UR7, R3 ;  /* 0x000000070f037c24 */ /* 0x000fe2000f8e0203 */
[----:B------:R-:W-:-:S04]  /*1b00*/  IADD3 R5, P0, PT, R41, R22, RZ ;  /* 0x0000001629057210 */ /* 0x000fc80007f1e0ff */
[----:B------:R-:W-:Y:S02]  /*1b10*/  IADD3.X R3, PT, PT, R40, R23, R3, P0, !PT ;  /* 0x0000001728037210 */ /* 0x000fe400007fe403 */
[----:B------:R-:W-:-:S04]  /*1b20*/  LEA R22, P0, R5, UR4, 0x2 ;  /* 0x0000000405167c11 */ /* 0x000fc8000f8010ff */
[----:B------:R-:W-:-:S05]  /*1b30*/  LEA.HI.X R23, R5, UR5, R3, 0x2, P0 ;  /* 0x0000000505177c11 */ /* 0x000fca00080f1403 */
[----:B------:R1:W-:Y:S04]  /*1b40*/  STG.E desc[UR38][R22.64], R4 ;  /* 0x0000000416007986 */ /* 0x0003e8000c101926 */
.L_x_6:
[----:B------:R-:W-:Y:S05]  /*1b50*/  BSYNC.RECONVERGENT B0 ;  /* 0x0000000000007941 */ /* 0x000fea0003800200 */
.L_x_5:
[----:B------:R-:W-:Y:S01]  /*1b60*/  STS [R30], R11 ;  /* 0x0000000b1e007388 */ /* 0x000fe20000000800 */
[----:B------:R-:W-:Y:S01]  /*1b70*/  IMAD R42, R17, 0x4, R0 ;  /* 0x00000004112a7824 */ /* 0x000fe200078e0200 */
[----:B------:R-:W-:Y:S01]  /*1b80*/  BSSY.RECONVERGENT B1, `(.L_x_7) ;  /* 0x00000f2000017945 */ /* 0x000fe20003800200 */
[----:B------:R-:W-:Y:S01]  /*1b90*/  IADD3 R43, PT, PT, R37, 0x2020, RZ ;  /* 0x00002020252b7810 */ /* 0x000fe20007ffe0ff */
[----:B------:R2:W-:Y:S01]  /*1ba0*/  STS [R29], R10 ;  /* 0x0000000a1d007388 */ /* 0x0005e20000000800 */
[----:B------:R-:W-:-:S03]  /*1bb0*/  IMAD.IADD R49, R51, 0x1, R49 ;  /* 0x0000000133317824 */ /* 0x000fc600078e0231 */
[----:B------:R3:W-:Y:S04]  /*1bc0*/  STS [R27], R9 ;  /* 0x000000091b007388 */ /* 0x0007e80000000800 */
[----:B------:R-:W-:Y:S04]  /*1bd0*/  STS [R32+0x1000], R8 ;  /* 0x0010000820007388 */ /* 0x000fe80000000800 */
[----:B------:R-:W-:Y:S04]  /*1be0*/  STS [R30+0x1000], R7 ;  /* 0x001000071e007388 */ /* 0x000fe80000000800 */
[----:B------:R-:W-:Y:S04]  /*1bf0*/  STS [R29+0x1000], R6 ;  /* 0x001000061d007388 */ /* 0x000fe80000000800 */
[----:B------:R4:W-:Y:S04]  /*1c00*/  STS [R27+0x1000], R12 ;  /* 0x0010000c1b007388 */ /* 0x0009e80000000800 */
[----:B------:R-:W-:Y:S01]  /*1c10*/  @!P1 STS [R42+0x2000], R21 ;  /* 0x002000152a009388 */ /* 0x000fe20000000800 */
[----:B--2---:R-:W-:Y:S01]  /*1c20*/  CS2R R10, SRZ ;  /* 0x00000000000a7805 */ /* 0x004fe2000001ff00 */
[----:B------:R-:W-:Y:S01]  /*1c30*/  BAR.SYNC.DEFER_BLOCKING 0x0 ;  /* 0x0000000000007b1d */ /* 0x000fe20000010000 */
[----:B---3--:R-:W-:-:S02]  /*1c40*/  IMAD.MOV.U32 R9, RZ, RZ, RZ ;  /* 0x000000ffff097224 */ /* 0x008fc400078e00ff */
[----:B----4-:R-:W-:-:S03]  /*1c50*/  HFMA2 R12, -RZ, RZ, 0, 0 ;  /* 0x00000000ff0c7431 */ /* 0x010fc600000001ff */
[----:B------:R-:W2:Y:S02]  /*1c60*/  LDS R42, [R42+0x2000] ;  /* 0x002000002a2a7984 */ /* 0x000ea40000000800 */
[----:B--2---:R-:W-:-:S13]  /*1c70*/  ISETP.GE.AND P0, PT, R42, RZ, PT ;  /* 0x000000ff2a00720c */ /* 0x004fda0003f06270 */
[----:B------:R-:W-:Y:S05]  /*1c80*/  @!P0 BRA `(.L_x_8) ;  /* 0x0000000c00848947 */ /* 0x000fea0003800000 */
[C---:B------:R-:W-:Y:S01]  /*1c90*/  ISETP.GE.U32.AND P0, PT, R42.reuse, 0x3, PT ;  /* 0x000000032a00780c */ /* 0x040fe20003f06070 */
[----:B------:R-:W-:Y:S01]  /*1ca0*/  VIADD R3, R42, 0x1 ;  /* 0x000000012a037836 */ /* 0x000fe20000000000 */
[----:B------:R-:W-:Y:S01]  /*1cb0*/  BSSY.RECONVERGENT B0, `(.L_x_9) ;  /* 0x000008e000007945 */ /* 0x000fe20003800200 */
[----:B------:R-:W-:Y:S02]  /*1cc0*/  IMAD.MOV.U32 R36, RZ, RZ, RZ ;  /* 0x000000ffff247224 */ /* 0x000fe400078e00ff */
[----:B------:R-:W-:Y:S01]  /*1cd0*/  IMAD.MOV.U32 R12, RZ, RZ, RZ ;  /* 0x000000ffff0c7224 */ /* 0x000fe200078e00ff */
[----:B------:R-:W-:-:S04]  /*1ce0*/  LOP3.LUT R46, R3, 0x3, RZ, 0xc0, !PT ;  /* 0x00000003032e7812 */ /* 0x000fc800078ec0ff */
[----:B------:R-:W-:-:S03]  /*1cf0*/  ISETP.NE.AND P5, PT, R46, RZ, PT ;  /* 0x000000ff2e00720c */ /* 0x000fc60003fa5270 */
[----:B------:R-:W-:Y:S10]  /*1d00*/  @!P0 BRA `(.L_x_10) ;  /* 0x0000000800208947 */ /* 0x000ff40003800000 */
[C---:B------:R-:W-:Y:S02]  /*1d10*/  ISETP.GE.AND P6, PT, R14.reuse, RZ, PT ;  /* 0x000000ff0e00720c */ /* 0x040fe40003fc6270 */
[----:B------:R-:W-:Y:S02]  /*1d20*/  CS2R R8, SRZ ;  /* 0x0000000000087805 */ /* 0x000fe4000001ff00 */
[----:B------:R-:W-:Y:S01]  /*1d30*/  ISETP.GE.AND P4, PT, R14, RZ, PT ;  /* 0x000000ff0e00720c */ /* 0x000fe20003f86270 */
[----:B------:R-:W-:Y:S01]  /*1d40*/  IMAD.MOV.U32 R12, RZ, RZ, RZ ;  /* 0x000000ffff0c7224 */ /* 0x000fe200078e00ff */
[----:B------:R-:W-:Y:S02]  /*1d50*/  LOP3.LUT R36, R3, 0xfffffffc, RZ, 0xc0, !PT ;  /* 0xfffffffc03247812 */ /* 0x000fe400078ec0ff */
[----:B------:R-:W-:-:S09]  /*1d60*/  CS2R R10, SRZ ;  /* 0x00000000000a7805 */ /* 0x000fd2000001ff00 */
.L_x_11:
[----:B------:R-:W-:Y:S01]  /*1d70*/  SHF.R.U32.HI R3, RZ, 0x2, R8 ;  /* 0x00000002ff037819 */ /* 0x000fe20000011608 */
[C---:B------:R-:W-:Y:S02]  /*1d80*/  VIADD R5, R8.reuse, 0x3 ;  /* 0x0000000308057836 */ /* 0x040fe40000000000 */
[C---:B------:R-:W-:Y:S02]  /*1d90*/  VIADD R26, R8.reuse, 0x5 ;  /* 0x00000005081a7836 */ /* 0x040fe40000000000 */
[C---:B------:R-:W-:Y:S01]  /*1da0*/  VIADD R52, R8.reuse, 0x4 ;  /* 0x0000000408347836 */ /* 0x040fe20000000000 */
[CC--:B------:R-:W-:Y:S01]  /*1db0*/  ISETP.GT.OR P0, PT, R5.reuse, R42.reuse, !P6 ;  /* 0x0000002a0500720c */ /* 0x0c0fe20007704670 */
[----:B-1----:R-:W-:Y:S01]  /*1dc0*/  IMAD.SHL.U32 R4, R8, 0x8, RZ ;  /* 0x0000000808047824 */ /* 0x002fe200078e00ff */
[----:B------:R-:W-:Y:S02]  /*1dd0*/  PLOP3.LUT P6, PT, P4, PT, PT, 0x80, 0x8 ;  /* 0x000000000008781c */ /* 0x000fe400027cf070 */
[-C--:B------:R-:W-:Y:S02]  /*1de0*/  ISETP.GE.OR P0, PT, R16, R13.reuse, P0 ;  /* 0x0000000d1000720c */ /* 0x080fe40000706670 */
[----:B------:R-:W-:Y:S02]  /*1df0*/  LOP3.LUT R4, R4, 0x3fffffe0, RZ, 0xc0, !PT ;  /* 0x3fffffe004047812 */ /* 0x000fe400078ec0ff */
[----:B------:R-:W-:Y:S02]  /*1e00*/  ISETP.GT.OR P2, PT, R26, R42, !P6 ;  /* 0x0000002a1a00720c */ /* 0x000fe40007744670 */
[----:B------:R-:W-:Y:S02]  /*1e10*/  LOP3.LUT R4, R4, 0x7, R17, 0xf8, !PT ;  /* 0x0000000704047812 */ /* 0x000fe400078ef811 */
[----:B------:R-:W-:Y:S02]  /*1e20*/  ISETP.GE.OR P2, PT, R16, R13, P2 ;  /* 0x0000000d1000720c */ /* 0x000fe40001746670 */
[----:B------:R-:W-:Y:S03]  /*1e30*/  LOP3.LUT R3, R4, 0x1f, R3, 0x78, !PT ;  /* 0x0000001f04037812 */ /* 0x000fe600078e7803 */
[----:B------:R-:W1:Y:S01]  /*1e40*/  @!P0 LDC.64 R6, c[0x0][0x3a8] ;  /* 0x0000ea00ff068b82 */ /* 0x000e620000000a00 */
[----:B------:R-:W-:Y:S02]  /*1e50*/  @!P0 IMAD.MOV.U32 R20, RZ, RZ, R16 ;  /* 0x000000ffff148224 */ /* 0x000fe400078e0010 */
[----:B------:R-:W-:Y:S05]  /*1e60*/  @!P0 IMAD.MOV.U32 R21, RZ, RZ, RZ ;  /* 0x000000ffff158224 */ /* 0x000fea00078e00ff */
[----:B------:R-:W-:Y:S01]  /*1e70*/  @!P2 MOV R31, RZ ;  /* 0x000000ff001fa202 */ /* 0x000fe20000000f00 */
[----:B------:R-:W2:Y:S01]  /*1e80*/  @!P2 LDC.64 R24, c[0x0][0x3a8] ;  /* 0x0000ea00ff18ab82 */ /* 0x000ea20000000a00 */
[C---:B-1----:R-:W-:Y:S04]  /*1e90*/  @!P0 IMAD.WIDE.U32 R20, R5.reuse, R6, R20 ;  /* 0x0000000605148225 */ /* 0x042fe800078e0014 */
[----:B------:R-:W-:Y:S01]  /*1ea0*/  @!P0 IMAD R21, R5, R7, R21 ;  /* 0x0000000705158224 */ /* 0x000fe200078e0215 */
[----:B------:R-:W-:Y:S01]  /*1eb0*/  @!P0 LEA R6, P1, R20, R48, 0x2 ;  /* 0x0000003014068211 */ /* 0x000fe200078210ff */
[----:B------:R-:W-:Y:S02]  /*1ec0*/  IMAD R5, R3, 0x4, R0 ;  /* 0x0000000403057824 */ /* 0x000fe400078e0200 */
[----:B------:R-:W-:Y:S01]  /*1ed0*/  VIADD R3, R8, 0x1 ;  /* 0x0000000108037836 */ /* 0x000fe20000000000 */
[----:B------:R-:W-:Y:S02]  /*1ee0*/  @!P0 LEA.HI.X R7, R20, R47, R21, 0x2, P1 ;  /* 0x0000002f14078211 */ /* 0x000fe400008f1415 */
[----:B------:R-:W-:Y:S01]  /*1ef0*/  ISETP.GT.OR P1, PT, R52, R42, !P6 ;  /* 0x0000002a3400720c */ /* 0x000fe20007724670 */
[----:B------:R-:W1:Y:S01]  /*1f00*/  LDS R5, [R5] ;  /* 0x0000000005057984 */ /* 0x000e620000000800 */
[----:B------:R-:W-:Y:S02]  /*1f10*/  SHF.L.U32 R4, R3, 0x3, RZ ;  /* 0x0000000303047819 */ /* 0x000fe400000006ff */
[----:B------:R-:W-:Y:S02]  /*1f20*/  ISETP.GE.OR P1, PT, R16, R13, P1 ;  /* 0x0000000d1000720c */ /* 0x000fe40000f26670 */
[----:B------:R-:W-:Y:S01]  /*1f30*/  @!PT LDS RZ, [RZ] ;  /* 0x00000000fffff984 */ /* 0x000fe20000000800 */
[----:B------:R-:W-:Y:S01]  /*1f40*/  @!PT LDS RZ, [RZ] ;  /* 0x00000000fffff984 */ /* 0x000fe20000000800 */
[----:B------:R-:W-:Y:S01]  /*1f50*/  @!PT LDS RZ, [RZ] ;  /* 0x00000000fffff984 */ /* 0x000fe20000000800 */
[----:B------:R3:W-:Y:S01]  /*1f60*/  @!P0 LDGSTS.E.BYPASS.LTC128B.128 [R37+0x5020], desc[UR38][R6.64] ;  /* 0x0502000006258fae */ /* 0x0007e2000b981a26 */
[----:B------:R-:W-:Y:S02]  /*1f70*/  LOP3.LUT R4, R4, 0x7fffffe8, RZ, 0xc0, !PT ;  /* 0x7fffffe804047812 */ /* 0x000fe400078ec0ff */
[----:B------:R-:W-:Y:S02]  /*1f80*/  SHF.R.U32.HI R3, RZ, 0x2, R3 ;  /* 0x00000002ff037819 */ /* 0x000fe40000011603 */
[----:B------:R-:W0:Y:S01]  /*1f90*/  LDGDEPBAR ;  /* 0x00000000000079af */ /* 0x000e220000000000 */
[----:B------:R-:W-:Y:S04]  /*1fa0*/  LOP3.LUT R4, R4, 0x7, R17, 0xf8, !PT ;  /* 0x0000000704047812 */ /* 0x000fe800078ef811 */
[----:B------:R-:W-:Y:S01]  /*1fb0*/  LOP3.LUT R3, R4, 0x1f, R3, 0x78, !PT ;  /* 0x0000001f04037812 */ /* 0x000fe200078e7803 */
[----:B------:R-:W-:Y:S02]  /*1fc0*/  @!P1 IMAD.MOV.U32 R20, RZ, RZ, R16 ;  /* 0x000000ffff149224 */ /* 0x000fe400078e0010 */
[----:B------:R-:W-:Y:S02]  /*1fd0*/  @!P1 IMAD.MOV.U32 R21, RZ, RZ, RZ ;  /* 0x000000ffff159224 */ /* 0x000fe400078e00ff */
[----:B------:R-:W-:Y:S02]  /*1fe0*/  IMAD R3, R3, 0x4, R0 ;  /* 0x0000000403037824 */ /* 0x000fe400078e0200 */
[----:B------:R-:W-:Y:S04]  /*1ff0*/  @!P2 IMAD.MOV.U32 R30, RZ, RZ, R16 ;  /* 0x000000ffff1ea224 */ /* 0x000fe800078e0010 */
[C---:B--2---:R-:W-:Y:S04]  /*2000*/  @!P2 IMAD.WIDE.U32 R30, R26.reuse, R24, R30 ;  /* 0x000000181a1ea225 */ /* 0x044fe800078e001e */
[----:B------:R-:W-:Y:S01]  /*2010*/  @!P2 IMAD R25, R26, R25, R31 ;  /* 0x000000191a19a224 */ /* 0x000fe200078e021f */
[----:B---3--:R-:W2:Y:S01]  /*2020*/  @!P1 LDC.64 R6, c[0x0][0x3a8] ;  /* 0x0000ea00ff069b82 */ /* 0x008ea20000000a00 */
[----:B------:R-:W-:Y:S04]  /*2030*/  DEPBAR.LE SB0, 0x3 ;  /* 0x000080c00000791a */ /* 0x000fe80000000000 */
[----:B------:R-:W3:Y:S01]  /*2040*/  LDS R3, [R3] ;  /* 0x0000000003037984 */ /* 0x000ee20000000800 */
[----:B-1----:R-:W-:Y:S04]  /*2050*/  FSETP.GT.FTZ.AND P0, PT, R5, RZ, PT ;  /* 0x000000ff0500720b */ /* 0x002fe80003f14000 */
[----:B------:R-:W-:Y:S04]  /*2060*/  ISETP.LT.OR P0, PT, R14, RZ, !P0 ;  /* 0x000000ff0e00720c */ /* 0x000fe80004701670 */
[----:B------:R-:W-:Y:S01]  /*2070*/  ISETP.GE.OR P0, PT, R16, R13, P0 ;  /* 0x0000000d1000720c */ /* 0x000fe20000706670 */
[C---:B--2---:R-:W-:Y:S04]  /*2080*/  @!P1 IMAD.WIDE.U32 R20, R52.reuse, R6, R20 ;  /* 0x0000000634149225 */ /* 0x044fe800078e0014 */
[----:B------:R-:W-:Y:S01]  /*2090*/  @!P1 IMAD R7, R52, R7, R21 ;  /* 0x0000000734079224 */ /* 0x000fe200078e0215 */
[C---:B------:R-:W-:Y:S04]  /*20a0*/  @!P1 LEA R28, P3, R20.reuse, R48, 0x2 ;  /* 0x00000030141c9211 */ /* 0x040fe800078610ff */
[----:B------:R-:W-:Y:S01]  /*20b0*/  @!P1 LEA.HI.X R29, R20, R47, R7, 0x2, P3 ;  /* 0x0000002f141d9211 */ /* 0x000fe200018f1407 */
[C---:B------:R-:W-:Y:S02]  /*20c0*/  VIADD R7, R8.reuse, 0x2 ;  /* 0x0000000208077836 */ /* 0x040fe40000000000 */
[----:B------:R-:W1:Y:S01]  /*20d0*/  @!P0 LDS.128 R20, [R37+0x2020] ;  /* 0x0020200025148984 */ /* 0x000e620000000c00 */
[----:B------:R-:W-:Y:S02]  /*20e0*/  VIADD R8, R8, 0x6 ;  /* 0x0000000608087836 */ /* 0x000fe40000000000 */
[----:B------:R-:W-:Y:S01]  /*20f0*/  IMAD.SHL.U32 R6, R7, 0x8, RZ ;  /* 0x0000000807067824 */ /* 0x000fe200078e00ff */
[----:B------:R-:W-:Y:S01]  /*2100*/  SHF.R.U32.HI R7, RZ, 0x2, R7 ;  /* 0x00000002ff077819 */ /* 0x000fe20000011607 */
[----:B------:R-:W-:Y:S01]  /*2110*/  @!PT LDS RZ, [RZ] ;  /* 0x00000000fffff984 */ /* 0x000fe20000000800 */
[----:B------:R-:W-:Y:S01]  /*2120*/  @!PT LDS RZ, [RZ] ;  /* 0x00000000fffff984 */ /* 0x000fe20000000800 */
[----:B------:R-:W-:Y:S01]  /*2130*/  @!PT LDS RZ, [RZ] ;  /* 0x00000000fffff984 */ /* 0x000fe20000000800 */
[----:B------:R2:W-:Y:S03]  /*2140*/  @!P1 LDGSTS.E.BYPASS.LTC128B.128 [R37+0x2020], desc[UR38][R28.64] ;  /* 0x020200001c259fae */ /* 0x0005e6000b981a26 */
[----:B------:R-:W-:Y:S02]  /*2150*/  LOP3.LUT R6, R6, 0x3ffffff0, RZ, 0xc0, !PT ;  /* 0x3ffffff006067812 */ /* 0x000fe400078ec0ff */
[----:B------:R-:W0:Y:S01]  /*2160*/  LDGDEPBAR ;  /* 0x00000000000079af */ /* 0x000e220000000000 */
[----:B---3--:R-:W-:Y:S02]  /*2170*/  FSETP.GT.FTZ.AND P1, PT, R3, RZ, PT ;  /* 0x000000ff0300720b */ /* 0x008fe40003f34000 */
[----:B------:R-:W-:Y:S02]  /*2180*/  LOP3.LUT R6, R6, 0x7, R17, 0xf8, !PT ;  /* 0x0000000706067812 */ /* 0x000fe400078ef811 */
[----:B------:R-:W-:Y:S02]  /*2190*/  ISETP.LT.OR P1, PT, R14, RZ, !P1 ;  /* 0x000000ff0e00720c */ /* 0x000fe40004f21670 */
[----:B------:R-:W-:Y:S01]  /*21a0*/  LOP3.LUT R6, R6, 0x1f, R7, 0x78, !PT ;  /* 0x0000001f06067812 */ /* 0x000fe200078e7807 */
[----:B------:R-:W-:Y:S01]  /*21b0*/  VIADD R7, R4, 0x10 ;  /* 0x0000001004077836 */ /* 0x000fe20000000000 */
[----:B------:R-:W-:Y:S03]  /*21c0*/  ISETP.GE.OR P1, PT, R16, R13, P1 ;  /* 0x0000000d1000720c */ /* 0x000fe60000f26670 */
[----:B------:R-:W-:Y:S01]  /*21d0*/  IMAD R6, R6, 0x4, R0 ;  /* 0x0000000406067824 */ /* 0x000fe200078e0200 */
[----:B------:R-:W-:Y:S04]  /*21e0*/  SHF.R.U32.HI R4, RZ, 0x5, R7 ;  /* 0x00000005ff047819 */ /* 0x000fe80000011607 */
[----:B------:R-:W-:Y:S04]  /*21f0*/  LOP3.LUT R4, R7, 0x1f, R4, 0x78, !PT ;  /* 0x0000001f07047812 */ /* 0x000fe800078e7804 */
[----:B------:R-:W-:Y:S02]  /*2200*/  LEA R4, R4, R0, 0x2 ;  /* 0x0000000004047211 */ /* 0x000fe400078e10ff */
[C---:B--2---:R-:W-:Y:S01]  /*2210*/  @!P2 LEA R28, P3, R30.reuse, R48, 0x2 ;  /* 0x000000301e1ca211 */ /* 0x044fe200078610ff */
[----:B------:R-:W-:Y:S04]  /*2220*/  DEPBAR.LE SB0, 0x3 ;  /* 0x000080c00000791a */ /* 0x000fe80000000000 */
[----:B------:R-:W-:Y:S01]  /*2230*/  LDS R6, [R6] ;  /* 0x0000000006067984 */ /* 0x000fe20000000800 */
[----:B------:R-:W-:Y:S02]  /*2240*/  @!P2 LEA.HI.X R29, R30, R47, R25, 0x2, P3 ;  /* 0x0000002f1e1da211 */ /* 0x000fe400018f1419 */
[----:B------:R-:W-:Y:S01]  /*2250*/  ISETP.GT.OR P3, PT, R8, R42, !P6 ;  /* 0x0000002a0800720c */ /* 0x000fe20007764670 */
[C---:B-1----:R-:W-:Y:S01]  /*2260*/  @!P0 FFMA.FTZ R9, R5.reuse, R20, R9 ;  /* 0x0000001405098223 */ /* 0x042fe20000010009 */
[----:B------:R-:W1:Y:S01]  /*2270*/  @!P1 LDS.128 R24, [R37+0x3020] ;  /* 0x0030200025189984 */ /* 0x000e620000000c00 */
[C---:B------:R-:W-:Y:S01]  /*2280*/  @!P0 FFMA.FTZ R10, R5.reuse, R21, R10 ;  /* 0x00000015050a8223 */ /* 0x040fe2000001000a */
[----:B------:R-:W-:Y:S01]  /*2290*/  ISETP.GE.OR P3, PT, R16, R13, P3 ;  /* 0x0000000d1000720c */ /* 0x000fe20001f66670 */
[C---:B------:R-:W-:Y:S01]  /*22a0*/  @!P0 FFMA.FTZ R11, R5.reuse, R22, R11 ;  /* 0x00000016050b8223 */ /* 0x040fe2000001000b */
[----:B------:R-:W-:Y:S01]  /*22b0*/  @!P0 FFMA.FTZ R12, R5, R23, R12 ;  /* 0x00000017050c8223 */ /* 0x000fe2000001000c */
[----:B------:R-:W-:Y:S01]  /*22c0*/  @!PT LDS RZ, [RZ] ;  /* 0x00000000fffff984 */ /* 0x000fe20000000800 */
[----:B------:R-:W-:Y:S01]  /*22d0*/  @!PT LDS RZ, [RZ] ;  /* 0x00000000fffff984 */ /* 0x000fe20000000800 */
[----:B------:R-:W-:Y:S01]  /*22e0*/  @!PT LDS RZ, [RZ] ;  /* 0x00000000fffff984 */ /* 0x000fe20000000800 */
[----:B------:R2:W-:Y:S01]  /*22f0*/  @!P2 LDGSTS.E.BYPASS.LTC128B.128 [R37+0x3020], desc[UR38][R28.64] ;  /* 0x030200001c25afae */ /* 0x0005e2000b981a26 */
[----:B------:R-:W-:Y:S04]  /*2300*/  ISETP.NE.AND P0, PT, R52, R36, PT ;  /* 0x000000243400720c */ /* 0x000fe80003f05270 */
[----:B------:R-:W0:Y:S05]  /*2310*/  LDGDEPBAR ;  /* 0x00000000000079af */ /* 0x000e2a0000000000 */
[----:B------:R-:W-:Y:S02]  /*2320*/  @!P3 IMAD.MOV.U32 R30, RZ, RZ, R16 ;  /* 0x000000ffff1eb224 */ /* 0x000fe400078e0010 */
[----:B------:R-:W-:Y:S01]  /*2330*/  @!P3 IMAD.MOV.U32 R31, RZ, RZ, RZ ;  /* 0x000000ffff1fb224 */ /* 0x000fe200078e00ff */
[----:B--2---:R-:W2:Y:S01]  /*2340*/  @!P3 LDC.64 R28, c[0x0][0x3a8] ;  /* 0x0000ea00ff1cbb82 */ /* 0x004ea20000000a00 */
[----:B------:R-:W-:Y:S04]  /*2350*/  DEPBAR.LE SB0, 0x3 ;  /* 0x000080c00000791a */ /* 0x000fe80000000000 */
[----:B------:R-:W3:Y:S01]  /*2360*/  LDS R4, [R4] ;  /* 0x0000000004047984 */ /* 0x000ee20000000800 */
[C---:B-1----:R-:W-:Y:S01]  /*2370*/  @!P1 FFMA.FTZ R9, R3.reuse, R24, R9 ;  /* 0x0000001803099223 */ /* 0x042fe20000010009 */
[C---:B------:R-:W-:Y:S01]  /*2380*/  @!P1 FFMA.FTZ R10, R3.reuse, R25, R10 ;  /* 0x00000019030a9223 */ /* 0x040fe2000001000a */
[C---:B------:R-:W-:Y:S01]  /*2390*/  @!P1 FFMA.FTZ R11, R3.reuse, R26, R11 ;  /* 0x0000001a030b9223 */ /* 0x040fe2000001000b */
[----:B------:R-:W-:Y:S01]  /*23a0*/  @!P1 FFMA.FTZ R12, R3, R27, R12 ;  /* 0x0000001b030c9223 */ /* 0x000fe2000001000c */
[C---:B--2---:R-:W-:Y:S04]  /*23b0*/  @!P3 IMAD.WIDE.U32 R30, R8.reuse, R28, R30 ;  /* 0x0000001c081eb225 */ /* 0x044fe800078e001e */
[----:B------:R-:W-:Y:S01]  /*23c0*/  @!P3 IMAD R29, R8, R29, R31 ;  /* 0x0000001d081db224 */ /* 0x000fe200078e021f */
[C---:B------:R-:W-:Y:S01]  /*23d0*/  @!P3 LEA R32, P2, R30.reuse, R48, 0x2 ;  /* 0x000000301e20b211 */ /* 0x040fe200078410ff */
[----:B------:R-:W-:Y:S03]  /*23e0*/  IMAD.MOV.U32 R8, RZ, RZ, R52 ;  /* 0x000000ffff087224 */ /* 0x000fe600078e0034 */
[----:B------:R-:W-:Y:S02]  /*23f0*/  @!P3 LEA.HI.X R33, R30, R47, R29, 0x2, P2 ;  /* 0x0000002f1e21b211 */ /* 0x000fe400010f141d */
[----:B------:R-:W-:Y:S04]  /*2400*/  FSETP.GT.FTZ.AND P2, PT, R6, RZ, PT ;  /* 0x000000ff0600720b */ /* 0x000fe80003f54000 */
[----:B------:R-:W-:Y:S04]  /*2410*/  ISETP.LT.OR P2, PT, R14, RZ, !P2 ;  /* 0x000000ff0e00720c */ /* 0x000fe80005741670 */
[-C--:B------:R-:W-:Y:S11]  /*2420*/  ISETP.GE.OR P2, PT, R16, R13.reuse, P2 ;  /* 0x0000000d1000720c */ /* 0x080ff60001746670 */
[----:B------:R-:W-:Y:S02]  /*2430*/  @!UPT UIADD3 URZ, UPT, UPT, URZ, URZ, URZ ;  /* 0x000000fffffff290 */ /* 0x000fe4000fffe0ff */
[----:B------:R-:W1:Y:S05]  /*2440*/  @!P2 LDS.128 R28, [R37+0x4020] ;  /* 0x00402000251ca984 */ /* 0x000e6a0000000c00 */
[----:B------:R-:W-:Y:S01]  /*2450*/  @!PT LDS RZ, [RZ] ;  /* 0x00000000fffff984 */ /* 0x000fe20000000800 */
[----:B------:R-:W-:Y:S01]  /*2460*/  @!PT LDS RZ, [RZ] ;  /* 0x00000000fffff984 */ /* 0x000fe20000000800 */
[----:B------:R-:W-:Y:S01]  /*2470*/  @!PT LDS RZ, [RZ] ;  /* 0x00000000fffff984 */ /* 0x000fe20000000800 */
[----:B------:R2:W-:Y:S01]  /*2480*/  @!P3 LDGSTS.E.BYPASS.LTC128B.128 [R37+0x4020], desc[UR38][R32.64] ;  /* 0x040200002025bfae */ /* 0x0005e2000b981a26 */
[----:B---3--:R-:W-:Y:S04]  /*2490*/  FSETP.GT.FTZ.AND P3, PT, R4, RZ, PT ;  /* 0x000000ff0400720b */ /* 0x008fe80003f74000 */
[----:B------:R-:W0:Y:S01]  /*24a0*/  LDGDEPBAR ;  /* 0x00000000000079af */ /* 0x000e220000000000 */
[----:B------:R-:W-:Y:S04]  /*24b0*/  ISETP.LT.OR P3, PT, R14, RZ, !P3 ;  /* 0x000000ff0e00720c */ /* 0x000fe80005f61670 */
[----:B------:R-:W-:Y:S01]  /*24c0*/  ISETP.GE.OR P3, PT, R16, R13, P3 ;  /* 0x0000000d1000720c */ /* 0x000fe20001f66670 */
[----:B------:R-:W-:Y:S11]  /*24d0*/  DEPBAR.LE SB0, 0x3 ;  /* 0x000080c00000791a */ /* 0x000ff60000000000 */
[----:B------:R-:W-:Y:S01]  /*24e0*/  @!UPT UIADD3 URZ, UPT, UPT, URZ, URZ, URZ ;  /* 0x000000fffffff290 */ /* 0x000fe2000fffe0ff */
[----:B--2---:R-:W2:Y:S01]  /*24f0*/  @!P3 LDS.128 R32, [R37+0x5020] ;  /* 0x005020002520b984 */ /* 0x004ea20000000c00 */
[C---:B-1----:R-:W-:Y:S01]  /*2500*/  @!P2 FFMA.FTZ R9, R6.reuse, R28, R9 ;  /* 0x0000001c0609a223 */ /* 0x042fe20000010009 */
[C---:B------:R-:W-:Y:S01]  /*2510*/  @!P2 FFMA.FTZ R10, R6.reuse, R29, R10 ;  /* 0x0000001d060aa223 */ /* 0x040fe2000001000a */
[C---:B------:R-:W-:Y:S01]  /*2520*/  @!P2 FFMA.FTZ R11, R6.reuse, R30, R11 ;  /* 0x0000001e060ba223 */ /* 0x040fe2000001000b */
[----:B------:R-:W-:Y:S01]  /*2530*/  @!P2 FFMA.FTZ R12, R6, R31, R12 ;  /* 0x0000001f060ca223 */ /* 0x000fe2000001000c */
[C---:B--2---:R-:W-:Y:S01]  /*2540*/  @!P3 FFMA.FTZ R9, R4.reuse, R32, R9 ;  /* 0x000000200409b223 */ /* 0x044fe20000010009 */
[C---:B------:R-:W-:Y:S01]  /*2550*/  @!P3 FFMA.FTZ R10, R4.reuse, R33, R10 ;  /* 0x00000021040ab223 */ /* 0x040fe2000001000a */
[C---:B------:R-:W-:Y:S01]  /*2560*/  @!P3 FFMA.FTZ R11, R4.reuse, R34, R11 ;  /* 0x00000022040bb223 */ /* 0x040fe2000001000b */
[----:B------:R-:W-:Y:S01]  /*2570*/  @!P3 FFMA.FTZ R12, R4, R35, R12 ;  /* 0x00000023040cb223 */ /* 0x000fe2000001000c */
[----:B------:R-:W-:Y:S09]  /*2580*/  @P0 BRA `(.L_x_11) ;  /* 0xfffffff400f80947 */ /* 0x000ff2000383ffff */
.L_x_10:
[----:B------:R-:W-:Y:S05]  /*2590*/  BSYNC.RECONVERGENT B0 ;  /* 0x0000000000007941 */ /* 0x000fea0003800200 */
.L_x_9:
[----:B------:R-:W-:Y:S05]  /*25a0*/  @!P5 BRA `(.L_x_8) ;  /* 0x00000004003cd947 */ /* 0x000fea0003800000 */
[----:B-1----:R-:W1:Y:S01]  /*25b0*/  LDC.64 R4, c[0x0][0x3a0] ;  /* 0x0000e800ff047b82 */ /* 0x002e620000000a00 */
[----:B------:R-:W-:Y:S01]  /*25c0*/  IADD3 R17, P0, PT, R36, 0x3, RZ ;  /* 0x0000000324117810 */ /* 0x000fe20007f1e0ff */
[----:B------:R-:W2:Y:S01]  /*25d0*/  LDCU.64 UR6, c[0x0][0x3b0] ;  /* 0x00007600ff0677ac */ /* 0x000ea20008000a00 */
[----:B------:R-:W-:Y:S01]  /*25e0*/  MOV R48, R50 ;  /* 0x0000003200307202 */ /* 0x000fe20000000f00 */
[----:B------:R-:W-:Y:S01]  /*25f0*/  IMAD.MOV R46, RZ, RZ, -R46 ;  /* 0x000000ffff2e7224 */ /* 0x000fe200078e0a2e */
[----:B------:R-:W-:Y:S01]  /*2600*/  LOP3.LUT R2, R2, 0x1f, RZ, 0xc0, !PT ;  /* 0x0000001f02027812 */ /* 0x000fe200078ec0ff */
[----:B------:R-:W-:Y:S01]  /*2610*/  IMAD.X R8, RZ, RZ, RZ, P0 ;  /* 0x000000ffff087224 */ /* 0x000fe200000e06ff */
[----:B------:R-:W3:Y:S01]  /*2620*/  LDCU.64 UR4, c[0x0][0x380] ;  /* 0x00007000ff0477ac */ /* 0x000ee20008000a00 */
[----:B------:R-:W4:Y:S01]  /*2630*/  LDC.64 R6, c[0x0][0x3a8] ;  /* 0x0000ea00ff067b82 */ /* 0x000f220000000a00 */
[----:B------:R-:W-:Y:S01]  /*2640*/  ISETP.GE.AND P1, PT, R14, RZ, PT ;  /* 0x000000ff0e00720c */ /* 0x000fe20003f26270 */
[----:B--2---:R-:W-:-:S02]  /*2650*/  IMAD R45, R45, UR6, RZ ;  /* 0x000000062d2d7c24 */ /* 0x004fc4000f8e02ff */
[-C--:B-1----:R-:W-:Y:S02]  /*2660*/  IMAD R3, R40, R4.reuse, RZ ;  /* 0x0000000428037224 */ /* 0x082fe400078e02ff */
[----:B------:R-:W-:-:S04]  /*2670*/  IMAD.WIDE.U32 R48, R41, R4, R48 ;  /* 0x0000000429307225 */ /* 0x000fc800078e0030 */
[----:B------:R-:W-:Y:S02]  /*2680*/  IMAD R3, R41, R5, R3 ;  /* 0x0000000529037224 */ /* 0x000fe400078e0203 */
[-C--:B----4-:R-:W-:Y:S02]  /*2690*/  IMAD R8, R8, R6.reuse, RZ ;  /* 0x0000000608087224 */ /* 0x090fe400078e02ff */
[----:B------:R-:W-:-:S04]  /*26a0*/  IMAD.WIDE.U32 R4, R17, R6, RZ ;  /* 0x0000000611047225 */ /* 0x000fc800078e00ff */
[----:B------:R-:W-:Y:S01]  /*26b0*/  IMAD R8, R17, R7, R8 ;  /* 0x0000000711087224 */ /* 0x000fe200078e0208 */
[C---:B------:R-:W-:Y:S01]  /*26c0*/  SHF.L.U64.HI R7, R6.reuse, 0x2, R7 ;  /* 0x0000000206077819 */ /* 0x040fe20000010207 */
[----:B------:R-:W-:Y:S01]  /*26d0*/  IMAD.IADD R49, R3, 0x1, R49 ;  /* 0x0000000103317824 */ /* 0x000fe200078e0231 */
[----:B------:R-:W-:Y:S01]  /*26e0*/  SHF.L.U32 R6, R6, 0x2, RZ ;  /* 0x0000000206067819 */ /* 0x000fe200000006ff */
[----:B------:R-:W-:Y:S01]  /*26f0*/  IMAD.SHL.U32 R20, R4, 0x4, RZ ;  /* 0x0000000404147824 */ /* 0x000fe200078e00ff */
[----:B------:R-:W-:Y:S01]  /*2700*/  IADD3 R8, PT, PT, R5, R8, RZ ;  /* 0x0000000805087210 */ /* 0x000fe20007ffe0ff */
[----:B------:R-:W-:-:S04]  /*2710*/  IMAD.WIDE.U32 R48, R15, UR6, R48 ;  /* 0x000000060f307c25 */ /* 0x000fc8000f8e0030 */
[----:B------:R-:W-:Y:S01]  /*2720*/  HFMA2 R5, -RZ, RZ, 0, 0 ;  /* 0x00000000ff057431 */ /* 0x000fe200000001ff */
[----:B------:R-:W-:Y:S01]  /*2730*/  SHF.L.U64.HI R21, R4, 0x2, R8 ;  /* 0x0000000204157819 */ /* 0x000fe20000010208 */
[----:B------:R-:W-:Y:S01]  /*2740*/  IMAD R45, R15, UR7, R45 ;  /* 0x000000070f2d7c24 */ /* 0x000fe2000f8e022d */
[----:B------:R-:W-:Y:S01]  /*2750*/  IADD3 R3, P0, PT, R18, R48, RZ ;  /* 0x0000003012037210 */ /* 0x000fe20007f1e0ff */
[----:B------:R-:W-:Y:S02]  /*2760*/  IMAD.SHL.U32 R4, R36, 0x8, RZ ;  /* 0x0000000824047824 */ /* 0x000fe400078e00ff */
[----:B------:R-:W-:Y:S01]  /*2770*/  IMAD.WIDE.U32 R20, R2, 0x10, R20 ;  /* 0x0000001002147825 */ /* 0x000fe200078e0014 */
[----:B------:R-:W-:Y:S02]  /*2780*/  IADD3.X R45, PT, PT, R45, R49, RZ, P0, !PT ;  /* 0x000000312d2d7210 */ /* 0x000fe400007fe4ff */
[----:B------:R-:W-:Y:S01]  /*2790*/  LOP3.LUT R4, R4, 0x38, R44, 0xe2, !PT ;  /* 0x0000003804047812 */ /* 0x000fe200078ee22c */
[----:B------:R-:W-:Y:S01]  /*27a0*/  IMAD.MOV.U32 R17, RZ, RZ, 0x3 ;  /* 0x00000003ff117424 */ /* 0x000fe200078e00ff */
[----:B------:R-:W-:-:S04]  /*27b0*/  LEA R8, P0, R3, R20, 0x2 ;  /* 0x0000001403087211 */ /* 0x000fc800078010ff */
[----:B------:R-:W-:Y:S02]  /*27c0*/  LEA.HI.X R45, R3, R21, R45, 0x2, P0 ;  /* 0x00000015032d7211 */ /* 0x000fe400000f142d */
[----:B---3--:R-:W-:-:S04]  /*27d0*/  IADD3 R8, P0, PT, R8, UR4, RZ ;  /* 0x0000000408087c10 */ /* 0x008fc8000ff1e0ff */
[----:B------:R-:W-:-:S09]  /*27e0*/  IADD3.X R15, PT, PT, R45, UR5, RZ, P0, !PT ;  /* 0x000000052d0f7c10 */ /* 0x000fd200087fe4ff */
.L_x_12:
[----:B------:R-:W-:Y:S01]  /*27f0*/  IADD3 R46, PT, PT, R46, 0x1, RZ ;  /* 0x000000012e2e7810 */ /* 0x000fe20007ffe0ff */
[----:B------:R-:W-:Y:S01]  /*2800*/  IMAD.SHL.U32 R3, R36, 0x8, RZ ;  /* 0x0000000824037824 */ /* 0x000fe200078e00ff */
[----:B------:R-:W-:Y:S02]  /*2810*/  ISETP.GE.AND P2, PT, R17, 0x3, PT ;  /* 0x000000031100780c */ /* 0x000fe40003f46270 */
[----:B------:R-:W-:Y:S02]  /*2820*/  ISETP.NE.AND P3, PT, R46, RZ, PT ;  /* 0x000000ff2e00720c */ /* 0x000fe40003f65270 */
[----:B------:R-:W-:Y:S02]  /*2830*/  LOP3.LUT R3, R3, 0x7fffffc0, RZ, 0xc0, !PT ;  /* 0x7fffffc003037812 */ /* 0x000fe400078ec0ff */
[----:B------:R-:W-:Y:S03]  /*2840*/  ISETP.GE.AND P4, PT, R5, 0x3, PT ;  /* 0x000000030500780c */ /* 0x000fe60003f86270 */
[----:B------:R-:W-:Y:S01]  /*2850*/  IMAD.IADD R3, R3, 0x1, R4 ;  /* 0x0000000103037824 */ /* 0x000fe200078e0204 */
[----:B------:R-:W-:Y:S04]  /*2860*/  IADD3 R4, PT, PT, R4, 0x8, RZ ;  /* 0x0000000804047810 */ /* 0x000fe80007ffe0ff */
[----:B------:R-:W-:Y:S04]  /*2870*/  SHF.R.U32.HI R2, RZ, 0x5, R3 ;  /* 0x00000005ff027819 */ /* 0x000fe80000011603 */
[----:B------:R-:W-:Y:S01]  /*2880*/  LOP3.LUT R2, R3, 0x1f, R2, 0x78, !PT ;  /* 0x0000001f03027812 */ /* 0x000fe200078e7802 */
[C---:B------:R-:W-:Y:S02]  /*2890*/  VIADD R3, R36.reuse, 0x3 ;  /* 0x0000000324037836 */ /* 0x040fe40000000000 */
[----:B------:R-:W-:Y:S02]  /*28a0*/  VIADD R36, R36, 0x1 ;  /* 0x0000000124247836 */ /* 0x000fe40000000000 */
[----:B------:R-:W-:Y:S01]  /*28b0*/  IMAD R2, R2, 0x4, R0 ;  /* 0x0000000402027824 */ /* 0x000fe200078e0200 */
[----:B------:R-:W-:Y:S04]  /*28c0*/  ISETP.GT.OR P0, PT, R3, R42, !P1 ;  /* 0x0000002a0300720c */ /* 0x000fe80004f04670 */
[----:B------:R-:W-:Y:S01]  /*28d0*/  ISETP.GE.OR P0, PT, R16, R13, P0 ;  /* 0x0000000d1000720c */ /* 0x000fe20000706670 */
[----:B------:R-:W1:Y:S11]  /*28e0*/  LDS R2, [R2] ;  /* 0x0000000002027984 */ /* 0x000e760000000800 */
[----:B------:R-:W-:Y:S01]  /*28f0*/  @!UPT UIADD3 URZ, UPT, UPT, URZ, URZ, URZ ;  /* 0x000000fffffff290 */ /* 0x000fe2000fffe0ff */
[----:B------:R-:W-:Y:S01]  /*2900*/  @!P0 IMAD.MOV.U32 R20, RZ, RZ, R8 ;  /* 0x000000ffff148224 */ /* 0x000fe200078e0008 */
[C---:B------:R-:W-:Y:S01]  /*2910*/  @!P0 LEA R3, R17.reuse, R43, 0xc ;  /* 0x0000002b11038211 */ /* 0x040fe200078e60ff */
[----:B------:R-:W-:Y:S02]  /*2920*/  @!P0 IMAD.MOV.U32 R21, RZ, RZ, R15 ;  /* 0x000000ffff158224 */ /* 0x000fe400078e000f */
[----:B------:R-:W-:Y:S03]  /*2930*/  VIADD R17, R17, 0x1 ;  /* 0x0000000111117836 */ /* 0x000fe60000000000 */
[----:B------:R-:W-:Y:S01]  /*2940*/  @!PT LDS RZ, [RZ] ;  /* 0x00000000fffff984 */ /* 0x000fe20000000800 */
[----:B------:R-:W-:Y:S01]  /*2950*/  @!PT LDS RZ, [RZ] ;  /* 0x00000000fffff984 */ /* 0x000fe20000000800 */
[----:B------:R-:W-:Y:S01]  /*2960*/  @!PT LDS RZ, [RZ] ;  /* 0x00000000fffff984 */ /* 0x000fe20000000800 */
[----:B------:R2:W-:Y:S02]  /*2970*/  @!P0 LDGSTS.E.BYPASS.LTC128B.128 [R3], desc[UR38][R20.64] ;  /* 0x0000000014038fae */ /* 0x0005e4000b981a26 */
[----:B------:R-:W-:Y:S06]  /*2980*/  SEL R17, R17, RZ, !P2 ;  /* 0x000000ff11117207 */ /* 0x000fec0005000000 */
[----:B------:R-:W0:Y:S01]  /*2990*/  LDGDEPBAR ;  /* 0x00000000000079af */ /* 0x000e220000000000 */
[----:B-1----:R-:W-:Y:S04]  /*29a0*/  FSETP.GT.FTZ.AND P0, PT, R2, RZ, PT ;  /* 0x000000ff0200720b */ /* 0x002fe80003f14000 */
[----:B------:R-:W-:Y:S04]  /*29b0*/  ISETP.LT.OR P0, PT, R14, RZ, !P0 ;  /* 0x000000ff0e00720c */ /* 0x000fe80004701670 */
[----:B------:R-:W-:Y:S01]  /*29c0*/  ISETP.GE.OR P0, PT, R16, R13, P0 ;  /* 0x0000000d1000720c */ /* 0x000fe20000706670 */
[----:B------:R-:W-:Y:S11]  /*29d0*/  DEPBAR.LE SB0, 0x3 ;  /* 0x000080c00000791a */ /* 0x000ff60000000000 */
[----:B------:R-:W-:Y:S01]  /*29e0*/  @!UPT UIADD3 URZ, UPT, UPT, URZ, URZ, URZ ;  /* 0x000000fffffff290 */ /* 0x000fe2000fffe0ff */
[C---:B--2---:R-:W-:Y:S02]  /*29f0*/  @!P0 IMAD.U32 R20, R5.reuse, 0x1000, R37 ;  /* 0x0000100005148824 */ /* 0x044fe400078e0025 */
[----:B------:R-:W-:Y:S04]  /*2a00*/  VIADD R5, R5, 0x1 ;  /* 0x0000000105057836 */ /* 0x000fe80000000000 */
[----:B------:R-:W1:Y:S01]  /*2a10*/  @!P0 LDS.128 R20, [R20+0x2020] ;  /* 0x0020200014148984 */ /* 0x000e620000000c00 */
[----:B------:R-:W-:Y:S01]  /*2a20*/  SEL R5, R5, RZ, !P4 ;  /* 0x000000ff05057207 */ /* 0x000fe20006000000 */
[C---:B-1----:R-:W-:Y:S01]  /*2a30*/  @!P0 FFMA.FTZ R9, R2.reuse, R20, R9 ;  /* 0x0000001402098223 */ /* 0x042fe20000010009 */
[C---:B------:R-:W-:Y:S01]  /*2a40*/  @!P0 FFMA.FTZ R10, R2.reuse, R21, R10 ;  /* 0x00000015020a8223 */ /* 0x040fe2000001000a */
[C---:B------:R-:W-:Y:S01]  /*2a50*/  @!P0 FFMA.FTZ R11, R2.reuse, R22, R11 ;  /* 0x00000016020b8223 */ /* 0x040fe2000001000b */
[----:B------:R-:W-:Y:S01]  /*2a60*/  @!P0 FFMA.FTZ R12, R2, R23, R12 ;  /* 0x00000017020c8223 */ /* 0x000fe2000001000c */
[----:B------:R-:W-:Y:S05]  /*2a70*/  IADD3 R8, P0, PT, R8, R6, RZ ;  /* 0x0000000608087210 */ /* 0x000fea0007f1e0ff */
[----:B------:R-:W-:Y:S01]  /*2a80*/  IMAD.X R15, R15, 0x1, R7, P0 ;  /* 0x000000010f0f7824 */ /* 0x000fe200000e0607 */
[----:B------:R-:W-:Y:S10]  /*2a90*/  @P3 BRA `(.L_x_12) ;  /* 0xfffffffc00543947 */ /* 0x000ff4000383ffff */
.L_x_8:
[----:B------:R-:W-:Y:S05]  /*2aa0*/  BSYNC.RECONVERGENT B1 ;  /* 0x0000000000017941 */ /* 0x000fea0003800200 */
.L_x_7:
[----:B------:R-:W-:-:S04]  /*2ab0*/  ISETP.GE.AND P0, PT, R16, R13, PT ;  /* 0x0000000d1000720c */ /* 0x000fc80003f06270 */
[----:B------:R-:W-:-:S13]  /*2ac0*/  ISETP.LT.OR P0, PT, R14, RZ, P0 ;  /* 0x000000ff0e00720c */ /* 0x000fda0000701670 */
[----:B------:R-:W-:Y:S05]  /*2ad0*/  @P0 EXIT ;  /* 0x000000000000094d */ /* 0x000fea0003800000 */
[----:B------:R-:W2:Y:S01]  /*2ae0*/  LDCU.128 UR4, c[0x0][0x3f0] ;  /* 0x00007e00ff0477ac */ /* 0x000ea20008000c00 */
[----:B------:R-:W-:Y:S02]  /*2af0*/  IADD3 R16, PT, PT, R16, R18, RZ ;  /* 0x0000001210107210 */ /* 0x000fe40007ffe0ff */
[----:B------:R-:W-:Y:S01]  /*2b00*/  MOV R17, RZ ;  /* 0x000000ff00117202 */ /* 0x000fe20000000f00 */
[----:B------:R-:W3:Y:S01]  /*2b10*/  LDCU.128 UR8, c[0x0][0x400] ;  /* 0x00008000ff0877ac */ /* 0x000ee20008000c00 */
[----:B------:R-:W-:Y:S02]  /*2b20*/  F2FP.BF16.F32.PACK_AB R10, R10, R9 ;  /* 0x000000090a0a723e */ /* 0x000fe400000010ff */
[----:B------:R-:W-:Y:S01]  /*2b30*/  F2FP.BF16.F32.PACK_AB R11, R12, R11 ;  /* 0x0000000b0c0b723e */ /* 0x000fe200000010ff */
[----:B--2---:R-:W-:Y:S02]  /*2b40*/  IMAD R40, R40, UR6, RZ ;  /* 0x0000000628287c24 */ /* 0x004fe4000f8e02ff */
[----:B------:R-:W-:-:S04]  /*2b50*/  IMAD.WIDE.U32 R16, R41, UR6, R16 ;  /* 0x0000000629107c25 */ /* 0x000fc8000f8e0010 */
[----:B------:R-:W-:Y:S01]  /*2b60*/  IMAD R40, R41, UR7, R40 ;  /* 0x0000000729287c24 */ /* 0x000fe2000f8e0228 */
[----:B------:R-:W-:Y:S01]  /*2b70*/  MOV R2, R16 ;  /* 0x0000001000027202 */ /* 0x000fe20000000f00 */
[----:B---3--:R-:W-:-:S03]  /*2b80*/  IMAD R0, R39, UR10, RZ ;  /* 0x0000000a27007c24 */ /* 0x008fc6000f8e02ff */
[----:B------:R-:W-:Y:S01]  /*2b90*/  IADD3 R3, PT, PT, R17, R40, RZ ;  /* 0x0000002811037210 */ /* 0x000fe20007ffe0ff */
[----:B------:R-:W-:Y:S02]  /*2ba0*/  IMAD R0, R38, UR11, R0 ;  /* 0x0000000b26007c24 */ /* 0x000fe4000f8e0200 */
[----:B------:R-:W-:-:S04]  /*2bb0*/  IMAD.WIDE.U32 R2, R14, UR8, R2 ;  /* 0x000000080e027c25 */ /* 0x000fc8000f8e0002 */
[----:B------:R-:W-:Y:S02]  /*2bc0*/  IMAD R3, R14, UR9, R3 ;  /* 0x000000090e037c24 */ /* 0x000fe4000f8e0203 */
[----:B-1----:R-:W-:-:S03]  /*2bd0*/  IMAD.WIDE.U32 R4, R38, UR10, R2 ;  /* 0x0000000a26047c25 */ /* 0x002fc6000f8e0002 */
[----:B------:R-:W-:Y:S02]  /*2be0*/  LEA R2, P0, R4, UR4, 0x1 ;  /* 0x0000000404027c11 */ /* 0x000fe4000f8008ff */
[----:B------:R-:W-:-:S04]  /*2bf0*/  IADD3 R0, PT, PT, R5, R0, RZ ;  /* 0x0000000005007210 */ /* 0x000fc80007ffe0ff */
[----:B------:R-:W-:-:S05]  /*2c00*/  LEA.HI.X R3, R4, UR5, R0, 0x1, P0 ;  /* 0x0000000504037c11 */ /* 0x000fca00080f0c00 */
[----:B------:R-:W-:Y:S01]  /*2c10*/  STG.E.64 desc[UR38][R2.64], R10 ;  /* 0x0000000a02007986 */ /* 0x000fe2000c101b26 */
[----:B------:R-:W-:Y:S05]  /*2c20*/  EXIT ;  /* 0x000000000000794d */ /* 0x000fea0003800000 */
.L_x_13:
[----:B------:R-:W-:-:S00]  /*2c30*/  BRA `(.L_x_13) ;  /* 0xfffffffc00fc7947 */ /* 0x000fc0000383ffff */
[----:B------:R-:W-:-:S00]  /*2c40*/  NOP ;  /* 0x0000000000007918 */ /* 0x000fc00000000000 */
        /* <DEDUP_REMOVED lines=11> */
.L_x_1968:


//--------------------- .text._ZN7cutlass13device_kernelIN5flash19FlashAttnFwdCombineIN4cute5tupleIJNS3_1CILi8EEENS5_ILi128EEEEEELi7ELi256ELi1ELb0ELb0ENS_10bfloat16_tEfNS_4arch4Sm90EEEEEvNT_6ParamsE --------------------------
	.section	.text._ZN7cutlass13device_kernelIN5flash19FlashAttnFwdCombineIN4cute5tupleIJNS3_1CILi8EEENS5_ILi128EEEEEELi7ELi256ELi1ELb0ELb0ENS_10bfloat16_tEfNS_4arch4Sm90EEEEEvNT_6ParamsE,"ax",@progbits
	.align	128
.text._ZN7cutlass13device_kernelIN5flash19FlashAttnFwdCombineIN4cute5tupleIJNS3_1CILi8EEENS5_ILi128EEEEEELi7ELi256ELi1ELb0ELb0ENS_10bfloat16_tEfNS_4arch4Sm90EEEEEvNT_6ParamsE:
        .type           _ZN7cutlass13device_kernelIN5flash19FlashAttnFwdCombineIN4cute5tupleIJNS3_1CILi8EEENS5_ILi128EEEEEELi7ELi256ELi1ELb0ELb0ENS_10bfloat16_tEfNS_4arch4Sm90EEEEEvNT_6ParamsE,@function
        .size           _ZN7cutlass13device_kernelIN5flash19FlashAttnFwdCombineIN4cute5tupleIJNS3_1CILi8EEENS5_ILi128EEEEEELi7ELi256ELi1ELb0ELb0ENS_10bfloat16_tEfNS_4arch4Sm90EEEEEvNT_6ParamsE,(.L_x_1969 - _ZN7cutlass13device_kernelIN5flash19FlashAttnFwdCombineIN4cute5tupleIJNS3_1CILi8EEENS5_ILi128EEEEEELi7ELi256ELi1ELb0ELb0ENS_10bfloat16_tEfNS_4arch4Sm90EEEEEvNT_6ParamsE)
        .other          _ZN7cutlass13device_kernelIN5flash19FlashAttnFwdCombineIN4cute5tupleIJNS3_1CILi8EEENS5_ILi128EEEEEELi7ELi256ELi1ELb0ELb0ENS_10bfloat16_tEfNS_4arch4Sm90EEEEEvNT_6ParamsE,@"STO_CUDA_ENTRY STV_DEFAULT"
_ZN7cutlass13device_kernelIN5flash19FlashAttnFwdCombineIN4cute5tupleIJNS3_1CILi8EEENS5_ILi128EEEEEELi7ELi256ELi1ELb0ELb0ENS_10bfloat16_tEfNS_4arch4Sm90EEEEEvNT_6ParamsE:
        /* <DEDUP_REMOVED lines=38> */
.L_x_15:
[----:B------:R-:W-:Y:S05]  /*0260*/  BSYNC.RECONVERGENT B0 ;  /* 0x0000000000007941 */ /* 0x000fea0003800200 */
.L_x_14:
        /* <DEDUP_REMOVED lines=22> */
.L_x_16:
[----:B------:R-:W-:Y:S01]  /*03d0*/  IMAD.SHL.U32 R0, R16, 0x8, RZ ;  /* 0x0000000810007824 */ /* 0x000fe200078e00ff */
[----:B-1----:R-:W1:Y:S01]  /*03e0*/  LDC.64 R4, c[0x0][0x428] ;  /* 0x00010a00ff047b82 */ /* 0x002e620000000a00 */
[----:B------:R-:W-:Y:S01]  /*03f0*/  IMAD.MOV.U32 R18, RZ, RZ, 0x108 ;  /* 0x00000108ff127424 */ /* 0x000fe200078e00ff */
[--C-:B------:R-:W-:Y:S01]  /*0400*/  SHF.R.U32.HI R17, RZ, 0x5, R2.reuse ;  /* 0x00000005ff117819 */ /* 0x100fe20000011602 */
[----:B------:R-:W-:Y:S01]  /*0410*/  IMAD.MOV.U32 R16, RZ, RZ, 0x210 ;  /* 0x00000210ff107424 */ /* 0x000fe200078e00ff */
[----:B------:R-:W-:Y:S01]  /*0420*/  LOP3.LUT R24, R0, 0x7, R2, 0xf8, !PT ;  /* 0x0000000700187812 */ /* 0x000fe200078ef802 */
[----:B------:R-:W-:Y:S01]  /*0430*/  BSSY.RECONVERGENT B0, `(.L_x_17) ;  /* 0x000006d000007945 */ /* 0x000fe20003800200 */
[----:B-----5:R-:W-:Y:S02]  /*0440*/  SHF.R.S32.HI R39, RZ, 0x1f, R38 ;  /* 0x0000001fff277819 */ /* 0x020fe40000011426 */
[----:B------:R-:W-:Y:S02]  /*0450*/  ISETP.GE.AND P0, PT, R24, UR36, PT ;  /* 0x0000002418007c0c */ /* 0x000fe4000bf06270 */
[----:B------:R-:W-:-:S02]  /*0460*/  LOP3.LUT R44, R17, 0x7, RZ, 0xc0, !PT ;  /* 0x00000007112c7812 */ /* 0x000fc400078ec0ff */
[----:B------:R-:W-:-:S05]  /*0470*/  R2P PR, R2, 0x18 ;  /* 0x0000001802007804 */ /* 0x000fca0000000000 */
[----:B------:R-:W-:Y:S02]  /*0480*/  SEL R18, R18, 0xf8, !P3 ;  /* 0x000000f812127807 */ /* 0x000fe40005800000 */
[----:B------:R-:W-:Y:S02]  /*0490*/  SEL R16, R16, 0x1f0, !P4 ;  /* 0x000001f010107807 */ /* 0x000fe40006000000 */
[----:B------:R-:W-:Y:S05]  /*04a0*/  @P0 BRA `(.L_x_18) ;  /* 0x0000000400940947 */ /* 0x000fea0003800000 */
[----:B------:R-:W2:Y:S01]  /*04b0*/  LDC.64 R8, c[0x0][0x428] ;  /* 0x00010a00ff087b82 */ /* 0x000ea20000000a00 */
[----:B------:R-:W3:Y:S01]  /*04c0*/  LDCU.128 UR4, c[0x0][0x3e0] ;  /* 0x00007c00ff0477ac */ /* 0x000ee20008000c00 */
[--C-:B------:R-:W-:Y:S02]  /*04d0*/  SHF.R.U32.HI R3, RZ, 0x3, R2.reuse ;  /* 0x00000003ff037819 */ /* 0x100fe40000011602 */
[----:B------:R-:W-:Y:S01]  /*04e0*/  LOP3.LUT R26, R44, 0xff, R2, 0x78, !PT ;  /* 0x000000ff2c1a7812 */ /* 0x000fe200078e7802 */
[----:B------:R-:W4:Y:S01]  /*04f0*/  LDCU UR8, c[0x0][0x430] ;  /* 0x00008600ff0877ac */ /* 0x000f220008000800 */
[C---:B------:R-:W-:Y:S01]  /*0500*/  ISETP.GE.U32.AND P5, PT, R3.reuse, R19, PT ;  /* 0x000000130300720c */ /* 0x040fe20003fa6070 */
[C---:B------:R-:W-:Y:S02]  /*0510*/  VIADD R21, R3.reuse, 0x20 ;  /* 0x0000002003157836 */ /* 0x040fe40000000000 */
[----:B------:R-:W-:-:S03]  /*0520*/  VIADD R20, R3, 0x40 ;  /* 0x0000004003147836 */ /* 0x000fc60000000000 */
[-C--:B------:R-:W-:Y:S02]  /*0530*/  ISETP.GE.U32.AND P4, PT, R21, R19.reuse, PT ;  /* 0x000000131500720c */ /* 0x080fe40003f86070 */
[----:B------:R-:W-:Y:S01]  /*0540*/  ISETP.GE.U32.AND P3, PT, R20, R19, PT ;  /* 0x000000131400720c */ /* 0x000fe20003f66070 */
[----:B---3--:R-:W-:-:S04]  /*0550*/  IMAD R12, R39, UR6, RZ ;  /* 0x00000006270c7c24 */ /* 0x008fc8000f8e02ff */
        /* <DEDUP_REMOVED lines=9> */
[----:B------:R-:W4:Y:S02]  /*05f0*/  @!P5 LDC.64 R14, c[0x0][0x3c0] ;  /* 0x0000f000ff0edb82 */ /* 0x000f240000000a00 */
[C---:B------:R-:W-:Y:S01]  /*0600*/  IADD3 R13, PT, PT, -R9.reuse, RZ, RZ ;  /* 0x000000ff090d7210 */ /* 0x040fe20007ffe1ff */
[----:B------:R-:W-:Y:S01]  /*0610*/  IMAD.WIDE.U32 R10, R9, UR4, R10 ;  /* 0x00000004090a7c25 */ /* 0x000fe2000f8e000a */
[----:B------:R-:W-:-:S03]  /*0620*/  SHF.R.S32.HI R12, RZ, 0x1f, R9 ;  /* 0x0000001fff0c7819 */ /* 0x000fc60000011409 */
[----:B------:R-:W-:Y:S02]  /*0630*/  IMAD R24, R8, R13, R24 ;  /* 0x0000000d08187224 */ /* 0x000fe400078e0218 */
[----:B------:R-:W-:Y:S01]  /*0640*/  IMAD R8, R12, UR4, RZ ;  /* 0x000000040c087c24 */ /* 0x000fe2000f8e02ff */
[----:B------:R-:W-:Y:S01]  /*0650*/  UMOV UR4, 0x400 ;  /* 0x0000040000047882 */ /* 0x000fe20000000000 */
[----:B------:R-:W5:Y:S02]  /*0660*/  @!P4 LDC.64 R12, c[0x0][0x3d8] ;  /* 0x0000f600ff0ccb82 */ /* 0x000f640000000a00 */
[----:B------:R-:W-:Y:S01]  /*0670*/  IMAD R8, R9, UR5, R8 ;  /* 0x0000000509087c24 */ /* 0x000fe2000f8e0208 */
[----:B------:R-:W-:Y:S02]  /*0680*/  SHF.R.S32.HI R9, RZ, 0x1f, R24 ;  /* 0x0000001fff097819 */ /* 0x000fe40000011418 */
[----:B------:R-:W-:Y:S01]  /*0690*/  IADD3 R24, P0, PT, R24, R10, RZ ;  /* 0x0000000a18187210 */ /* 0x000fe20007f1e0ff */
[----:B--2---:R-:W-:-:S03]  /*06a0*/  ULEA UR4, UR6, UR4, 0x18 ;  /* 0x0000000406047291 */ /* 0x004fc6000f8ec0ff */
[----:B------:R-:W-:Y:S02]  /*06b0*/  IADD3.X R25, PT, PT, R9, R11, R8, P0, !PT ;  /* 0x0000000b09197210 */ /* 0x000fe400007fe408 */
[----:B------:R-:W2:Y:S01]  /*06c0*/  @!P3 LDC.64 R8, c[0x0][0x3d8] ;  /* 0x0000f600ff08bb82 */ /* 0x000ea20000000a00 */
[----:B---3--:R-:W-:-:S04]  /*06d0*/  @!P5 IMAD.WIDE.U32 R28, R3, R6, R24 ;  /* 0x00000006031cd225 */ /* 0x008fc800078e0018 */
[----:B------:R-:W-:-:S03]  /*06e0*/  @!P5 IMAD R23, R3, R7, R29 ;  /* 0x000000070317d224 */ /* 0x000fc600078e021d */
[----:B------:R-:W3:Y:S01]  /*06f0*/  @!P4 LDC.64 R10, c[0x0][0x3c0] ;  /* 0x0000f000ff0acb82 */ /* 0x000ee20000000a00 */
[C---:B----4-:R-:W-:Y:S01]  /*0700*/  @!P5 LEA R30, P0, R28.reuse, R14, 0x2 ;  /* 0x0000000e1c1ed211 */ /* 0x050fe200078010ff */
[----:B------:R-:W-:Y:S01]  /*0710*/  @!P5 IMAD.U32 R14, RZ, RZ, UR4 ;  /* 0x00000004ff0ede24 */ /* 0x000fe2000f8e00ff */
[----:B------:R-:W-:Y:S01]  /*0720*/  IADD3 R3, PT, PT, R3, 0x60, RZ ;  /* 0x0000006003037810 */ /* 0x000fe20007ffe0ff */
[----:B------:R-:W-:Y:S01]  /*0730*/  @!P4 IMAD.MOV.U32 R29, RZ, RZ, R25 ;  /* 0x000000ffff1dc224 */ /* 0x000fe200078e0019 */
[----:B------:R-:W-:Y:S01]  /*0740*/  @!P5 LEA.HI.X R31, R28, R15, R23, 0x2, P0 ;  /* 0x0000000f1c1fd211 */ /* 0x000fe200000f1417 */
[----:B------:R-:W-:Y:S01]  /*0750*/  @!P4 IMAD.MOV.U32 R28, RZ, RZ, R24 ;  /* 0x000000ffff1cc224 */ /* 0x000fe200078e0018 */
[----:B------:R-:W-:Y:S01]  /*0760*/  @!P5 LEA R15, R26, R14, 0x2 ;  /* 0x0000000e1a0fd211 */ /* 0x000fe200078e10ff */
[----:B------:R-:W4:Y:S01]  /*0770*/  @!P3 LDC.64 R6, c[0x0][0x3c0] ;  /* 0x0000f000ff06bb82 */ /* 0x000f220000000a00 */
[----:B------:R-:W-:Y:S01]  /*0780*/  ISETP.GE.U32.AND P2, PT, R3, R19, PT ;  /* 0x000000130300720c */ /* 0x000fe20003f46070 */
[----:B-----5:R-:W-:Y:S01]  /*0790*/  @!P4 IMAD.WIDE.U32 R28, R21, R12, R28 ;  /* 0x0000000c151cc225 */ /* 0x020fe200078e001c */
[----:B------:R-:W-:Y:S01]  /*07a0*/  IADD3 R23, PT, PT, R18, R26, RZ ;  /* 0x0000001a12177210 */ /* 0x000fe20007ffe0ff */
[----:B------:R-:W-:Y:S01]  /*07b0*/  @!PT LDS RZ, [RZ] ;  /* 0x00000000fffff984 */ /* 0x000fe20000000800 */
[----:B------:R-:W-:Y:S01]  /*07c0*/  @!PT LDS RZ, [RZ] ;  /* 0x00000000fffff984 */ /* 0x000fe20000000800 */
[----:B------:R-:W-:Y:S01]  /*07d0*/  @!PT LDS RZ, [RZ] ;  /* 0x00000000fffff984 */ /* 0x000fe20000000800 */
[----:B------:R5:W-:Y:S02]  /*07e0*/  @!P5 LDGSTS.E.LTC128B [R15], desc[UR38][R30.64] ;  /* 0x000000001e0fdfae */ /* 0x000be4000b9a1226 */
[----:B------:R-:W-:-:S02]  /*07f0*/  @P5 IMAD.U32 R14, RZ, RZ, UR4 ;  /* 0x00000004ff0e5e24 */ /* 0x000fc4000f8e00ff */
[----:B------:R-:W-:Y:S02]  /*0800*/  @!P4 IMAD R13, R21, R13, R29 ;  /* 0x0000000d150dc224 */ /* 0x000fe400078e021d */
[C-C-:B------:R-:W-:Y:S01]  /*0810*/  @P4 IMAD R21, R23.reuse, 0x4, R14.reuse ;  /* 0x0000000417154824 */ /* 0x140fe200078e020e */
[----:B------:R-:W-:Y:S01]  /*0820*/  @P5 LEA R12, R26, R14, 0x2 ;  /* 0x0000000e1a0c5211 */ /* 0x000fe200078e10ff */
[----:B------:R-:W-:Y:S01]  /*0830*/  @!P4 IMAD R23, R23, 0x4, R14 ;  /* 0x000000041717c824 */ /* 0x000fe200078e020e */
[----:B---3--:R-:W-:-:S04]  /*0840*/  @!P4 LEA R10, P1, R28, R10, 0x2 ;  /* 0x0000000a1c0ac211 */ /* 0x008fc800078210ff */
[----:B------:R-:W-:Y:S02]  /*0850*/  @!P4 LEA.HI.X R11, R28, R11, R13, 0x2, P1 ;  /* 0x0000000b1c0bc211 */ /* 0x000fe400008f140d */
[----:B------:R-:W-:Y:S01]  /*0860*/  IADD3 R13, PT, PT, R16, R26, RZ ;  /* 0x0000001a100d7210 */ /* 0x000fe20007ffe0ff */
[----:B-----5:R-:W-:Y:S01]  /*0870*/  @!P3 IMAD.MOV.U32 R30, RZ, RZ, R24 ;  /* 0x000000ffff1eb224 */ /* 0x020fe200078e0018 */
[----:B------:R-:W-:Y:S01]  /*0880*/  @P5 MOV R15, 0xff800000 ;  /* 0xff800000000f5802 */ /* 0x000fe20000000f00 */
[----:B------:R-:W-:Y:S02]  /*0890*/  @!P3 IMAD.MOV.U32 R31, RZ, RZ, R25 ;  /* 0x000000ffff1fb224 */ /* 0x000fe400078e0019 */
[C---:B--2---:R-:W-:Y:S02]  /*08a0*/  @!P3 IMAD.WIDE.U32 R30, R20.reuse, R8, R30 ;  /* 0x00000008141eb225 */ /* 0x044fe400078e001e */
[----:B------:R2:W-:Y:S02]  /*08b0*/  @P5 STS [R12], R15 ;  /* 0x0000000f0c005388 */ /* 0x0005e40000000800 */
[----:B------:R-:W-:Y:S01]  /*08c0*/  @!P3 IMAD R9, R20, R9, R31 ;  /* 0x000000091409b224 */ /* 0x000fe200078e021f */
[----:B----4-:R-:W-:Y:S01]  /*08d0*/  @!P3 LEA R6, P0, R30, R6, 0x2 ;  /* 0x000000061e06b211 */ /* 0x010fe200078010ff */
[----:B------:R-:W-:-:S03]  /*08e0*/  @P4 IMAD.MOV.U32 R8, RZ, RZ, -0x800000 ;  /* 0xff800000ff084424 */ /* 0x000fc600078e00ff */
[----:B------:R-:W-:Y:S01]  /*08f0*/  @!P3 LEA.HI.X R7, R30, R7, R9, 0x2, P0 ;  /* 0x000000071e07b211 */ /* 0x000fe200000f1409 */
[----:B------:R-:W-:Y:S01]  /*0900*/  @P3 IMAD.MOV.U32 R9, RZ, RZ, -0x800000 ;  /* 0xff800000ff093424 */ /* 0x000fe200078e00ff */
[----:B------:R3:W-:Y:S04]  /*0910*/  @P4 STS [R21], R8 ;  /* 0x0000000815004388 */ /* 0x0007e80000000800 */
[----:B------:R-:W-:Y:S01]  /*0920*/  @!PT LDS RZ, [RZ] ;  /* 0x00000000fffff984 */ /* 0x000fe20000000800 */
[----:B------:R-:W-:Y:S01]  /*0930*/  @!PT LDS RZ, [RZ] ;  /* 0x00000000fffff984 */ /* 0x000fe20000000800 */
[----:B------:R-:W-:Y:S01]  /*0940*/  @!PT LDS RZ, [RZ] ;  /* 0x00000000fffff984 */ /* 0x000fe20000000800 */
[----:B------:R4:W-:Y:S01]  /*0950*/  @!P4 LDGSTS.E.LTC128B [R23], desc[UR38][R10.64] ;  /* 0x000000000a17cfae */ /* 0x0009e2000b9a1226 */
[----:B--2---:R-:W-:Y:S02]  /*0960*/  @P2 IADD3 R12, PT, PT, R18, R16, R26 ;  /* 0x00000010120c2210 */ /* 0x004fe40007ffe01a */
[CC--:B------:R-:W-:Y:S01]  /*0970*/  @P3 LEA R15, R13.reuse, R14.reuse, 0x2 ;  /* 0x0000000e0d0f3211 */ /* 0x0c0fe200078e10ff */
[----:B------:R-:W-:Y:S01]  /*0980*/  @!P3 IMAD R13, R13, 0x4, R14 ;  /* 0x000000040d0db824 */ /* 0x000fe200078e020e */
[----:B------:R-:W-:-:S03]  /*0990*/  @P2 LEA R12, R12, R14, 0x2 ;  /* 0x0000000e0c0c2211 */ /* 0x000fc600078e10ff */
[----:B------:R4:W-:Y:S01]  /*09a0*/  @P3 STS [R15], R9 ;  /* 0x000000090f003388 */ /* 0x0009e20000000800 */
[----:B---3--:R-:W-:-:S03]  /*09b0*/  @P2 MOV R8, 0xff800000 ;  /* 0xff80000000082802 */ /* 0x008fc60000000f00 */
[----:B------:R-:W-:Y:S01]  /*09c0*/  @!PT LDS RZ, [RZ] ;  /* 0x00000000fffff984 */ /* 0x000fe20000000800 */
[----:B------:R-:W-:Y:S01]  /*09d0*/  @!PT LDS RZ, [RZ] ;  /* 0x00000000fffff984 */ /* 0x000fe20000000800 */
[----:B------:R-:W-:Y:S01]  /*09e0*/  @!PT LDS RZ, [RZ] ;  /* 0x00000000fffff984 */ /* 0x000fe20000000800 */
[----:B------:R4:W-:Y:S04]  /*09f0*/  @!P3 LDGSTS.E.LTC128B [R13], desc[UR38][R6.64] ;  /* 0x00000000060dbfae */ /* 0x0009e8000b9a1226 */
[----:B------:R4:W-:Y:S01]  /*0a00*/  @P2 STS [R12], R8 ;  /* 0x000000080c002388 */ /* 0x0009e20000000800 */
[----:B------:R-:W-:Y:S05]  /*0a10*/  @P2 BRA `(.L_x_18) ;  /* 0x0000000000382947 */ /* 0x000fea0003800000 */
[----:B------:R-:W2:Y:S01]  /*0a20*/  LDCU.64 UR6, c[0x0][0x3d8] ;  /* 0x00007b00ff0677ac */ /* 0x000ea20008000a00 */
[----:B----4-:R-:W-:Y:S01]  /*0a30*/  MOV R7, R25 ;  /* 0x0000001900077202 */ /* 0x010fe20000000f00 */
[----:B------:R-:W-:Y:S01]  /*0a40*/  IMAD.MOV.U32 R6, RZ, RZ, R24 ;  /* 0x000000ffff067224 */ /* 0x000fe200078e0018 */
[----:B------:R-:W-:Y:S01]  /*0a50*/  IADD3 R16, PT, PT, R18, R16, R26 ;  /* 0x0000001012107210 */ /* 0x000fe20007ffe01a */
[----:B------:R-:W3:Y:S04]  /*0a60*/  LDCU.64 UR4, c[0x0][0x3c0] ;  /* 0x00007800ff0477ac */ /* 0x000ee80008000a00 */
[----:B------:R-:W-:Y:S02]  /*0a70*/  IMAD R16, R16, 0x4, R14 ;  /* 0x0000000410107824 */ /* 0x000fe400078e020e */
[----:B--2---:R-:W-:-:S04]  /*0a80*/  IMAD.WIDE.U32 R6, R3, UR6, R6 ;  /* 0x0000000603067c25 */ /* 0x004fc8000f8e0006 */
[----:B------:R-:W-:Y:S01]  /*0a90*/  IMAD R3, R3, UR7, R7 ;  /* 0x0000000703037c24 */ /* 0x000fe2000f8e0207 */
[----:B---3--:R-:W-:-:S04]  /*0aa0*/  LEA R8, P0, R6, UR4, 0x2 ;  /* 0x0000000406087c11 */ /* 0x008fc8000f8010ff */
[----:B------:R-:W-:-:S05]  /*0ab0*/  LEA.HI.X R9, R6, UR5, R3, 0x2, P0 ;  /* 0x0000000506097c11 */ /* 0x000fca00080f1403 */
[----:B------:R-:W-:Y:S01]  /*0ac0*/  @!PT LDS RZ, [RZ] ;  /* 0x00000000fffff984 */ /* 0x000fe20000000800 */
[----:B------:R-:W-:Y:S01]  /*0ad0*/  @!PT LDS RZ, [RZ] ;  /* 0x00000000fffff984 */ /* 0x000fe20000000800 */
[----:B------:R-:W-:Y:S01]  /*0ae0*/  @!PT LDS RZ, [RZ] ;  /* 0x00000000fffff984 */ /* 0x000fe20000000800 */
[----:B------:R2:W-:Y:S04]  /*0af0*/  LDGSTS.E.LTC128B [R16], desc[UR38][R8.64] ;  /* 0x0000000008107fae */ /* 0x0005e8000b9a1226 */
.L_x_18:
[----:B------:R-:W-:Y:S05]  /*0b00*/  BSYNC.RECONVERGENT B0 ;  /* 0x0000000000007941 */ /* 0x000fea0003800200 */
.L_x_17:
[----:B------:R-:W4:Y:S01]  /*0b10*/  LDCU UR5, c[0x0][0x430] ;  /* 0x00008600ff0577ac */ /* 0x000f220008000800 */
[----:B------:R-:W-:Y:S01]  /*0b20*/  IMAD.IADD R41, R17, 0x1, R0 ;  /* 0x0000000111297824 */ /* 0x000fe200078e0200 */
[----:B-1----:R-:W-:Y:S01]  /*0b30*/  ISETP.NE.AND P1, PT, R4, 0x1, PT ;  /* 0x000000010400780c */ /* 0x002fe20003f25270 */
[----:B--2---:R-:W-:Y:S01]  /*0b40*/  IMAD.SHL.U32 R16, R2, 0x4, RZ ;  /* 0x0000000402107824 */ /* 0x004fe200078e00ff */
[----:B------:R-:W1:Y:S01]  /*0b50*/  LDCU UR4, c[0x0][0x38c] ;  /* 0x00007180ff0477ac */ /* 0x000e620008000800 */
[C---:B------:R-:W-:Y:S01]  /*0b60*/  IMAD.HI.U32 R5, R41.reuse, R5, RZ ;  /* 0x0000000529057227 */ /* 0x040fe200078e00ff */
[----:B------:R-:W-:Y:S01]  /*0b70*/  ISETP.GE.AND P0, PT, R41, UR36, PT ;  /* 0x0000002429007c0c */ /* 0x000fe2000bf06270 */
[----:B------:R-:W2:Y:S01]  /*0b80*/  S2R R0, SR_CgaCtaId ;  /* 0x0000000000007919 */ /* 0x000ea20000008800 */
[----:B------:R-:W-:Y:S01]  /*0b90*/  LOP3.LUT R16, R16, 0x7c, RZ, 0xc0, !PT ;  /* 0x0000007c10107812 */ /* 0x000fe200078ec0ff */
[----:B------:R-:W-:Y:S01]  /*0ba0*/  IMAD.SHL.U32 R18, R22, 0x80, RZ ;  /* 0x0000008016127824 */ /* 0x000fe200078e00ff */
[----:B------:R-:W3:Y:S01]  /*0bb0*/  LDCU.128 UR8, c[0x0][0x3b0] ;  /* 0x00007600ff0877ac */ /* 0x000ee20008000c00 */
[----:B------:R-:W0:Y:S01]  /*0bc0*/  LDGDEPBAR ;  /* 0x00000000000079af */ /* 0x000e220000000000 */
[----:B------:R-:W5:Y:S01]  /*0bd0*/  LDCU.64 UR6, c[0x0][0x380] ;  /* 0x00007000ff0677ac */ /* 0x000f620008000a00 */
[----:B----4-:R-:W-:-:S02]  /*0be0*/  SHF.R.U32.HI R15, RZ, UR5, R5 ;  /* 0x00000005ff0f7c19 */ /* 0x010fc40008011605 */
[----:B-1----:R-:W-:Y:S01]  /*0bf0*/  IADD3 R13, PT, PT, -R18, UR4, RZ ;  /* 0x00000004120d7c10 */ /* 0x002fe2000fffe1ff */
[----:B------:R-:W1:Y:S01]  /*0c00*/  LDCU.64 UR4, c[0x0][0x3a0] ;  /* 0x00007400ff0477ac */ /* 0x000e620008000a00 */
[----:B------:R-:W-:Y:S02]  /*0c10*/  SEL R15, R41, R15, !P1 ;  /* 0x0000000f290f7207 */ /* 0x000fe40004800000 */
[----:B------:R-:W-:Y:S02]  /*0c20*/  ISETP.GE.AND P5, PT, R16, R13, PT ;  /* 0x0000000d1000720c */ /* 0x000fe40003fa6270 */
[----:B------:R-:W-:Y:S01]  /*0c30*/  SEL R14, R15, 0xffffffff, !P0 ;  /* 0xffffffff0f0e7807 */ /* 0x000fe20004000000 */
[----:B---3--:R-:W-:Y:S01]  /*0c40*/  IMAD R49, R39, UR10, RZ ;  /* 0x0000000a27317c24 */ /* 0x008fe2000f8e02ff */
        /* <DEDUP_REMOVED lines=11> */
[----:B--2---:R-:W-:-:S03]  /*0d00*/  LEA R0, R0, R3, 0x18 ;  /* 0x0000000300007211 */ /* 0x004fc600078ec0ff */
        /* <DEDUP_REMOVED lines=21> */
[C---:B---3--:R-:W-:Y:S01]  /*0e60*/  @!P4 LEA R3, P2, R4.reuse, R16, 0x1 ;  /* 0x000000100403c211 */ /* 0x048fe200078408ff */
[----:B------:R-:W-:Y:S01]  /*0e70*/  @!P5 IMAD.X R11, RZ, RZ, R47, P3 ;  /* 0x000000ffff0bd224 */ /* 0x000fe200018e062f */
[----:B------:R-:W-:Y:S01]  /*0e80*/  LOP3.LUT R8, R9, 0x7, R8, 0xf8, !PT ;  /* 0x0000000709087812 */ /* 0x000fe200078ef808 */
[----:B------:R-:W-:Y:S01]  /*0e90*/  IMAD R42, R17, 0x4, R0 ;  /* 0x00000004112a7824 */ /* 0x000fe200078e0200 */
[----:B------:R-:W-:-:S02]  /*0ea0*/  @!P4 LEA.HI.X R5, R4, RZ, R5, 0x1, P2 ;  /* 0x000000ff0405c211 */ /* 0x000fc400010f0c05 */
        /* <DEDUP_REMOVED lines=16> */
[----:B------:R-:W-:-:S03]  /*0fb0*/  IMAD R25, R8, 0x4, R0 ;  /* 0x0000000408197824 */ /* 0x000fc600078e0200 */
[----:B------:R-:W0:Y:S01]  /*0fc0*/  LDGDEPBAR ;  /* 0x00000000000079af */ /* 0x000e220000000000 */
[----:B-1----:R-:W-:-:S05]  /*0fd0*/  IMAD.MOV.U32 R11, RZ, RZ, 0x3e0 ;  /* 0x000003e0ff0b7424 */ /* 0x002fca00078e00ff */
[----:B------:R-:W-:Y:S01]  /*0fe0*/  SEL R11, R11, 0x420, !P1 ;  /* 0x000004200b0b7807 */ /* 0x000fe20004800000 */
[C---:B--2---:R-:W-:Y:S02]  /*0ff0*/  VIADD R20, R25.reuse, 0x840 ;  /* 0x0000084019147836 */ /* 0x044fe40000000000 */
[----:B------:R-:W-:Y:S02]  /*1000*/  @P2 VIADD R20, R25, 0x7c0 ;  /* 0x000007c019142836 */ /* 0x000fe40000000000 */
[C---:B------:R-:W-:Y:S02]  /*1010*/  IMAD.IADD R23, R11.reuse, 0x1, R25 ;  /* 0x000000010b177824 */ /* 0x040fe400078e0219 */
[----:B------:R-:W-:Y:S01]  /*1020*/  IMAD.IADD R11, R11, 0x1, R20 ;  /* 0x000000010b0b7824 */ /* 0x000fe200078e0214 */
[----:B------:R-:W-:-:S06]  /*1030*/  DEPBAR.LE SB0, 0x3 ;  /* 0x000080c00000791a */ /* 0x000fcc0000000000 */
[----:B------:R-:W-:Y:S05]  /*1040*/  WARPSYNC.ALL ;  /* 0x0000000000007948 */ /* 0x000fea0003800000 */
[----:B------:R-:W-:Y:S06]  /*1050*/  BAR.SYNC.DEFER_BLOCKING 0x0 ;  /* 0x0000000000007b1d */ /* 0x000fec0000010000 */
[----:B------:R-:W-:Y:S01]  /*1060*/  BSSY.RECONVERGENT B0, `(.L_x_19) ;  /* 0x000005c000007945 */ /* 0x000fe20003800200 */
[----:B------:R-:W1:Y:S04]  /*1070*/  LDS R24, [R25] ;  /* 0x0000000019187984 */ /* 0x000e680000000800 */
[----:B------:R-:W2:Y:S04]  /*1080*/  LDS R21, [R23] ;  /* 0x0000000017157984 */ /* 0x000ea80000000800 */
[----:B------:R-:W4:Y:S04]  /*1090*/  LDS R12, [R20] ;  /* 0x00000000140c7984 */ /* 0x000f280000000800 */
[----:B------:R-:W5:Y:S01]  /*10a0*/  LDS R10, [R11] ;  /* 0x000000000b0a7984 */ /* 0x000f620000000800 */
[----:B-1----:R-:W-:-:S02]  /*10b0*/  FSETP.NEU.FTZ.AND P4, PT, R24, -INF , PT ;  /* 0xff8000001800780b */ /* 0x002fc40003f9d000 */
[----:B--2---:R-:W-:Y:S02]  /*10c0*/  FSETP.NEU.FTZ.AND P3, PT, R21, -INF , PT ;  /* 0xff8000001500780b */ /* 0x004fe40003f7d000 */
[----:B----4-:R-:W-:Y:S02]  /*10d0*/  FMNMX3.FTZ R3, R24, R21, R12, !PT ;  /* 0x0000001518037276 */ /* 0x010fe4000781000c */
[----:B------:R-:W-:Y:S02]  /*10e0*/  FSETP.NEU.FTZ.AND P2, PT, R12, -INF , PT ;  /* 0xff8000000c00780b */ /* 0x000fe40003f5d000 */
[----:B-----5:R-:W-:-:S05]  /*10f0*/  FMNMX.FTZ R3, R10, R3, !PT ;  /* 0x000000030a037209 */ /* 0x020fca0007810000 */
[----:B---3--:R-:W1:Y:S02]  /*1100*/  SHFL.BFLY PT, R4, R3, 0x10, 0x1f ;  /* 0x0e001f0003047f89 */ /* 0x008e6400000e0000 */
        /* <DEDUP_REMOVED lines=15> */
[----:B------:R-:W-:Y:S01]  /*1200*/  FADD.FTZ R5, R10, -R5 ;  /* 0x800000050a057221 */ /* 0x000fe20000010000 */
[----:B------:R-:W-:Y:S01]  /*1210*/  FMUL.FTZ R8, R8, 1.4426950216293334961 ;  /* 0x3fb8aa3b08087820 */ /* 0x000fe20000410000 */
[----:B------:R-:W-:Y:S01]  /*1220*/  FMUL.FTZ R7, R7, 1.4426950216293334961 ;  /* 0x3fb8aa3b07077820 */ /* 0x000fe20000410000 */
[----:B------:R-:W-:Y:S01]  /*1230*/  FMUL.FTZ R6, R6, 1.4426950216293334961 ;  /* 0x3fb8aa3b06067820 */ /* 0x000fe20000410000 */
[----:B------:R-:W-:Y:S01]  /*1240*/  FMUL.FTZ R5, R5, 1.4426950216293334961 ;  /* 0x3fb8aa3b05057820 */ /* 0x000fe20000410000 */
[----:B------:R-:W-:Y:S02]  /*1250*/  LOP3.LUT R12, R2, 0x1f, RZ, 0xc0, !PT ;  /* 0x0000001f020c7812 */ /* 0x000fe400078ec0ff */
[----:B------:R-:W1:Y:S02]  /*1260*/  MUFU.EX2 R8, R8 ;  /* 0x0000000800087308 */ /* 0x000e640000000800 */
[----:B------:R-:W-:-:S02]  /*1270*/  SEL R21, R12, 0xffffffff, P4 ;  /* 0xffffffff0c157807 */ /* 0x000fc40002000000 */
[----:B------:R-:W2:Y:S01]  /*1280*/  MUFU.EX2 R7, R7 ;  /* 0x0000000700077308 */ /* 0x000ea20000000800 */
[C---:B------:R-:W-:Y:S02]  /*1290*/  @P3 LOP3.LUT R21, R12.reuse, 0x20, RZ, 0xfc, !PT ;  /* 0x000000200c153812 */ /* 0x040fe400078efcff */
[C---:B------:R-:W-:Y:S01]  /*12a0*/  @P2 LOP3.LUT R21, R12.reuse, 0x40, RZ, 0xfc, !PT ;  /* 0x000000400c152812 */ /* 0x040fe200078efcff */
[----:B------:R-:W3:Y:S01]  /*12b0*/  MUFU.EX2 R6, R6 ;  /* 0x0000000600067308 */ /* 0x000ee20000000800 */
[C---:B------:R-:W-:Y:S02]  /*12c0*/  @P1 LOP3.LUT R21, R12.reuse, 0x60, RZ, 0xfc, !PT ;  /* 0x000000600c151812 */ /* 0x040fe400078efcff */
[----:B------:R-:W-:Y:S01]  /*12d0*/  ISETP.NE.OR P0, PT, R12, RZ, P0 ;  /* 0x000000ff0c00720c */ /* 0x000fe20000705670 */
[----:B------:R-:W4:Y:S01]  /*12e0*/  MUFU.EX2 R5, R5 ;  /* 0x0000000500057308 */ /* 0x000f220000000800 */
[----:B-1----:R-:W-:Y:S01]  /*12f0*/  FADD.FTZ R4, RZ, R8 ;  /* 0x00000008ff047221 */ /* 0x002fe20000010000 */
[----:B------:R-:W1:Y:S01]  /*1300*/  SHFL.BFLY PT, R10, R21, 0x10, 0x1f ;  /* 0x0e001f00150a7f89 */ /* 0x000e6200000e0000 */
[----:B------:R-:W-:-:S02]  /*1310*/  ISETP.NE.OR P0, PT, R22, RZ, P0 ;  /* 0x000000ff1600720c */ /* 0x000fc40000705670 */
[----:B--2---:R-:W-:-:S04]  /*1320*/  FADD.FTZ R4, R4, R7 ;  /* 0x0000000704047221 */ /* 0x004fc80000010000 */
[----:B---3--:R-:W-:-:S04]  /*1330*/  FADD.FTZ R4, R4, R6 ;  /* 0x0000000604047221 */ /* 0x008fc80000010000 */
[----:B----4-:R-:W-:-:S05]  /*1340*/  FADD.FTZ R4, R4, R5 ;  /* 0x0000000504047221 */ /* 0x010fca0000010000 */
[----:B------:R-:W2:Y:S01]  /*1350*/  SHFL.BFLY PT, R3, R4, 0x10, 0x1f ;  /* 0x0e001f0004037f89 */ /* 0x000ea200000e0000 */
[----:B-1----:R-:W-:-:S05]  /*1360*/  VIMNMX R10, PT, PT, R21, R10, !PT ;  /* 0x0000000a150a7248 */ /* 0x002fca0007fe0100 */
[----:B------:R-:W1:Y:S01]  /*1370*/  SHFL.BFLY PT, R21, R10, 0x8, 0x1f ;  /* 0x0d001f000a157f89 */ /* 0x000e6200000e0000 */
[----:B--2---:R-:W-:-:S05]  /*1380*/  FADD.FTZ R3, R4, R3 ;  /* 0x0000000304037221 */ /* 0x004fca0000010000 */
        /* <DEDUP_REMOVED lines=23> */
[----:B--2---:R-:W-:Y:S02]  /*1500*/  FFMA.FTZ R4, R4, 0.69314718246459960938, R9 ;  /* 0x3f31721804047823 */ /* 0x004fe40000010009 */
[----:B------:R1:W-:Y:S02]  /*1510*/  STS [R25], R8 ;  /* 0x0000000819007388 */ /* 0x0003e40000000800 */
        /* <DEDUP_REMOVED lines=16> */
.L_x_20:
[----:B------:R-:W-:Y:S05]  /*1620*/  BSYNC.RECONVERGENT B0 ;  /* 0x0000000000007941 */ /* 0x000fea0003800200 */
.L_x_19:
[----:B------:R-:W-:Y:S01]  /*1630*/  STS [R23], R7 ;  /* 0x0000000717007388 */ /* 0x000fe20000000800 */
[----:B------:R-:W-:Y:S01]  /*1640*/  BSSY.RECONVERGENT B1, `(.L_x_21) ;  /* 0x00000ee000017945 */ /* 0x000fe20003800200 */
[----:B------:R-:W-:Y:S01]  /*1650*/  IMAD.MOV.U32 R12, RZ, RZ, RZ ;  /* 0x000000ffff0c7224 */ /* 0x000fe200078e00ff */
[----:B------:R-:W-:Y:S01]  /*1660*/  IADD3 R43, PT, PT, R37, 0x1020, RZ ;  /* 0x00001020252b7810 */ /* 0x000fe20007ffe0ff */
[----:B------:R-:W-:Y:S01]  /*1670*/  STS [R20], R6 ;  /* 0x0000000614007388 */ /* 0x000fe20000000800 */
[----:B------:R-:W-:Y:S02]  /*1680*/  IMAD.MOV.U32 R9, RZ, RZ, RZ ;  /* 0x000000ffff097224 */ /* 0x000fe400078e00ff */
[----:B------:R-:W-:Y:S01]  /*1690*/  IMAD.IADD R49, R51, 0x1, R49 ;  /* 0x0000000133317824 */ /* 0x000fe200078e0231 */
[----:B------:R-:W-:Y:S04]  /*16a0*/  STS [R11], R8 ;  /* 0x000000080b007388 */ /* 0x000fe80000000800 */
[----:B------:R2:W-:Y:S01]  /*16b0*/  @!P1 STS [R42+0x1000], R10 ;  /* 0x0010000a2a009388 */ /* 0x0005e20000000800 */
[----:B------:R-:W-:Y:S01]  /*16c0*/  BAR.SYNC.DEFER_BLOCKING 0x0 ;  /* 0x0000000000007b1d */ /* 0x000fe20000010000 */
[----:B--2---:R-:W-:-:S05]  /*16d0*/  CS2R R10, SRZ ;  /* 0x00000000000a7805 */ /* 0x004fca000001ff00 */
        /* <DEDUP_REMOVED lines=17> */
.L_x_25:
        /* <DEDUP_REMOVED lines=130> */
.L_x_24:
[----:B------:R-:W-:Y:S05]  /*2010*/  BSYNC.RECONVERGENT B0 ;  /* 0x0000000000007941 */ /* 0x000fea0003800200 */
.L_x_23:
        /* <DEDUP_REMOVED lines=37> */
.L_x_26:
        /* <DEDUP_REMOVED lines=43> */
.L_x_22:
[----:B------:R-:W-:Y:S05]  /*2520*/  BSYNC.RECONVERGENT B1 ;  /* 0x0000000000017941 */ /* 0x000fea0003800200 */
.L_x_21:
        /* <DEDUP_REMOVED lines=24> */
.L_x_27:
        /* <DEDUP_REMOVED lines=13> */
.L_x_1969:


//--------------------- .text._ZN7cutlass13device_kernelIN5flash19FlashAttnFwdCombineIN4cute5tupleIJNS3_1CILi8EEENS5_ILi128EEEEEELi6ELi256ELi1ELb0ELb0ENS_10bfloat16_tEfNS_4arch4Sm90EEEEEvNT_6ParamsE --------------------------
	.section	.text._ZN7cutlass13device_kernelIN5flash19FlashAttnFwdCombineIN4cute5tupleIJNS3_1CILi8EEENS5_ILi128EEEEEELi6ELi256ELi1ELb0ELb0ENS_10bfloat16_tEfNS_4arch4Sm90EEEEEvNT_6ParamsE,"ax",@progbits
	.align	128
.text._ZN7cutlass13device_kernelIN5flash19FlashAttnFwdCombineIN4cute5tupleIJNS3_1CILi8EEENS5_ILi128EEEEEELi6ELi256ELi1ELb0ELb0ENS_10bfloat16_tEfNS_4arch4Sm90EEEEEvNT_6ParamsE:
        .type           _ZN7cutlass13device_kernelIN5flash19FlashAttnFwdCombineIN4cute5tupleIJNS3_1CILi8EEENS5_ILi128EEEEEELi6ELi256ELi1ELb0ELb0ENS_10bfloat16_tEfNS_4arch4Sm90EEEEEvNT_6ParamsE,@function
        .size           _ZN7cutlass13device_kernelIN5flash19FlashAttnFwdCombineIN4cute5tupleIJNS3_1CILi8EEENS5_ILi128EEEEEELi6ELi256ELi1ELb0ELb0ENS_10bfloat16_tEfNS_4arch4Sm90EEEEEvNT_6ParamsE,(.L_x_1970 - _ZN7cutlass13device_kernelIN5flash19FlashAttnFwdCombineIN4cute5tupleIJNS3_1CILi8EEENS5_ILi128EEEEEELi6ELi256ELi1ELb0ELb0ENS_10bfloat16_tEfNS_4arch4Sm90EEEEEvNT_6ParamsE)
        .other          _ZN7cutlass13device_kernelIN5flash19FlashAttnFwdCombineIN4cute5tupleIJNS3_1CILi8EEENS5_ILi128EEEEEELi6ELi256ELi1ELb0ELb0ENS_10bfloat16_tEfNS_4arch4Sm90EEEEEvNT_6ParamsE,@"STO_CUDA_ENTRY STV_DEFAULT"
_ZN7cutlass13device_kernelIN5flash19FlashAttnFwdCombineIN4cute5tupleIJNS3_1CILi8EEENS5_ILi128EEEEEELi6ELi256ELi1ELb0ELb0ENS_10bfloat16_tEfNS_4arch4Sm90EEEEEvNT_6ParamsE:
        /* <DEDUP_REMOVED lines=38> */
.L_x_29:
[----:B------:R-:W-:Y:S05]  /*0260*/  BSYNC.RECONVERGENT B0 ;  /* 0x0000000000007941 */ /* 0x000fea0003800200 */
.L_x_28:
        /* <DEDUP_REMOVED lines=22> */
.L_x_30:
        /* <DEDUP_REMOVED lines=14> */
[----:B------:R-:W-:Y:S01]  /*04b0*/  SHF.R.U32.HI R0, RZ, 0x3, R2 ;  /* 0x00000003ff007819 */ /* 0x000fe20000011602 */
[----:B------:R-:W4:Y:S03]  /*04c0*/  LDCU UR8, c[0x0][0x430] ;  /* 0x00008600ff0877ac */ /* 0x000f260008000800 */
[----:B------:R-:W-:Y:S01]  /*04d0*/  ISETP.GE.U32.AND P2, PT, R0, R23, PT ;  /* 0x000000170000720c */ /* 0x000fe20003f46070 */
[----:B---3--:R-:W-:-:S12]  /*04e0*/  IMAD.WIDE.U32 R14, R38, UR6, RZ ;  /* 0x00000006260e7c25 */ /* 0x008fd8000f8e00ff */
[----:B------:R-:W3:Y:S01]  /*04f0*/  @!P2 LDC.64 R8, c[0x0][0x3d8] ;  /* 0x0000f600ff08ab82 */ /* 0x000ee20000000a00 */
[----:B--2---:R-:W-:Y:S01]  /*0500*/  IMAD.HI.U32 R11, R12, R7, RZ ;  /* 0x000000070c0b7227 */ /* 0x004fe200078e00ff */
[----:B------:R-:W-:-:S03]  /*0510*/  ISETP.NE.AND P0, PT, R6, 0x1, PT ;  /* 0x000000010600780c */ /* 0x000fc60003f05270 */
[----:B------:R-:W-:Y:S01]  /*0520*/  IMAD R7, R39, UR6, RZ ;  /* 0x0000000627077c24 */ /* 0x000fe2000f8e02ff */
[----:B----4-:R-:W-:Y:S02]  /*0530*/  SHF.R.U32.HI R11, RZ, UR8, R11 ;  /* 0x00000008ff0b7c19 */ /* 0x010fe4000801160b */
[----:B------:R-:W2:Y:S01]  /*0540*/  S2UR UR6, SR_CgaCtaId ;  /* 0x00000000000679c3 */ /* 0x000ea20000008800 */
[----:B------:R-:W-:Y:S01]  /*0550*/  IMAD R7, R38, UR7, R7 ;  /* 0x0000000726077c24 */ /* 0x000fe2000f8e0207 */
[----:B------:R-:W-:-:S03]  /*0560*/  SEL R11, R12, R11, !P0 ;  /* 0x0000000b0c0b7207 */ /* 0x000fc60004000000 */
[----:B------:R-:W-:Y:S01]  /*0570*/  IMAD.IADD R15, R15, 0x1, R7 ;  /* 0x000000010f0f7824 */ /* 0x000fe200078e0207 */
[--C-:B------:R-:W-:Y:S01]  /*0580*/  SHF.R.S32.HI R10, RZ, 0x1f, R11.reuse ;  /* 0x0000001fff0a7819 */ /* 0x100fe2000001140b */
[----:B------:R-:W-:Y:S02]  /*0590*/  IMAD.MOV R7, RZ, RZ, -R11 ;  /* 0x000000ffff077224 */ /* 0x000fe400078e0a0b */
[----:B------:R-:W-:-:S04]  /*05a0*/  IMAD.WIDE.U32 R14, R11, UR4, R14 ;  /* 0x000000040b0e7c25 */ /* 0x000fc8000f8e000e */
[----:B------:R-:W-:Y:S02]  /*05b0*/  IMAD R12, R6, R7, R12 ;  /* 0x00000007060c7224 */ /* 0x000fe400078e020c */
[----:B------:R-:W4:Y:S01]  /*05c0*/  @!P2 LDC.64 R6, c[0x0][0x3c0] ;  /* 0x0000f000ff06ab82 */ /* 0x000f220000000a00 */
[----:B------:R-:W-:Y:S01]  /*05d0*/  IMAD R10, R10, UR4, RZ ;  /* 0x000000040a0a7c24 */ /* 0x000fe2000f8e02ff */
[----:B------:R-:W-:Y:S01]  /*05e0*/  UMOV UR4, 0x400 ;  /* 0x0000040000047882 */ /* 0x000fe20000000000 */
[----:B------:R-:W-:Y:S02]  /*05f0*/  SHF.R.S32.HI R13, RZ, 0x1f, R12 ;  /* 0x0000001fff0d7819 */ /* 0x000fe4000001140c */
[----:B------:R-:W-:Y:S01]  /*0600*/  IMAD R11, R11, UR5, R10 ;  /* 0x000000050b0b7c24 */ /* 0x000fe2000f8e020a */
[----:B------:R-:W-:Y:S02]  /*0610*/  IADD3 R12, P0, PT, R12, R14, RZ ;  /* 0x0000000e0c0c7210 */ /* 0x000fe40007f1e0ff */
[----:B------:R-:W-:Y:S01]  /*0620*/  IADD3 R10, PT, PT, R0, 0x20, RZ ;  /* 0x00000020000a7810 */ /* 0x000fe20007ffe0ff */
[----:B--2---:R-:W-:Y:S01]  /*0630*/  ULEA UR4, UR6, UR4, 0x18 ;  /* 0x0000000406047291 */ /* 0x004fe2000f8ec0ff */
[----:B------:R-:W-:-:S02]  /*0640*/  IADD3.X R13, PT, PT, R13, R15, R11, P0, !PT ;  /* 0x0000000f0d0d7210 */ /* 0x000fc400007fe40b */
[----:B------:R-:W-:Y:S02]  /*0650*/  ISETP.GE.U32.AND P1, PT, R10, R23, PT ;  /* 0x000000170a00720c */ /* 0x000fe40003f26070 */
[----:B------:R-:W-:Y:S01]  /*0660*/  LOP3.LUT R11, R44, 0xff, R2, 0x78, !PT ;  /* 0x000000ff2c0b7812 */ /* 0x000fe200078e7802 */
[----:B---3--:R-:W-:-:S04]  /*0670*/  @!P2 IMAD.WIDE.U32 R14, R0, R8, R12 ;  /* 0x00000008000ea225 */ /* 0x008fc800078e000c */
[----:B------:R-:W-:Y:S02]  /*0680*/  @!P2 IMAD.U32 R8, RZ, RZ, UR4 ;  /* 0x00000004ff08ae24 */ /* 0x000fe4000f8e00ff */
[----:B------:R-:W-:Y:S01]  /*0690*/  @!P2 IMAD R9, R0, R9, R15 ;  /* 0x000000090009a224 */ /* 0x000fe200078e020f */
[----:B----4-:R-:W-:-:S03]  /*06a0*/  @!P2 LEA R18, P0, R14, R6, 0x2 ;  /* 0x000000060e12a211 */ /* 0x010fc600078010ff */
[----:B------:R-:W-:Y:S01]  /*06b0*/  @P1 IMAD.IADD R0, R3, 0x1, R11 ;  /* 0x0000000103001824 */ /* 0x000fe200078e020b */
[C---:B------:R-:W-:Y:S02]  /*06c0*/  @!P2 LEA R6, R11.reuse, R8, 0x2 ;  /* 0x000000080b06a211 */ /* 0x040fe400078e10ff */
[----:B------:R-:W-:Y:S02]  /*06d0*/  @P2 MOV R8, UR4 ;  /* 0x0000000400082c02 */ /* 0x000fe40008000f00 */
[----:B------:R-:W-:Y:S01]  /*06e0*/  @!P2 LEA.HI.X R19, R14, R7, R9, 0x2, P0 ;  /* 0x000000070e13a211 */ /* 0x000fe200000f1409 */
[----:B------:R-:W-:Y:S01]  /*06f0*/  @P2 IMAD.MOV.U32 R14, RZ, RZ, -0x800000 ;  /* 0xff800000ff0e2424 */ /* 0x000fe200078e00ff */
[----:B------:R-:W-:Y:S01]  /*0700*/  @P1 MOV R7, 0xff800000 ;  /* 0xff80000000071802 */ /* 0x000fe20000000f00 */
[----:B------:R-:W-:Y:S01]  /*0710*/  @P2 IMAD R9, R11, 0x4, R8 ;  /* 0x000000040b092824 */ /* 0x000fe200078e0208 */
[----:B------:R-:W-:Y:S01]  /*0720*/  @P1 LEA R0, R0, R8, 0x2 ;  /* 0x0000000800001211 */ /* 0x000fe200078e10ff */
[----:B------:R-:W-:Y:S01]  /*0730*/  @!PT LDS RZ, [RZ] ;  /* 0x00000000fffff984 */ /* 0x000fe20000000800 */
[----:B------:R-:W-:Y:S01]  /*0740*/  @!PT LDS RZ, [RZ] ;  /* 0x00000000fffff984 */ /* 0x000fe20000000800 */
[----:B------:R-:W-:Y:S01]  /*0750*/  @!PT LDS RZ, [RZ] ;  /* 0x00000000fffff984 */ /* 0x000fe20000000800 */
[----:B------:R2:W-:Y:S04]  /*0760*/  @!P2 LDGSTS.E.LTC128B [R6], desc[UR38][R18.64] ;  /* 0x000000001206afae */ /* 0x0005e8000b9a1226 */
[----:B------:R2:W-:Y:S04]  /*0770*/  @P2 STS [R9], R14 ;  /* 0x0000000e09002388 */ /* 0x0005e80000000800 */
[----:B------:R2:W-:Y:S01]  /*0780*/  @P1 STS [R0], R7 ;  /* 0x0000000700001388 */ /* 0x0005e20000000800 */
[----:B------:R-:W-:Y:S05]  /*0790*/  @P1 BRA `(.L_x_32) ;  /* 0x0000000000381947 */ /* 0x000fea0003800000 */
[----:B------:R-:W3:Y:S01]  /*07a0*/  LDCU.64 UR6, c[0x0][0x3d8] ;  /* 0x00007b00ff0677ac */ /* 0x000ee20008000a00 */
[----:B--2---:R-:W-:Y:S01]  /*07b0*/  IMAD.MOV.U32 R6, RZ, RZ, R12 ;  /* 0x000000ffff067224 */ /* 0x004fe200078e000c */
[----:B------:R-:W-:Y:S01]  /*07c0*/  IADD3 R3, PT, PT, R3, R11, RZ ;  /* 0x0000000b03037210 */ /* 0x000fe20007ffe0ff */
[----:B------:R-:W-:Y:S01]  /*07d0*/  IMAD.MOV.U32 R7, RZ, RZ, R13 ;  /* 0x000000ffff077224 */ /* 0x000fe200078e000d */
[----:B------:R-:W2:Y:S02]  /*07e0*/  LDCU.64 UR4, c[0x0][0x3c0] ;  /* 0x00007800ff0477ac */ /* 0x000ea40008000a00 */
[----:B------:R-:W-:Y:S01]  /*07f0*/  LEA R3, R3, R8, 0x2 ;  /* 0x0000000803037211 */ /* 0x000fe200078e10ff */
[----:B---3--:R-:W-:-:S04]  /*0800*/  IMAD.WIDE.U32 R6, R10, UR6, R6 ;  /* 0x000000060a067c25 */ /* 0x008fc8000f8e0006 */
[----:B------:R-:W-:Y:S01]  /*0810*/  IMAD R10, R10, UR7, R7 ;  /* 0x000000070a0a7c24 */ /* 0x000fe2000f8e0207 */
[----:B--2---:R-:W-:-:S04]  /*0820*/  LEA R12, P0, R6, UR4, 0x2 ;  /* 0x00000004060c7c11 */ /* 0x004fc8000f8010ff */
[----:B------:R-:W-:-:S05]  /*0830*/  LEA.HI.X R13, R6, UR5, R10, 0x2, P0 ;  /* 0x00000005060d7c11 */ /* 0x000fca00080f140a */
[----:B------:R-:W-:Y:S01]  /*0840*/  @!PT LDS RZ, [RZ] ;  /* 0x00000000fffff984 */ /* 0x000fe20000000800 */
[----:B------:R-:W-:Y:S01]  /*0850*/  @!PT LDS RZ, [RZ] ;  /* 0x00000000fffff984 */ /* 0x000fe20000000800 */
[----:B------:R-:W-:Y:S01]  /*0860*/  @!PT LDS RZ, [RZ] ;  /* 0x00000000fffff984 */ /* 0x000fe20000000800 */
[----:B------:R3:W-:Y:S04]  /*0870*/  LDGSTS.E.LTC128B [R3], desc[UR38][R12.64] ;  /* 0x000000000c037fae */ /* 0x0007e8000b9a1226 */
.L_x_32:
[----:B------:R-:W-:Y:S05]  /*0880*/  BSYNC.RECONVERGENT B0 ;  /* 0x0000000000007941 */ /* 0x000fea0003800200 */
.L_x_31:
[----:B------:R-:W4:Y:S01]  /*0890*/  LDCU UR5, c[0x0][0x430] ;  /* 0x00008600ff0577ac */ /* 0x000f220008000800 */
[----:B------:R-:W-:Y:S01]  /*08a0*/  IMAD.IADD R41, R17, 0x1, R16 ;  /* 0x0000000111297824 */ /* 0x000fe200078e0210 */
[----:B-1----:R-:W-:Y:S01]  /*08b0*/  ISETP.NE.AND P1, PT, R4, 0x1, PT ;  /* 0x000000010400780c */ /* 0x002fe20003f25270 */
[----:B------:R-:W-:Y:S01]  /*08c0*/  IMAD.SHL.U32 R16, R2, 0x4, RZ ;  /* 0x0000000402107824 */ /* 0x000fe200078e00ff */
[----:B------:R-:W1:Y:S01]  /*08d0*/  LDCU UR4, c[0x0][0x38c] ;  /* 0x00007180ff0477ac */ /* 0x000e620008000800 */
[C---:B------:R-:W-:Y:S01]  /*08e0*/  IMAD.HI.U32 R5, R41.reuse, R5, RZ ;  /* 0x0000000529057227 */ /* 0x040fe200078e00ff */
[----:B------:R-:W-:Y:S01]  /*08f0*/  ISETP.GE.AND P0, PT, R41, UR36, PT ;  /* 0x0000002429007c0c */ /* 0x000fe2000bf06270 */
[----:B--2---:R-:W2:Y:S01]  /*0900*/  S2R R0, SR_CgaCtaId ;  /* 0x0000000000007919 */ /* 0x004ea20000008800 */
[----:B------:R-:W-:Y:S01]  /*0910*/  LOP3.LUT R16, R16, 0x7c, RZ, 0xc0, !PT ;  /* 0x0000007c10107812 */ /* 0x000fe200078ec0ff */
[----:B------:R-:W-:Y:S01]  /*0920*/  IMAD.SHL.U32 R18, R22, 0x80, RZ ;  /* 0x0000008016127824 */ /* 0x000fe200078e00ff */
[----:B------:R-:W5:Y:S01]  /*0930*/  LDCU.128 UR8, c[0x0][0x3b0] ;  /* 0x00007600ff0877ac */ /* 0x000f620008000c00 */
[----:B------:R-:W-:Y:S01]  /*0940*/  IMAD.MOV.U32 R19, RZ, RZ, RZ ;  /* 0x000000ffff137224 */ /* 0x000fe200078e00ff */
[----:B------:R-:W0:Y:S01]  /*0950*/  LDGDEPBAR ;  /* 0x00000000000079af */ /* 0x000e220000000000 */
[----:B---3--:R-:W-:Y:S01]  /*0960*/  LOP3.LUT R12, R2, 0x1f, RZ, 0xc0, !PT ;  /* 0x0000001f020c7812 */ /* 0x008fe200078ec0ff */
[----:B------:R-:W3:Y:S01]  /*0970*/  LDCU.64 UR6, c[0x0][0x3a0] ;  /* 0x00007400ff0677ac */ /* 0x000ee20008000a00 */
[----:B----4-:R-:W-:-:S02]  /*0980*/  SHF.R.U32.HI R15, RZ, UR5, R5 ;  /* 0x00000005ff0f7c19 */ /* 0x010fc40008011605 */
[----:B-1----:R-:W-:Y:S01]  /*0990*/  IADD3 R13, PT, PT, -R18, UR4, RZ ;  /* 0x00000004120d7c10 */ /* 0x002fe2000fffe1ff */
[----:B------:R-:W1:Y:S01]  /*09a0*/  LDCU.64 UR4, c[0x0][0x380] ;  /* 0x00007000ff0477ac */ /* 0x000e620008000a00 */
[----:B------:R-:W-:Y:S02]  /*09b0*/  SEL R15, R41, R15, !P1 ;  /* 0x0000000f290f7207 */ /* 0x000fe40004800000 */
[----:B------:R-:W-:Y:S02]  /*09c0*/  ISETP.GE.AND P5, PT, R16, R13, PT ;  /* 0x0000000d1000720c */ /* 0x000fe40003fa6270 */
[----:B------:R-:W-:Y:S01]  /*09d0*/  SEL R14, R15, 0xffffffff, !P0 ;  /* 0xffffffff0f0e7807 */ /* 0x000fe20004000000 */
[----:B-----5:R-:W-:Y:S01]  /*09e0*/  IMAD R49, R39, UR10, RZ ;  /* 0x0000000a27317c24 */ /* 0x020fe2000f8e02ff */
[--C-:B------:R-:W-:Y:S01]  /*09f0*/  SHF.R.S32.HI R46, RZ, 0x1f, R15.reuse ;  /* 0x0000001fff2e7819 */ /* 0x100fe2000001140f */
[----:B------:R-:W-:Y:S01]  /*0a00*/  IMAD.MOV R3, RZ, RZ, -R15 ;  /* 0x000000ffff037224 */ /* 0x000fe200078e0a0f */
[----:B------:R-:W-:Y:S01]  /*0a10*/  ISETP.LT.OR P5, PT, R14, RZ, P5 ;  /* 0x000000ff0e00720c */ /* 0x000fe20002fa1670 */
[----:B------:R-:W-:Y:S01]  /*0a20*/  IMAD.WIDE.U32 R8, R38, UR10, R18 ;  /* 0x0000000a26087c25 */ /* 0x000fe2000f8e0012 */
[----:B------:R-:W-:-:S02]  /*0a30*/  ISETP.NE.OR P0, PT, R12, RZ, P0 ;  /* 0x000000ff0c00720c */ /* 0x000fc40000705670 */
[----:B------:R-:W-:Y:S01]  /*0a40*/  ISETP.EQ.OR P4, PT, R23, 0x2, P5 ;  /* 0x000000021700780c */ /* 0x000fe20002f82670 */
[----:B------:R-:W-:Y:S01]  /*0a50*/  IMAD R49, R38, UR11, R49 ;  /* 0x0000000b26317c24 */ /* 0x000fe2000f8e0231 */
[----:B------:R-:W-:Y:S01]  /*0a60*/  ISETP.NE.OR P0, PT, R22, RZ, P0 ;  /* 0x000000ff1600720c */ /* 0x000fe20000705670 */
[----:B------:R-:W-:Y:S01]  /*0a70*/  IMAD R41, R4, R3, R41 ;  /* 0x0000000304297224 */ /* 0x000fe200078e0229 */
[----:B------:R-:W-:Y:S01]  /*0a80*/  MOV R3, 0x400 ;  /* 0x0000040000037802 */ /* 0x000fe20000000f00 */
[----:B------:R-:W-:Y:S02]  /*0a90*/  IMAD.IADD R9, R49, 0x1, R9 ;  /* 0x0000000131097824 */ /* 0x000fe400078e0209 */
[----:B------:R-:W-:Y:S01]  /*0aa0*/  IMAD R10, R46, UR8, RZ ;  /* 0x000000082e0a7c24 */ /* 0x000fe2000f8e02ff */
[----:B------:R-:W-:Y:S01]  /*0ab0*/  SHF.R.S32.HI R40, RZ, 0x1f, R41 ;  /* 0x0000001fff287819 */ /* 0x000fe20000011429 */
[----:B------:R-:W4:Y:S01]  /*0ac0*/  @!P5 LDC.64 R6, c[0x0][0x3a8] ;  /* 0x0000ea00ff06db82 */ /* 0x000f220000000a00 */
[----:B------:R-:W-:Y:S01]  /*0ad0*/  IMAD.WIDE.U32 R8, R15, UR8, R8 ;  /* 0x000000080f087c25 */ /* 0x000fe2000f8e0008 */
[----:B--2---:R-:W-:-:S03]  /*0ae0*/  LEA R0, R0, R3, 0x18 ;  /* 0x0000000300007211 */ /* 0x004fc600078ec0ff */
[----:B------:R-:W-:Y:S02]  /*0af0*/  IMAD R10, R15, UR9, R10 ;  /* 0x000000090f0a7c24 */ /* 0x000fe4000f8e020a */
[----:B---3--:R-:W-:Y:S01]  /*0b00*/  IMAD R48, R40, UR6, RZ ;  /* 0x0000000628307c24 */ /* 0x008fe2000f8e02ff */
[----:B------:R-:W2:Y:S01]  /*0b10*/  @!P4 LDC.64 R4, c[0x0][0x3a8] ;  /* 0x0000ea00ff04cb82 */ /* 0x000ea20000000a00 */
[----:B------:R-:W-:Y:S02]  /*0b20*/  IMAD.IADD R11, R9, 0x1, R10 ;  /* 0x00000001090b7824 */ /* 0x000fe400078e020a */
[----:B------:R-:W-:Y:S02]  /*0b30*/  IMAD.MOV.U32 R10, RZ, RZ, R8 ;  /* 0x000000ffff0a7224 */ /* 0x000fe400078e0008 */
[C---:B------:R-:W-:Y:S02]  /*0b40*/  IMAD R48, R41.reuse, UR7, R48 ;  /* 0x0000000729307c24 */ /* 0x040fe4000f8e0230 */
[----:B------:R-:W-:-:S04]  /*0b50*/  IMAD.WIDE.U32 R10, R41, UR6, R10 ;  /* 0x00000006290a7c25 */ /* 0x000fc8000f8e000a */
[----:B------:R-:W-:Y:S01]  /*0b60*/  IMAD.IADD R48, R11, 0x1, R48 ;  /* 0x000000010b307824 */ /* 0x000fe200078e0230 */
[----:B-1----:R-:W-:Y:S01]  /*0b70*/  LEA R45, P3, R10, UR4, 0x2 ;  /* 0x000000040a2d7c11 */ /* 0x002fe2000f8610ff */
[C---:B------:R-:W-:Y:S02]  /*0b80*/  IMAD R37, R2.reuse, 0x10, R0 ;  /* 0x0000001002257824 */ /* 0x040fe400078e0200 */
[----:B------:R-:W-:Y:S01]  /*0b90*/  IMAD.SHL.U32 R3, R2, 0x8, RZ ;  /* 0x0000000802037824 */ /* 0x000fe200078e00ff */
[----:B----4-:R-:W-:Y:S01]  /*0ba0*/  @!P5 IADD3 R6, P1, PT, R16, R6, RZ ;  /* 0x000000061006d210 */ /* 0x010fe20007f3e0ff */
[----:B------:R-:W-:Y:S01]  /*0bb0*/  IMAD.WIDE.U32 R50, R38, UR10, RZ ;  /* 0x0000000a26327c25 */ /* 0x000fe2000f8e00ff */
[----:B------:R-:W-:Y:S02]  /*0bc0*/  LEA.HI.X R48, R10, UR5, R48, 0x2, P3 ;  /* 0x000000050a307c11 */ /* 0x000fe400098f1430 */
[----:B------:R-:W-:Y:S01]  /*0bd0*/  @!P5 LEA R10, P3, R16, R45, 0x2 ;  /* 0x0000002d100ad211 */ /* 0x000fe200078610ff */
[----:B------:R-:W-:Y:S01]  /*0be0*/  @!P5 IMAD.X R7, RZ, RZ, R7, P1 ;  /* 0x000000ffff07d224 */ /* 0x000fe200008e0607 */
[----:B------:R-:W-:Y:S01]  /*0bf0*/  LOP3.LUT R3, R3, 0xf8, RZ, 0xc0, !PT ;  /* 0x000000f803037812 */ /* 0x000fe200078ec0ff */
[----:B------:R-:W-:Y:S01]  /*0c00*/  IMAD R42, R17, 0x4, R0 ;  /* 0x00000004112a7824 */ /* 0x000fe200078e0200 */
[----:B--2---:R-:W-:Y:S01]  /*0c10*/  @!P4 LEA R8, P2, R4, R16, 0x1 ;  /* 0x000000100408c211 */ /* 0x004fe200078408ff */
[----:B------:R-:W-:-:S03]  /*0c20*/  @!P5 IMAD.X R11, RZ, RZ, R48, P3 ;  /* 0x000000ffff0bd224 */ /* 0x000fc600018e0630 */
[----:B------:R-:W-:Y:S02]  /*0c30*/  @!P4 LEA.HI.X R5, R4, RZ, R5, 0x1, P2 ;  /* 0x000000ff0405c211 */ /* 0x000fe400010f0c05 */
[-C--:B------:R-:W-:Y:S01]  /*0c40*/  @!P5 LEA R20, P2, R6, R45.reuse, 0x2 ;  /* 0x0000002d0614d211 */ /* 0x080fe200078410ff */
[----:B------:R-:W-:Y:S01]  /*0c50*/  @!PT LDS RZ, [RZ] ;  /* 0x00000000fffff984 */ /* 0x000fe20000000800 */
[----:B------:R-:W-:Y:S01]  /*0c60*/  @!PT LDS RZ, [RZ] ;  /* 0x00000000fffff984 */ /* 0x000fe20000000800 */
[----:B------:R-:W-:Y:S01]  /*0c70*/  @!PT LDS RZ, [RZ] ;  /* 0x00000000fffff984 */ /* 0x000fe20000000800 */
[----:B------:R1:W-:Y:S01]  /*0c80*/  @!P5 LDGSTS.E.BYPASS.LTC128B.128 [R37+0x820], desc[UR38][R10.64] ;  /* 0x008200000a25dfae */ /* 0x0003e2000b981a26 */
[----:B------:R-:W-:Y:S02]  /*0c90*/  @!P4 LEA R4, P1, R8, R45, 0x2 ;  /* 0x0000002d0804c211 */ /* 0x000fe400078210ff */
[-C--:B------:R-:W-:Y:S01]  /*0ca0*/  @!P5 LEA.HI.X R21, R6, R48.reuse, R7, 0x2, P2 ;  /* 0x000000300615d211 */ /* 0x080fe200010f1407 */
[----:B------:R-:W0:Y:S01]  /*0cb0*/  LDGDEPBAR ;  /* 0x00000000000079af */ /* 0x000e220000000000 */
[----:B------:R-:W-:Y:S02]  /*0cc0*/  @!P4 LEA.HI.X R5, R8, R48, R5, 0x2, P1 ;  /* 0x000000300805c211 */ /* 0x000fe400008f1405 */
[----:B------:R-:W-:Y:S01]  /*0cd0*/  SHF.R.U32.HI R6, RZ, 0x2, R2 ;  /* 0x00000002ff067819 */ /* 0x000fe20000011602 */
[----:B------:R-:W-:Y:S03]  /*0ce0*/  @!P5 LDGSTS.E.BYPASS.LTC128B.128 [R37+0x1820], desc[UR38][R20.64] ;  /* 0x018200001425dfae */ /* 0x000fe6000b981a26 */
[----:B------:R-:W-:Y:S01]  /*0cf0*/  LOP3.LUT R3, R3, 0x7, R6, 0xf8, !PT ;  /* 0x0000000703037812 */ /* 0x000fe200078ef806 */
[----:B------:R-:W0:Y:S03]  /*0d00*/  LDGDEPBAR ;  /* 0x00000000000079af */ /* 0x000e260000000000 */
[----:B------:R-:W-:Y:S01]  /*0d10*/  LOP3.LUT R3, R3, 0x7, R17, 0x78, !PT ;  /* 0x0000000703037812 */ /* 0x000fe200078e7811 */
[----:B------:R2:W-:Y:S04]  /*0d20*/  @!P4 LDGSTS.E.BYPASS.LTC128B.128 [R37+0x2820], desc[UR38][R4.64] ;  /* 0x028200000425cfae */ /* 0x0005e8000b981a26 */
[----:B------:R-:W0:Y:S01]  /*0d30*/  LDGDEPBAR ;  /* 0x00000000000079af */ /* 0x000e220000000000 */
[----:B-1----:R-:W-:-:S04]  /*0d40*/  IMAD R11, R3, 0x4, R0 ;  /* 0x00000004030b7824 */ /* 0x002fc800078e0200 */
[----:B------:R-:W-:Y:S01]  /*0d50*/  VIADD R10, R11, 0x3e0 ;  /* 0x000003e00b0a7836 */ /* 0x000fe20000000000 */
[----:B--2---:R-:W-:Y:S01]  /*0d60*/  LOP3.LUT R4, R2, 0x1, RZ, 0xc0, !PT ;  /* 0x0000000102047812 */ /* 0x004fe200078ec0ff */
[----:B------:R-:W-:-:S06]  /*0d70*/  DEPBAR.LE SB0, 0x3 ;  /* 0x000080c00000791a */ /* 0x000fcc0000000000 */
[----:B------:R-:W-:Y:S05]  /*0d80*/  WARPSYNC.ALL ;  /* 0x0000000000007948 */ /* 0x000fea0003800000 */
[----:B------:R-:W-:Y:S01]  /*0d90*/  BAR.SYNC.DEFER_BLOCKING 0x0 ;  /* 0x0000000000007b1d */ /* 0x000fe20000010000 */
[----:B------:R-:W-:-:S05]  /*0da0*/  ISETP.NE.U32.AND P1, PT, R4, 0x1, PT ;  /* 0x000000010400780c */ /* 0x000fca0003f25070 */
[----:B------:R-:W-:Y:S08]  /*0db0*/  BSSY.RECONVERGENT B0, `(.L_x_33) ;  /* 0x0000049000007945 */ /* 0x000ff00003800200 */
[----:B------:R-:W-:Y:S01]  /*0dc0*/  @P1 VIADD R10, R11, 0x420 ;  /* 0x000004200b0a1836 */ /* 0x000fe20000000000 */
[----:B------:R-:W1:Y:S04]  /*0dd0*/  LDS R7, [R11] ;  /* 0x000000000b077984 */ /* 0x000e680000000800 */
[----:B------:R-:W2:Y:S01]  /*0de0*/  LDS R4, [R10] ;  /* 0x000000000a047984 */ /* 0x000ea20000000800 */
[----:B-1----:R-:W-:-:S02]  /*0df0*/  FSETP.NEU.FTZ.AND P2, PT, R7, -INF , PT ;  /* 0xff8000000700780b */ /* 0x002fc40003f5d000 */
[----:B--2---:R-:W-:-:S05]  /*0e00*/  FMNMX.FTZ R3, R7, R4, !PT ;  /* 0x0000000407037209 */ /* 0x004fca0007810000 */
        /* <DEDUP_REMOVED lines=14> */
[----:B------:R-:W-:-:S03]  /*0ef0*/  FADD.FTZ R6, R4, -R6 ;  /* 0x8000000604067221 */ /* 0x000fc60000010000 */
[----:B------:R-:W-:Y:S01]  /*0f00*/  FMUL.FTZ R3, R3, 1.4426950216293334961 ;  /* 0x3fb8aa3b03037820 */ /* 0x000fe20000410000 */
[----:B------:R-:W-:-:S05]  /*0f10*/  FMUL.FTZ R6, R6, 1.4426950216293334961 ;  /* 0x3fb8aa3b06067820 */ /* 0x000fca0000410000 */
[----:B------:R-:W1:Y:S04]  /*0f20*/  MUFU.EX2 R3, R3 ;  /* 0x0000000300037308 */ /* 0x000e680000000800 */
[----:B------:R-:W2:Y:S01]  /*0f30*/  MUFU.EX2 R6, R6 ;  /* 0x0000000600067308 */ /* 0x000ea20000000800 */
[----:B-1----:R-:W-:-:S04]  /*0f40*/  FADD.FTZ R8, RZ, R3 ;  /* 0x00000003ff087221 */ /* 0x002fc80000010000 */
[----:B--2---:R-:W-:-:S05]  /*0f50*/  FADD.FTZ R8, R8, R6 ;  /* 0x0000000608087221 */ /* 0x004fca0000010000 */
[----:B------:R-:W1:Y:S02]  /*0f60*/  SHFL.BFLY PT, R5, R8, 0x10, 0x1f ;  /* 0x0e001f0008057f89 */ /* 0x000e6400000e0000 */
[----:B-1----:R-:W-:Y:S01]  /*0f70*/  FADD.FTZ R5, R8, R5 ;  /* 0x0000000508057221 */ /* 0x002fe20000010000 */
[C---:B------:R-:W-:Y:S02]  /*0f80*/  SEL R8, R12.reuse, 0xffffffff, P2 ;  /* 0xffffffff0c087807 */ /* 0x040fe40001000000 */
[----:B------:R-:W-:Y:S02]  /*0f90*/  @P1 LOP3.LUT R8, R12, 0x20, RZ, 0xfc, !PT ;  /* 0x000000200c081812 */ /* 0x000fe400078efcff */
[----:B------:R-:W1:Y:S04]  /*0fa0*/  SHFL.BFLY PT, R4, R5, 0x8, 0x1f ;  /* 0x0d001f0005047f89 */ /* 0x000e6800000e0000 */
[----:B------:R-:W2:Y:S01]  /*0fb0*/  SHFL.BFLY PT, R7, R8, 0x10, 0x1f ;  /* 0x0e001f0008077f89 */ /* 0x000ea200000e0000 */
[----:B-1----:R-:W-:Y:S01]  /*0fc0*/  FADD.FTZ R4, R5, R4 ;  /* 0x0000000405047221 */ /* 0x002fe20000010000 */
[----:B--2---:R-:W-:-:S04]  /*0fd0*/  VIMNMX R7, PT, PT, R8, R7, !PT ;  /* 0x0000000708077248 */ /* 0x004fc80007fe0100 */
        /* <DEDUP_REMOVED lines=10> */
[----:B-1----:R-:W-:-:S04]  /*1080*/  FADD.FTZ R5, R4, R5 ;  /* 0x0000000504057221 */ /* 0x002fc80000010000 */
[----:B------:R-:W1:Y:S01]  /*1090*/  MUFU.RCP R4, R5 ;  /* 0x0000000500047308 */ /* 0x000e620000001000 */
[----:B------:R-:W-:Y:S02]  /*10a0*/  FSETP.NE.FTZ.AND P1, PT, R5, RZ, PT ;  /* 0x000000ff0500720b */ /* 0x000fe40003f35000 */
[----:B--2---:R-:W-:-:S05]  /*10b0*/  VIMNMX R8, PT, PT, R7, R8, !PT ;  /* 0x0000000807087248 */ /* 0x004fca0007fe0100 */
[----:B------:R-:W2:Y:S01]  /*10c0*/  SHFL.BFLY PT, R7, R8, 0x1, 0x1f ;  /* 0x0c201f0008077f89 */ /* 0x000ea200000e0000 */
[----:B------:R-:W3:Y:S01]  /*10d0*/  MUFU.LG2 R5, R5 ;  /* 0x0000000500057308 */ /* 0x000ee20000000c00 */
[----:B-1----:R-:W-:Y:S02]  /*10e0*/  FSEL R4, R4, RZ, P1 ;  /* 0x000000ff04047208 */ /* 0x002fe40000800000 */
[----:B------:R-:W-:-:S03]  /*10f0*/  LOP3.LUT P1, RZ, R2, 0x31f, RZ, 0xc0, !PT ;  /* 0x0000031f02ff7812 */ /* 0x000fc6000782c0ff */
[-C--:B------:R-:W-:Y:S01]  /*1100*/  FMUL.FTZ R3, R3, R4.reuse ;  /* 0x0000000403037220 */ /* 0x080fe20000410000 */
[----:B------:R-:W-:Y:S01]  /*1110*/  FMUL.FTZ R6, R6, R4 ;  /* 0x0000000406067220 */ /* 0x000fe20000410000 */
[----:B---3--:R-:W-:-:S03]  /*1120*/  FFMA.FTZ R5, R5, 0.69314718246459960938, R9 ;  /* 0x3f31721805057823 */ /* 0x008fc60000010009 */
[----:B------:R1:W-:Y:S01]  /*1130*/  STS [R11], R3 ;  /* 0x000000030b007388 */ /* 0x0003e20000000800 */
[----:B--2---:R-:W-:Y:S01]  /*1140*/  VIMNMX R7, PT, PT, R8, R7, !PT ;  /* 0x0000000708077248 */ /* 0x004fe20007fe0100 */
        /* <DEDUP_REMOVED lines=15> */
.L_x_34:
[----:B------:R-:W-:Y:S05]  /*1240*/  BSYNC.RECONVERGENT B0 ;  /* 0x0000000000007941 */ /* 0x000fea0003800200 */
.L_x_33:
[----:B------:R1:W-:Y:S01]  /*1250*/  STS [R10], R6 ;  /* 0x000000060a007388 */ /* 0x0003e20000000800 */
[----:B------:R-:W-:Y:S01]  /*1260*/  BSSY.RECONVERGENT B1, `(.L_x_35) ;  /* 0x00000ec000017945 */ /* 0x000fe20003800200 */
[----:B------:R-:W-:Y:S01]  /*1270*/  IMAD.MOV.U32 R12, RZ, RZ, RZ ;  /* 0x000000ffff0c7224 */ /* 0x000fe200078e00ff */
[----:B------:R-:W-:Y:S01]  /*1280*/  IADD3 R43, PT, PT, R37, 0x820, RZ ;  /* 0x00000820252b7810 */ /* 0x000fe20007ffe0ff */
[----:B------:R-:W-:Y:S01]  /*1290*/  @!P1 STS [R42+0x800], R7 ;  /* 0x000800072a009388 */ /* 0x000fe20000000800 */
[----:B--2---:R-:W-:Y:S02]  /*12a0*/  IMAD.MOV.U32 R9, RZ, RZ, RZ ;  /* 0x000000ffff097224 */ /* 0x004fe400078e00ff */
[----:B------:R-:W-:Y:S01]  /*12b0*/  IMAD.IADD R49, R51, 0x1, R49 ;  /* 0x0000000133317824 */ /* 0x000fe200078e0231 */
[----:B------:R-:W-:Y:S01]  /*12c0*/  BAR.SYNC.DEFER_BLOCKING 0x0 ;  /* 0x0000000000007b1d */ /* 0x000fe20000010000 */
[----:B-1----:R-:W-:-:S05]  /*12d0*/  CS2R R10, SRZ ;  /* 0x00000000000a7805 */ /* 0x002fca000001ff00 */
[----:B------:R-:W1:Y:S02]  /*12e0*/  LDS R42, [R42+0x800] ;  /* 0x000800002a2a7984 */ /* 0x000e640000000800 */
[----:B-1----:R-:W-:-:S13]  /*12f0*/  ISETP.GE.AND P0, PT, R42, RZ, PT ;  /* 0x000000ff2a00720c */ /* 0x002fda0003f06270 */
        /* <DEDUP_REMOVED lines=15> */
.L_x_39:
[----:B------:R-:W-:Y:S01]  /*13f0*/  SHF.R.U32.HI R3, RZ, 0x2, R8 ;  /* 0x00000002ff037819 */ /* 0x000fe20000011608 */
[C---:B------:R-:W-:Y:S02]  /*1400*/  VIADD R5, R8.reuse, 0x3 ;  /* 0x0000000308057836 */ /* 0x040fe40000000000 */
[C---:B------:R-:W-:Y:S02]  /*1410*/  VIADD R26, R8.reuse, 0x5 ;  /* 0x00000005081a7836 */ /* 0x040fe40000000000 */
[C---:B------:R-:W-:Y:S01]  /*1420*/  VIADD R52, R8.reuse, 0x4 ;  /* 0x0000000408347836 */ /* 0x040fe20000000000 */
[CC--:B------:R-:W-:Y:S01]  /*1430*/  ISETP.GT.OR P0, PT, R5.reuse, R42.reuse, !P6 ;  /* 0x0000002a0500720c */ /* 0x0c0fe20007704670 */
[----:B------:R-:W-:Y:S01]  /*1440*/  IMAD.SHL.U32 R4, R8, 0x8, RZ ;  /* 0x0000000808047824 */ /* 0x000fe200078e00ff */
        /* <DEDUP_REMOVED lines=124> */
.L_x_38:
[----:B------:R-:W-:Y:S05]  /*1c10*/  BSYNC.RECONVERGENT B0 ;  /* 0x0000000000007941 */ /* 0x000fea0003800200 */
.L_x_37:
[----:B------:R-:W-:Y:S05]  /*1c20*/  @!P5 BRA `(.L_x_36) ;  /* 0x00000004003cd947 */ /* 0x000fea0003800000 */
[----:B------:R-:W1:Y:S01]  /*1c30*/  LDC.64 R4, c[0x0][0x3a0] ;  /* 0x0000e800ff047b82 */ /* 0x000e620000000a00 */
        /* <DEDUP_REMOVED lines=35> */
.L_x_40:
        /* <DEDUP_REMOVED lines=43> */
.L_x_36:
[----:B------:R-:W-:Y:S05]  /*2120*/  BSYNC.RECONVERGENT B1 ;  /* 0x0000000000017941 */ /* 0x000fea0003800200 */
.L_x_35:
[----:B------:R-:W-:-:S04]  /*2130*/  ISETP.GE.AND P0, PT, R16, R13, PT ;  /* 0x0000000d1000720c */ /* 0x000fc80003f06270 */
[----:B------:R-:W-:-:S13]  /*2140*/  ISETP.LT.OR P0, PT, R14, RZ, P0 ;  /* 0x000000ff0e00720c */ /* 0x000fda0000701670 */
[----:B------:R-:W-:Y:S05]  /*2150*/  @P0 EXIT ;  /* 0x000000000000094d */ /* 0x000fea0003800000 */
[----:B------:R-:W1:Y:S01]  /*2160*/  LDCU.128 UR4, c[0x0][0x3f0] ;  /* 0x00007e00ff0477ac */ /* 0x000e620008000c00 */
[----:B------:R-:W-:Y:S02]  /*2170*/  IADD3 R16, PT, PT, R16, R18, RZ ;  /* 0x0000001210107210 */ /* 0x000fe40007ffe0ff */
[----:B------:R-:W-:Y:S01]  /*2180*/  MOV R17, RZ ;  /* 0x000000ff00117202 */ /* 0x000fe20000000f00 */
[----:B------:R-:W2:Y:S01]  /*2190*/  LDCU.128 UR8, c[0x0][0x400] ;  /* 0x00008000ff0877ac */ /* 0x000ea20008000c00 */
[----:B------:R-:W-:Y:S02]  /*21a0*/  F2FP.BF16.F32.PACK_AB R10, R10, R9 ;  /* 0x000000090a0a723e */ /* 0x000fe400000010ff */
[----:B------:R-:W-:Y:S01]  /*21b0*/  F2FP.BF16.F32.PACK_AB R11, R12, R11 ;  /* 0x0000000b0c0b723e */ /* 0x000fe200000010ff */
[----:B-1----:R-:W-:Y:S02]  /*21c0*/  IMAD R40, R40, UR6, RZ ;  /* 0x0000000628287c24 */ /* 0x002fe4000f8e02ff */
[----:B------:R-:W-:-:S04]  /*21d0*/  IMAD.WIDE.U32 R16, R41, UR6, R16 ;  /* 0x0000000629107c25 */ /* 0x000fc8000f8e0010 */
[----:B------:R-:W-:Y:S01]  /*21e0*/  IMAD R40, R41, UR7, R40 ;  /* 0x0000000729287c24 */ /* 0x000fe2000f8e0228 */
[----:B------:R-:W-:Y:S01]  /*21f0*/  MOV R2, R16 ;  /* 0x0000001000027202 */ /* 0x000fe20000000f00 */
[----:B--2---:R-:W-:-:S03]  /*2200*/  IMAD R0, R39, UR10, RZ ;  /* 0x0000000a27007c24 */ /* 0x004fc6000f8e02ff */
[----:B------:R-:W-:Y:S01]  /*2210*/  IADD3 R3, PT, PT, R17, R40, RZ ;  /* 0x0000002811037210 */ /* 0x000fe20007ffe0ff */
[----:B------:R-:W-:Y:S02]  /*2220*/  IMAD R0, R38, UR11, R0 ;  /* 0x0000000b26007c24 */ /* 0x000fe4000f8e0200 */
[----:B------:R-:W-:-:S04]  /*2230*/  IMAD.WIDE.U32 R2, R14, UR8, R2 ;  /* 0x000000080e027c25 */ /* 0x000fc8000f8e0002 */
[----:B------:R-:W-:Y:S02]  /*2240*/  IMAD R3, R14, UR9, R3 ;  /* 0x000000090e037c24 */ /* 0x000fe4000f8e0203 */
[----:B------:R-:W-:-:S03]  /*2250*/  IMAD.WIDE.U32 R4, R38, UR10, R2 ;  /* 0x0000000a26047c25 */ /* 0x000fc6000f8e0002 */
[----:B------:R-:W-:Y:S02]  /*2260*/  LEA R2, P0, R4, UR4, 0x1 ;  /* 0x0000000404027c11 */ /* 0x000fe4000f8008ff */
[----:B------:R-:W-:-:S04]  /*2270*/  IADD3 R0, PT, PT, R5, R0, RZ ;  /* 0x0000000005007210 */ /* 0x000fc80007ffe0ff */
[----:B------:R-:W-:-:S05]  /*2280*/  LEA.HI.X R3, R4, UR5, R0, 0x1, P0 ;  /* 0x0000000504037c11 */ /* 0x000fca00080f0c00 */
[----:B------:R-:W-:Y:S01]  /*2290*/  STG.E.64 desc[UR38][R2.64], R10 ;  /* 0x0000000a02007986 */ /* 0x000fe2000c101b26 */
[----:B------:R-:W-:Y:S05]  /*22a0*/  EXIT ;  /* 0x000000000000794d */ /* 0x000fea0003800000 */
.L_x_41:
        /* <DEDUP_REMOVED lines=13> */
.L_x_1970:


//--------------------- .text._ZN7cutlass13device_kernelIN5flash19FlashAttnFwdCombineIN4cute5tupleIJNS3_1CILi8EEENS5_ILi128EEEEEELi5ELi256ELi1ELb0ELb0ENS_10bfloat16_tEfNS_4arch4Sm90EEEEEvNT_6ParamsE --------------------------
	.section	.text._ZN7cutlass13device_kernelIN5flash19FlashAttnFwdCombineIN4cute5tupleIJNS3_1CILi8EEENS5_ILi128EEEEEELi5ELi256ELi1ELb0ELb0ENS_10bfloat16_tEfNS_4arch4Sm90EEEEEvNT_6ParamsE,"ax",@progbits
	.align	128
.text._ZN7cutlass13device_kernelIN5flash19FlashAttnFwdCombineIN4cute5tupleIJNS3_1CILi8EEENS5_ILi128EEEEEELi5ELi256ELi1ELb0ELb0ENS_10bfloat16_tEfNS_4arch4Sm90EEEEEvNT_6ParamsE:
        .type           _ZN7cutlass13device_kernelIN5flash19FlashAttnFwdCombineIN4cute5tupleIJNS3_1CILi8EEENS5_ILi128EEEEEELi5ELi256ELi1ELb0ELb0ENS_10bfloat16_tEfNS_4arch4Sm90EEEEEvNT_6ParamsE,@function
        .size           _ZN7cutlass13device_kernelIN5flash19FlashAttnFwdCombineIN4cute5tupleIJNS3_1CILi8EEENS5_ILi128EEEEEELi5ELi256ELi1ELb0ELb0ENS_10bfloat16_tEfNS_4arch4Sm90EEEEEvNT_6ParamsE,(.L_x_1971 - _ZN7cutlass13device_kernelIN5flash19FlashAttnFwdCombineIN4cute5tupleIJNS3_1CILi8EEENS5_ILi128EEEEEELi5ELi256ELi1ELb0ELb0ENS_10bfloat16_tEfNS_4arch4Sm90EEEEEvNT_6ParamsE)
        .other          _ZN7cutlass13device_kernelIN5flash19FlashAttnFwdCombineIN4cute5tupleIJNS3_1CILi8EEENS5_ILi128EEEEEELi5ELi256ELi1ELb0ELb0ENS_10bfloat16_tEfNS_4arch4Sm90EEEEEvNT_6ParamsE,@"STO_CUDA_ENTRY STV_DEFAULT"
_ZN7cutlass13device_kernelIN5flash19FlashAttnFwdCombineIN4cute5tupleIJNS3_1CILi8EEENS5_ILi128EEEEEELi5ELi256ELi1ELb0ELb0ENS_10bfloat16_tEfNS_4arch4Sm90EEEEEvNT_6ParamsE:
        /* <DEDUP_REMOVED lines=38> */
.L_x_43:
[----:B------:R-:W-:Y:S05]  /*0260*/  BSYNC.RECONVERGENT B0 ;  /* 0x0000000000007941 */ /* 0x000fea0003800200 */
.L_x_42:
        /* <DEDUP_REMOVED lines=22> */
.L_x_44:
[----:B------:R-:W-:Y:S01]  /*03d0*/  IMAD.SHL.U32 R16, R16, 0x8, RZ ;  /* 0x0000000810107824 */ /* 0x000fe200078e00ff */
[----:B------:R-:W-:Y:S01]  /*03e0*/  SHF.R.U32.HI R17, RZ, 0x5, R2 ;  /* 0x00000005ff117819 */ /* 0x000fe20000011602 */
[----:B------:R-:W-:Y:S01]  /*03f0*/  BSSY.RECONVERGENT B0, `(.L_x_45) ;  /* 0x000002f000007945 */ /* 0x000fe20003800200 */
[----:B-----5:R-:W-:Y:S02]  /*0400*/  SHF.R.S32.HI R39, RZ, 0x1f, R38 ;  /* 0x0000001fff277819 */ /* 0x020fe40000011426 */
[----:B------:R-:W-:Y:S02]  /*0410*/  LOP3.LUT R3, R16, 0x7, R2, 0xf8, !PT ;  /* 0x0000000710037812 */ /* 0x000fe400078ef802 */
[----:B------:R-:W-:Y:S02]  /*0420*/  LOP3.LUT R44, R17, 0x7, RZ, 0xc0, !PT ;  /* 0x00000007112c7812 */ /* 0x000fe400078ec0ff */
[----:B------:R-:W-:-:S13]  /*0430*/  ISETP.GE.AND P0, PT, R3, UR36, PT ;  /* 0x0000002403007c0c */ /* 0x000fda000bf06270 */
[----:B------:R-:W-:Y:S05]  /*0440*/  @P0 BRA `(.L_x_46) ;  /* 0x0000000000a40947 */ /* 0x000fea0003800000 */
[----:B------:R-:W2:Y:S01]  /*0450*/  S2UR UR4, SR_CgaCtaId ;  /* 0x00000000000479c3 */ /* 0x000ea20000008800 */
[--C-:B------:R-:W-:Y:S01]  /*0460*/  SHF.R.U32.HI R6, RZ, 0x3, R2.reuse ;  /* 0x00000003ff067819 */ /* 0x100fe20000011602 */
[----:B------:R-:W-:Y:S01]  /*0470*/  UMOV UR5, 0x400 ;  /* 0x0000040000057882 */ /* 0x000fe20000000000 */
[----:B------:R-:W-:Y:S02]  /*0480*/  LOP3.LUT R0, R44, 0xff, R2, 0x78, !PT ;  /* 0x000000ff2c007812 */ /* 0x000fe400078e7802 */
[----:B------:R-:W-:Y:S01]  /*0490*/  ISETP.GE.U32.AND P0, PT, R6, R23, PT ;  /* 0x000000170600720c */ /* 0x000fe20003f06070 */
[----:B--2---:R-:W-:-:S06]  /*04a0*/  ULEA UR4, UR4, UR5, 0x18 ;  /* 0x0000000504047291 */ /* 0x004fcc000f8ec0ff */
[----:B------:R-:W-:-:S06]  /*04b0*/  LEA R0, R0, UR4, 0x2 ;  /* 0x0000000400007c11 */ /* 0x000fcc000f8e10ff */
[----:B------:R-:W-:Y:S05]  /*04c0*/  @P0 BRA `(.L_x_47) ;  /* 0x00000000007c0947 */ /* 0x000fea0003800000 */
[----:B-1----:R-:W1:Y:S01]  /*04d0*/  LDC.64 R4, c[0x0][0x428] ;  /* 0x00010a00ff047b82 */ /* 0x002e620000000a00 */
[----:B------:R-:W2:Y:S01]  /*04e0*/  LDCU.64 UR8, c[0x0][0x3d8] ;  /* 0x00007b00ff0877ac */ /* 0x000ea20008000a00 */
[----:B------:R-:W3:Y:S01]  /*04f0*/  LDCU.128 UR4, c[0x0][0x3e0] ;  /* 0x00007c00ff0477ac */ /* 0x000ee20008000c00 */
[----:B------:R-:W4:Y:S01]  /*0500*/  LDCU UR10, c[0x0][0x430] ;  /* 0x00008600ff0a77ac */ /* 0x000f220008000800 */
[----:B--2---:R-:W-:-:S04]  /*0510*/  IMAD.WIDE.U32 R8, R6, UR8, RZ ;  /* 0x0000000806087c25 */ /* 0x004fc8000f8e00ff */
[----:B------:R-:W-:Y:S01]  /*0520*/  IMAD R9, R6, UR9, R9 ;  /* 0x0000000906097c24 */ /* 0x000fe2000f8e0209 */
[----:B-1----:R-:W-:Y:S01]  /*0530*/  ISETP.NE.AND P0, PT, R4, 0x1, PT ;  /* 0x000000010400780c */ /* 0x002fe20003f05270 */
[----:B------:R-:W-:-:S04]  /*0540*/  IMAD.HI.U32 R7, R3, R5, RZ ;  /* 0x0000000503077227 */ /* 0x000fc800078e00ff */
[----:B---3--:R-:W-:Y:S01]  /*0550*/  IMAD R5, R39, UR6, RZ ;  /* 0x0000000627057c24 */ /* 0x008fe2000f8e02ff */
[----:B----4-:R-:W-:Y:S01]  /*0560*/  SHF.R.U32.HI R7, RZ, UR10, R7 ;  /* 0x0000000aff077c19 */ /* 0x010fe20008011607 */
[----:B------:R-:W-:-:S03]  /*0570*/  IMAD.WIDE.U32 R8, R38, UR6, R8 ;  /* 0x0000000626087c25 */ /* 0x000fc6000f8e0008 */
[----:B------:R-:W-:Y:S01]  /*0580*/  SEL R7, R3, R7, !P0 ;  /* 0x0000000703077207 */ /* 0x000fe20004000000 */
[----:B------:R-:W-:Y:S01]  /*0590*/  IMAD R5, R38, UR7, R5 ;  /* 0x0000000726057c24 */ /* 0x000fe2000f8e0205 */
[----:B------:R-:W1:Y:S02]  /*05a0*/  LDCU.64 UR6, c[0x0][0x3c0] ;  /* 0x00007800ff0677ac */ /* 0x000e640008000a00 */
[----:B------:R-:W-:Y:S02]  /*05b0*/  SHF.R.S32.HI R6, RZ, 0x1f, R7 ;  /* 0x0000001fff067819 */ /* 0x000fe40000011407 */
[----:B------:R-:W-:Y:S02]  /*05c0*/  IADD3 R9, PT, PT, R9, R5, RZ ;  /* 0x0000000509097210 */ /* 0x000fe40007ffe0ff */
[C---:B------:R-:W-:Y:S01]  /*05d0*/  IADD3 R5, PT, PT, -R7.reuse, RZ, RZ ;  /* 0x000000ff07057210 */ /* 0x040fe20007ffe1ff */
[----:B------:R-:W-:Y:S02]  /*05e0*/  IMAD R6, R6, UR4, RZ ;  /* 0x0000000406067c24 */ /* 0x000fe4000f8e02ff */
[----:B------:R-:W-:-:S04]  /*05f0*/  IMAD.WIDE.U32 R8, R7, UR4, R8 ;  /* 0x0000000407087c25 */ /* 0x000fc8000f8e0008 */
[----:B------:R-:W-:Y:S02]  /*0600*/  IMAD R5, R4, R5, R3 ;  /* 0x0000000504057224 */ /* 0x000fe400078e0203 */
[----:B------:R-:W-:-:S03]  /*0610*/  IMAD R6, R7, UR5, R6 ;  /* 0x0000000507067c24 */ /* 0x000fc6000f8e0206 */
[----:B------:R-:W-:Y:S02]  /*0620*/  SHF.R.S32.HI R3, RZ, 0x1f, R5 ;  /* 0x0000001fff037819 */ /* 0x000fe40000011405 */
[----:B------:R-:W-:-:S04]  /*0630*/  IADD3 R5, P0, PT, R5, R8, RZ ;  /* 0x0000000805057210 */ /* 0x000fc80007f1e0ff */
[----:B------:R-:W-:Y:S02]  /*0640*/  IADD3.X R3, PT, PT, R3, R9, R6, P0, !PT ;  /* 0x0000000903037210 */ /* 0x000fe400007fe406 */
[----:B-1----:R-:W-:-:S04]  /*0650*/  LEA R4, P0, R5, UR6, 0x2 ;  /* 0x0000000605047c11 */ /* 0x002fc8000f8010ff */
[----:B------:R-:W-:-:S05]  /*0660*/  LEA.HI.X R5, R5, UR7, R3, 0x2, P0 ;  /* 0x0000000705057c11 */ /* 0x000fca00080f1403 */
[----:B------:R-:W-:Y:S01]  /*0670*/  @!PT LDS RZ, [RZ] ;  /* 0x00000000fffff984 */ /* 0x000fe20000000800 */
[----:B------:R-:W-:Y:S01]  /*0680*/  @!PT LDS RZ, [RZ] ;  /* 0x00000000fffff984 */ /* 0x000fe20000000800 */
[----:B------:R-:W-:Y:S01]  /*0690*/  @!PT LDS RZ, [RZ] ;  /* 0x00000000fffff984 */ /* 0x000fe20000000800 */
[----:B------:R2:W-:Y:S01]  /*06a0*/  LDGSTS.E.LTC128B [R0], desc[UR38][R4.64] ;  /* 0x0000000004007fae */ /* 0x0005e2000b9a1226 */
[----:B------:R-:W-:Y:S05]  /*06b0*/  BRA `(.L_x_46) ;  /* 0x0000000000087947 */ /* 0x000fea0003800000 */
.L_x_47:
[----:B------:R-:W-:-:S05]  /*06c0*/  MOV R3, 0xff800000 ;  /* 0xff80000000037802 */ /* 0x000fca0000000f00 */
[----:B------:R3:W-:Y:S02]  /*06d0*/  STS [R0], R3 ;  /* 0x0000000300007388 */ /* 0x0007e40000000800 */
.L_x_46:
[----:B------:R-:W-:Y:S05]  /*06e0*/  BSYNC.RECONVERGENT B0 ;  /* 0x0000000000007941 */ /* 0x000fea0003800200 */
.L_x_45:
[----:B-12---:R-:W1:Y:S01]  /*06f0*/  LDC.64 R4, c[0x0][0x428] ;  /* 0x00010a00ff047b82 */ /* 0x006e620000000a00 */
[----:B------:R-:W2:Y:S01]  /*0700*/  LDCU UR5, c[0x0][0x430] ;  /* 0x00008600ff0577ac */ /* 0x000ea20008000800 */
[----:B------:R-:W-:Y:S01]  /*0710*/  IMAD.IADD R41, R17, 0x1, R16 ;  /* 0x0000000111297824 */ /* 0x000fe200078e0210 */
[----:B---3--:R-:W-:Y:S01]  /*0720*/  MOV R3, 0x400 ;  /* 0x0000040000037802 */ /* 0x008fe20000000f00 */
[----:B------:R-:W-:Y:S01]  /*0730*/  IMAD.SHL.U32 R18, R22, 0x80, RZ ;  /* 0x0000008016127824 */ /* 0x000fe200078e00ff */
[----:B------:R-:W3:Y:S01]  /*0740*/  LDCU UR4, c[0x0][0x38c] ;  /* 0x00007180ff0477ac */ /* 0x000ee20008000800 */
[----:B------:R-:W-:Y:S01]  /*0750*/  IMAD.SHL.U32 R16, R2, 0x4, RZ ;  /* 0x0000000402107824 */ /* 0x000fe200078e00ff */
[C---:B------:R-:W-:Y:S01]  /*0760*/  ISETP.GE.AND P0, PT, R41.reuse, UR36, PT ;  /* 0x0000002429007c0c */ /* 0x040fe2000bf06270 */
[----:B------:R-:W-:Y:S01]  /*0770*/  IMAD.MOV.U32 R19, RZ, RZ, RZ ;  /* 0x000000ffff137224 */ /* 0x000fe200078e00ff */
[----:B------:R-:W4:Y:S01]  /*0780*/  LDCU.128 UR8, c[0x0][0x3b0] ;  /* 0x00007600ff0877ac */ /* 0x000f220008000c00 */
[----:B------:R-:W0:Y:S01]  /*0790*/  LDGDEPBAR ;  /* 0x00000000000079af */ /* 0x000e220000000000 */
[----:B------:R-:W-:Y:S01]  /*07a0*/  LOP3.LUT R16, R16, 0x7c, RZ, 0xc0, !PT ;  /* 0x0000007c10107812 */ /* 0x000fe200078ec0ff */
[----:B------:R-:W5:Y:S01]  /*07b0*/  LDCU.64 UR6, c[0x0][0x3a0] ;  /* 0x00007400ff0677ac */ /* 0x000f620008000a00 */
[----:B---3--:R-:W-:Y:S01]  /*07c0*/  IADD3 R13, PT, PT, -R18, UR4, RZ ;  /* 0x00000004120d7c10 */ /* 0x008fe2000fffe1ff */
[----:B-1----:R-:W-:Y:S01]  /*07d0*/  IMAD.HI.U32 R5, R41, R5, RZ ;  /* 0x0000000529057227 */ /* 0x002fe200078e00ff */
[----:B------:R-:W-:-:S02]  /*07e0*/  ISETP.NE.AND P1, PT, R4, 0x1, PT ;  /* 0x000000010400780c */ /* 0x000fc40003f25270 */
[----:B------:R-:W-:Y:S01]  /*07f0*/  ISETP.GE.AND P5, PT, R16, R13, PT ;  /* 0x0000000d1000720c */ /* 0x000fe20003fa6270 */
[----:B----4-:R-:W-:Y:S01]  /*0800*/  IMAD R52, R39, UR10, RZ ;  /* 0x0000000a27347c24 */ /* 0x010fe2000f8e02ff */
[----:B--2---:R-:W-:Y:S01]  /*0810*/  SHF.R.U32.HI R15, RZ, UR5, R5 ;  /* 0x00000005ff0f7c19 */ /* 0x004fe20008011605 */
[C---:B------:R-:W-:Y:S01]  /*0820*/  IMAD.WIDE.U32 R8, R38.reuse, UR10, R18 ;  /* 0x0000000a26087c25 */ /* 0x040fe2000f8e0012 */
[----:B------:R-:W1:Y:S02]  /*0830*/  LDCU.64 UR4, c[0x0][0x380] ;  /* 0x00007000ff0477ac */ /* 0x000e640008000a00 */
[----:B------:R-:W-:Y:S01]  /*0840*/  SEL R15, R41, R15, !P1 ;  /* 0x0000000f290f7207 */ /* 0x000fe20004800000 */
[C---:B------:R-:W-:Y:S02]  /*0850*/  IMAD R52, R38.reuse, UR11, R52 ;  /* 0x0000000b26347c24 */ /* 0x040fe4000f8e0234 */
[----:B------:R-:W-:Y:S01]  /*0860*/  IMAD.WIDE.U32 R50, R38, UR10, RZ ;  /* 0x0000000a26327c25 */ /* 0x000fe2000f8e00ff */
[----:B------:R-:W-:-:S02]  /*0870*/  SEL R14, R15, 0xffffffff, !P0 ;  /* 0xffffffff0f0e7807 */ /* 0x000fc40004000000 */
[--C-:B------:R-:W-:Y:S01]  /*0880*/  SHF.R.S32.HI R47, RZ, 0x1f, R15.reuse ;  /* 0x0000001fff2f7819 */ /* 0x100fe2000001140f */
[----:B------:R-:W-:Y:S01]  /*0890*/  IMAD.MOV R0, RZ, RZ, -R15 ;  /* 0x000000ffff007224 */ /* 0x000fe200078e0a0f */
[----:B------:R-:W-:Y:S01]  /*08a0*/  ISETP.LT.OR P5, PT, R14, RZ, P5 ;  /* 0x000000ff0e00720c */ /* 0x000fe20002fa1670 */
[----:B------:R-:W-:Y:S02]  /*08b0*/  IMAD.IADD R9, R52, 0x1, R9 ;  /* 0x0000000134097824 */ /* 0x000fe400078e0209 */
[----:B------:R-:W-:Y:S01]  /*08c0*/  IMAD R41, R4, R0, R41 ;  /* 0x0000000004297224 */ /* 0x000fe200078e0229 */
[----:B------:R-:W-:Y:S01]  /*08d0*/  ISETP.EQ.OR P4, PT, R23, 0x2, P5 ;  /* 0x000000021700780c */ /* 0x000fe20002f82670 */
[----:B------:R-:W2:Y:S01]  /*08e0*/  S2R R0, SR_CgaCtaId ;  /* 0x0000000000007919 */ /* 0x000ea20000008800 */
[----:B------:R-:W-:Y:S02]  /*08f0*/  IMAD R10, R47, UR8, RZ ;  /* 0x000000082f0a7c24 */ /* 0x000fe4000f8e02ff */
[----:B------:R-:W-:Y:S01]  /*0900*/  IMAD.WIDE.U32 R8, R15, UR8, R8 ;  /* 0x000000080f087c25 */ /* 0x000fe2000f8e0008 */
[----:B------:R-:W-:-:S03]  /*0910*/  SHF.R.S32.HI R40, RZ, 0x1f, R41 ;  /* 0x0000001fff287819 */ /* 0x000fc60000011429 */
[----:B------:R-:W-:Y:S01]  /*0920*/  IMAD R10, R15, UR9, R10 ;  /* 0x000000090f0a7c24 */ /* 0x000fe2000f8e020a */
[----:B------:R-:W3:Y:S01]  /*0930*/  @!P5 LDC.64 R6, c[0x0][0x3a8] ;  /* 0x0000ea00ff06db82 */ /* 0x000ee20000000a00 */
[----:B-----5:R-:W-:Y:S02]  /*0940*/  IMAD R45, R40, UR6, RZ ;  /* 0x00000006282d7c24 */ /* 0x020fe4000f8e02ff */
[----:B------:R-:W-:Y:S02]  /*0950*/  IMAD.IADD R11, R9, 0x1, R10 ;  /* 0x00000001090b7824 */ /* 0x000fe400078e020a */
[----:B------:R-:W-:Y:S02]  /*0960*/  IMAD.MOV.U32 R10, RZ, RZ, R8 ;  /* 0x000000ffff0a7224 */ /* 0x000fe400078e0008 */
[C---:B------:R-:W-:Y:S01]  /*0970*/  IMAD R45, R41.reuse, UR7, R45 ;  /* 0x00000007292d7c24 */ /* 0x040fe2000f8e022d */
[----:B------:R-:W4:Y:S01]  /*0980*/  @!P4 LDC.64 R4, c[0x0][0x3a8] ;  /* 0x0000ea00ff04cb82 */ /* 0x000f220000000a00 */
[----:B------:R-:W-:-:S04]  /*0990*/  IMAD.WIDE.U32 R10, R41, UR6, R10 ;  /* 0x00000006290a7c25 */ /* 0x000fc8000f8e000a */
[----:B------:R-:W-:Y:S01]  /*09a0*/  IMAD.IADD R45, R11, 0x1, R45 ;  /* 0x000000010b2d7824 */ /* 0x000fe200078e022d */
[----:B-1----:R-:W-:-:S04]  /*09b0*/  LEA R46, P3, R10, UR4, 0x2 ;  /* 0x000000040a2e7c11 */ /* 0x002fc8000f8610ff */
[----:B------:R-:W-:Y:S02]  /*09c0*/  LEA.HI.X R45, R10, UR5, R45, 0x2, P3 ;  /* 0x000000050a2d7c11 */ /* 0x000fe400098f142d */
[C---:B------:R-:W-:Y:S02]  /*09d0*/  @!P5 LEA R20, P3, R16.reuse, R46, 0x2 ;  /* 0x0000002e1014d211 */ /* 0x040fe400078610ff */
[----:B---3--:R-:W-:-:S03]  /*09e0*/  @!P5 IADD3 R6, P2, PT, R16, R6, RZ ;  /* 0x000000061006d210 */ /* 0x008fc60007f5e0ff */
[----:B------:R-:W-:Y:S01]  /*09f0*/  @!P5 IMAD.X R21, RZ, RZ, R45, P3 ;  /* 0x000000ffff15d224 */ /* 0x000fe200018e062d */
[----:B--2---:R-:W-:Y:S02]  /*0a00*/  LEA R0, R0, R3, 0x18 ;  /* 0x0000000300007211 */ /* 0x004fe400078ec0ff */
[----:B------:R-:W-:Y:S01]  /*0a10*/  SHF.R.U32.HI R3, RZ, 0x2, R2 ;  /* 0x00000002ff037819 */ /* 0x000fe20000011602 */
[----:B------:R-:W-:Y:S01]  /*0a20*/  @!P5 IMAD.X R7, RZ, RZ, R7, P2 ;  /* 0x000000ffff07d224 */ /* 0x000fe200010e0607 */
[----:B------:R-:W-:Y:S01]  /*0a30*/  @!P5 LEA R10, P2, R6, R46, 0x2 ;  /* 0x0000002e060ad211 */ /* 0x000fe200078410ff */
[--C-:B------:R-:W-:Y:S01]  /*0a40*/  IMAD R37, R2, 0x10, R0.reuse ;  /* 0x0000001002257824 */ /* 0x100fe200078e0200 */
[----:B----4-:R-:W-:Y:S01]  /*0a50*/  @!P4 LEA R8, P1, R4, R16, 0x1 ;  /* 0x000000100408c211 */ /* 0x010fe200078208ff */
[----:B------:R-:W-:Y:S01]  /*0a60*/  IMAD R42, R17, 0x4, R0 ;  /* 0x00000004112a7824 */ /* 0x000fe200078e0200 */
[----:B------:R-:W-:Y:S02]  /*0a70*/  @!P5 LEA.HI.X R11, R6, R45, R7, 0x2, P2 ;  /* 0x0000002d060bd211 */ /* 0x000fe400010f1407 */
[----:B------:R-:W-:Y:S01]  /*0a80*/  @!P4 LEA.HI.X R5, R4, RZ, R5, 0x1, P1 ;  /* 0x000000ff0405c211 */ /* 0x000fe200008f0c05 */
[----:B------:R-:W-:Y:S01]  /*0a90*/  @!PT LDS RZ, [RZ] ;  /* 0x00000000fffff984 */ /* 0x000fe20000000800 */
[----:B------:R-:W-:Y:S01]  /*0aa0*/  @!PT LDS RZ, [RZ] ;  /* 0x00000000fffff984 */ /* 0x000fe20000000800 */
[----:B------:R-:W-:Y:S01]  /*0ab0*/  @!PT LDS RZ, [RZ] ;  /* 0x00000000fffff984 */ /* 0x000fe20000000800 */
[----:B------:R-:W-:Y:S01]  /*0ac0*/  @!P5 LDGSTS.E.BYPASS.LTC128B.128 [R37+0x420], desc[UR38][R20.64] ;  /* 0x004200001425dfae */ /* 0x000fe2000b981a26 */
[----:B------:R-:W-:-:S03]  /*0ad0*/  @!P4 LEA R4, P1, R8, R46, 0x2 ;  /* 0x0000002e0804c211 */ /* 0x000fc600078210ff */
[----:B------:R-:W0:Y:S01]  /*0ae0*/  LDGDEPBAR ;  /* 0x00000000000079af */ /* 0x000e220000000000 */
[----:B------:R-:W-:-:S03]  /*0af0*/  @!P4 LEA.HI.X R5, R8, R45, R5, 0x2, P1 ;  /* 0x0000002d0805c211 */ /* 0x000fc600008f1405 */
[----:B------:R1:W-:Y:S04]  /*0b00*/  @!P5 LDGSTS.E.BYPASS.LTC128B.128 [R37+0x1420], desc[UR38][R10.64] ;  /* 0x014200000a25dfae */ /* 0x0003e8000b981a26 */
[----:B------:R-:W0:Y:S04]  /*0b10*/  LDGDEPBAR ;  /* 0x00000000000079af */ /* 0x000e280000000000 */
[----:B------:R2:W-:Y:S04]  /*0b20*/  @!P4 LDGSTS.E.BYPASS.LTC128B.128 [R37+0x2420], desc[UR38][R4.64] ;  /* 0x024200000425cfae */ /* 0x0005e8000b981a26 */
[----:B------:R-:W0:Y:S01]  /*0b30*/  LDGDEPBAR ;  /* 0x00000000000079af */ /* 0x000e220000000000 */
[----:B-1----:R-:W-:-:S04]  /*0b40*/  LOP3.LUT R10, R2, 0x1f, RZ, 0xc0, !PT ;  /* 0x0000001f020a7812 */ /* 0x002fc800078ec0ff */
[----:B------:R-:W-:Y:S01]  /*0b50*/  ISETP.NE.OR P0, PT, R10, RZ, P0 ;  /* 0x000000ff0a00720c */ /* 0x000fe20000705670 */
[----:B--2---:R-:W-:Y:S01]  /*0b60*/  IMAD.SHL.U32 R4, R2, 0x8, RZ ;  /* 0x0000000802047824 */ /* 0x004fe200078e00ff */
[----:B------:R-:W-:-:S11]  /*0b70*/  DEPBAR.LE SB0, 0x3 ;  /* 0x000080c00000791a */ /* 0x000fd60000000000 */
[----:B------:R-:W-:Y:S05]  /*0b80*/  WARPSYNC.ALL ;  /* 0x0000000000007948 */ /* 0x000fea0003800000 */
[----:B------:R-:W-:Y:S01]  /*0b90*/  LOP3.LUT R4, R4, 0xf8, RZ, 0xc0, !PT ;  /* 0x000000f804047812 */ /* 0x000fe200078ec0ff */
[----:B------:R-:W-:Y:S01]  /*0ba0*/  BSSY.RECONVERGENT B0, `(.L_x_48) ;  /* 0x0000044000007945 */ /* 0x000fe20003800200 */
[----:B------:R-:W-:Y:S01]  /*0bb0*/  BAR.SYNC.DEFER_BLOCKING 0x0 ;  /* 0x0000000000007b1d */ /* 0x000fe20000010000 */
[----:B------:R-:W-:Y:S02]  /*0bc0*/  ISETP.NE.OR P0, PT, R22, RZ, P0 ;  /* 0x000000ff1600720c */ /* 0x000fe40000705670 */
[----:B------:R-:W-:-:S04]  /*0bd0*/  LOP3.LUT R3, R4, 0x7, R3, 0xf8, !PT ;  /* 0x0000000704037812 */ /* 0x000fc800078ef803 */
[----:B------:R-:W-:-:S05]  /*0be0*/  LOP3.LUT R9, R3, 0x7, R17, 0x78, !PT ;  /* 0x0000000703097812 */ /* 0x000fca00078e7811 */
[----:B------:R-:W-:-:S05]  /*0bf0*/  IMAD R9, R9, 0x4, R0 ;  /* 0x0000000409097824 */ /* 0x000fca00078e0200 */
[----:B------:R-:W1:Y:S04]  /*0c00*/  LDS R6, [R9] ;  /* 0x0000000009067984 */ /* 0x000e680000000800 */
[----:B-1----:R-:W1:Y:S02]  /*0c10*/  SHFL.BFLY PT, R4, R6, 0x10, 0x1f ;  /* 0x0e001f0006047f89 */ /* 0x002e6400000e0000 */
        /* <DEDUP_REMOVED lines=12> */
[----:B------:R-:W-:Y:S01]  /*0ce0*/  FADD.FTZ R5, R6, -R5 ;  /* 0x8000000506057221 */ /* 0x000fe20000010000 */
[----:B------:R-:W-:-:S03]  /*0cf0*/  SEL R6, R10, 0xffffffff, P1 ;  /* 0xffffffff0a067807 */ /* 0x000fc60000800000 */
[----:B------:R-:W-:Y:S02]  /*0d00*/  FMUL.FTZ R5, R5, 1.4426950216293334961 ;  /* 0x3fb8aa3b05057820 */ /* 0x000fe40000410000 */
[----:B------:R-:W1:Y:S04]  /*0d10*/  SHFL.BFLY PT, R7, R6, 0x10, 0x1f ;  /* 0x0e001f0006077f89 */ /* 0x000e6800000e0000 */
[----:B------:R-:W2:Y:S02]  /*0d20*/  MUFU.EX2 R5, R5 ;  /* 0x0000000500057308 */ /* 0x000ea40000000800 */
[----:B--2---:R-:W-:-:S05]  /*0d30*/  FADD.FTZ R3, RZ, R5 ;  /* 0x00000005ff037221 */ /* 0x004fca0000010000 */
        /* <DEDUP_REMOVED lines=24> */
[----:B------:R-:W-:Y:S01]  /*0ec0*/  FMUL.FTZ R3, R5, R3 ;  /* 0x0000000305037220 */ /* 0x000fe20000410000 */
[----:B--2---:R-:W-:-:S04]  /*0ed0*/  FFMA.FTZ R8, R4, 0.69314718246459960938, R8 ;  /* 0x3f31721804087823 */ /* 0x004fc80000010008 */
[----:B------:R1:W-:Y:S01]  /*0ee0*/  STS [R9], R3 ;  /* 0x0000000309007388 */ /* 0x0003e20000000800 */
[----:B------:R-:W-:Y:S05]  /*0ef0*/  @P0 BRA `(.L_x_49) ;  /* 0x0000000000380947 */ /* 0x000fea0003800000 */
        /* <DEDUP_REMOVED lines=14> */
.L_x_49:
[----:B------:R-:W-:Y:S05]  /*0fe0*/  BSYNC.RECONVERGENT B0 ;  /* 0x0000000000007941 */ /* 0x000fea0003800200 */
.L_x_48:
[----:B------:R-:W-:Y:S01]  /*0ff0*/  @!P1 STS [R42+0x400], R7 ;  /* 0x000400072a009388 */ /* 0x000fe20000000800 */
[----:B------:R-:W-:Y:S01]  /*1000*/  BSSY.RECONVERGENT B1, `(.L_x_50) ;  /* 0x00000eb000017945 */ /* 0x000fe20003800200 */
[----:B------:R-:W-:Y:S01]  /*1010*/  IMAD.MOV.U32 R12, RZ, RZ, RZ ;  /* 0x000000ffff0c7224 */ /* 0x000fe200078e00ff */
[----:B--2---:R-:W-:Y:S01]  /*1020*/  CS2R R10, SRZ ;  /* 0x00000000000a7805 */ /* 0x004fe2000001ff00 */
[----:B------:R-:W-:Y:S01]  /*1030*/  BAR.SYNC.DEFER_BLOCKING 0x0 ;  /* 0x0000000000007b1d */ /* 0x000fe20000010000 */
[----:B-1----:R-:W-:Y:S01]  /*1040*/  IMAD.MOV.U32 R9, RZ, RZ, RZ ;  /* 0x000000ffff097224 */ /* 0x002fe200078e00ff */
[----:B------:R-:W-:Y:S01]  /*1050*/  IADD3 R53, PT, PT, R51, R52, RZ ;  /* 0x0000003433357210 */ /* 0x000fe20007ffe0ff */
[----:B------:R-:W-:-:S03]  /*1060*/  VIADD R43, R37, 0x420 ;  /* 0x00000420252b7836 */ /* 0x000fc60000000000 */
        /* <DEDUP_REMOVED lines=17> */
.L_x_54:
        /* <DEDUP_REMOVED lines=130> */
.L_x_53:
[----:B------:R-:W-:Y:S05]  /*19a0*/  BSYNC.RECONVERGENT B0 ;  /* 0x0000000000007941 */ /* 0x000fea0003800200 */
.L_x_52:
        /* <DEDUP_REMOVED lines=37> */
.L_x_55:
        /* <DEDUP_REMOVED lines=43> */
.L_x_51:
[----:B------:R-:W-:Y:S05]  /*1eb0*/  BSYNC.RECONVERGENT B1 ;  /* 0x0000000000017941 */ /* 0x000fea0003800200 */
.L_x_50:
        /* <DEDUP_REMOVED lines=24> */
.L_x_56:
        /* <DEDUP_REMOVED lines=12> */
.L_x_1971:


//--------------------- .text._ZN7cutlass13device_kernelIN5flash19FlashAttnFwdCombineIN4cute5tupleIJNS3_1CILi8EEENS5_ILi128EEEEEELi8ELi256ELi1ELb0ELb1ENS_10bfloat16_tEfNS_4arch4Sm90EEEEEvNT_6ParamsE --------------------------
	.section	.text._ZN7cutlass13device_kernelIN5flash19FlashAttnFwdCombineIN4cute5tupleIJNS3_1CILi8EEENS5_ILi128EEEEEELi8ELi256ELi1ELb0ELb1ENS_10bfloat16_tEfNS_4arch4Sm90EEEEEvNT_6ParamsE,"ax",@progbits
	.align	128
.text._ZN7cutlass13device_kernelIN5flash19FlashAttnFwdCombineIN4cute5tupleIJNS3_1CILi8EEENS5_ILi128EEEEEELi8ELi256ELi1ELb0ELb1ENS_10bfloat16_tEfNS_4arch4Sm90EEEEEvNT_6ParamsE:
        .type           _ZN7cutlass13device_kernelIN5flash19FlashAttnFwdCombineIN4cute5tupleIJNS3_1CILi8EEENS5_ILi128EEEEEELi8ELi256ELi1ELb0ELb1ENS_10bfloat16_tEfNS_4arch4Sm90EEEEEvNT_6ParamsE,@function
        .size           _ZN7cutlass13device_kernelIN5flash19FlashAttnFwdCombineIN4cute5tupleIJNS3_1CILi8EEENS5_ILi128EEEEEELi8ELi256ELi1ELb0ELb1ENS_10bfloat16_tEfNS_4arch4Sm90EEEEEvNT_6ParamsE,(.L_x_1972 - _ZN7cutlass13device_kernelIN5flash19FlashAttnFwdCombineIN4cute5tupleIJNS3_1CILi8EEENS5_ILi128EEEEEELi8ELi256ELi1ELb0ELb1ENS_10bfloat16_tEfNS_4arch4Sm90EEEEEvNT_6ParamsE)
        .other          _ZN7cutlass13device_kernelIN5flash19FlashAttnFwdCombineIN4cute5tupleIJNS3_1CILi8EEENS5_ILi128EEEEEELi8ELi256ELi1ELb0ELb1ENS_10bfloat16_tEfNS_4arch4Sm90EEEEEvNT_6ParamsE,@"STO_CUDA_ENTRY STV_DEFAULT"
_ZN7cutlass13device_kernelIN5flash19FlashAttnFwdCombineIN4cute5tupleIJNS3_1CILi8EEENS5_ILi128EEEEEELi8ELi256ELi1ELb0ELb1ENS_10bfloat16_tEfNS_4arch4Sm90EEEEEvNT_6ParamsE:
[----:B------:R-:W1:Y:S08]  /*0000*/  LDC R1, c[0x0][0x37c] ;  /* 0x0000df00ff017b82 */ /* 0x000e700000000800 */
[----:B------:R-:W2:Y:S01]  /*0010*/  LDC.64 R2, c[0x0][0x450] ;  /* 0x00011400ff027b82 */ /* 0x000ea20000000a00 */
[----:B------:R-:W3:Y:S01]  /*0020*/  S2R R4, SR_CTAID.Z ;  /* 0x0000000000047919 */ /* 0x000ee20000002700 */
[----:B------:R-:W4:Y:S01]  /*0030*/  LDCU.64 UR38, c[0x0][0x358] ;  /* 0x00006b00ff2677ac */ /* 0x000f220008000a00 */
        /* <DEDUP_REMOVED lines=10> */
[----:B------:R-:W2:Y:S02]  /*00e0*/  @P0 LDC.64 R2, c[0x0][0x458] ;  /* 0x00011600ff020b82 */ /* 0x000ea40000000a00 */
[----:B--2---:R-:W-:-:S05]  /*00f0*/  @P0 IMAD.WIDE.U32 R2, R4, 0x4, R2 ;  /* 0x0000000404020825 */ /* 0x004fca00078e0002 */
[----:B------:R2:W5:Y:S01]  /*0100*/  @P0 LDG.E R0, desc[UR38][R2.64] ;  /* 0x0000002602000981 */ /* 0x000562000c1e1900 */
[----:B------:R-:W4:Y:S01]  /*0110*/  S2UR UR6, SR_CTAID.X ;  /* 0x00000000000679c3 */ /* 0x000f220000002500 */
[----:B-1----:R-:W-:Y:S01]  /*0120*/  ISETP.NE.U32.AND P0, PT, RZ, UR4, PT ;  /* 0x00000004ff007c0c */ /* 0x002fe2000bf05070 */
[----:B------:R-:W-:Y:S01]  /*0130*/  BSSY.RECONVERGENT B0, `(.L_x_57) ;  /* 0x0000013000007945 */ /* 0x000fe20003800200 */
[----:B------:R-:W1:Y:S02]  /*0140*/  S2R R23, SR_CTAID.Y ;  /* 0x0000000000177919 */ /* 0x000e640000002600 */
[----:B------:R-:W-:Y:S01]  /*0150*/  ISETP.NE.AND.EX P0, PT, RZ, UR5, PT, P0 ;  /* 0x00000005ff007c0c */ /* 0x000fe2000bf05300 */
[----:B--2---:R-:W2:Y:S02]  /*0160*/  S2R R2, SR_TID.X ;  /* 0x0000000000027919 */ /* 0x004ea40000002100 */
[----:B------:R-:W4:Y:S02]  /*0170*/  LDC R3, c[0x0][0x370] ;  /* 0x0000dc00ff037b82 */ /* 0x000f240000000800 */
[----:B----4-:R-:W-:Y:S01]  /*0180*/  VIADD R3, R3, 0xffffffff ;  /* 0xffffffff03037836 */ /* 0x010fe20000000000 */
        /* <DEDUP_REMOVED lines=13> */
.L_x_58:
[----:B------:R-:W-:Y:S05]  /*0260*/  BSYNC.RECONVERGENT B0 ;  /* 0x0000000000007941 */ /* 0x000fea0003800200 */
.L_x_57:
[----:B------:R-:W-:Y:S05]  /*0270*/  @!P1 EXIT ;  /* 0x000000000000994d */ /* 0x000fea0003800000 */
[----:B------:R-:W2:Y:S02]  /*0280*/  LDCU.64 UR4, c[0x0][0x440] ;  /* 0x00008800ff0477ac */ /* 0x000ea40008000a00 */
[----:B--2---:R-:W-:-:S04]  /*0290*/  UISETP.NE.U32.AND UP0, UPT, UR4, URZ, UPT ;  /* 0x000000ff0400728c */ /* 0x004fc8000bf05070 */
[----:B------:R-:W-:-:S09]  /*02a0*/  UISETP.NE.AND.EX UP0, UPT, UR5, URZ, UPT, UP0 ;  /* 0x000000ff0500728c */ /* 0x000fd2000bf05300 */
[----:B------:R-:W-:Y:S05]  /*02b0*/  BRA.U UP0, `(.L_x_59) ;  /* 0x0000000100207547 */ /* 0x000fea000b800000 */
[----:B------:R-:W2:Y:S01]  /*02c0*/  LDCU.64 UR4, c[0x0][0x448] ;  /* 0x00008900ff0477ac */ /* 0x000ea20008000a00 */
[----:B------:R-:W-:Y:S01]  /*02d0*/  CS2R R24, SRZ ;  /* 0x0000000000187805 */ /* 0x000fe2000001ff00 */
[----:B------:R-:W3:Y:S01]  /*02e0*/  LDCU UR7, c[0x0][0x3c8] ;  /* 0x00007900ff0777ac */ /* 0x000ee20008000800 */
[----:B--2---:R-:W-:-:S04]  /*02f0*/  UISETP.NE.U32.AND UP0, UPT, UR4, URZ, UPT ;  /* 0x000000ff0400728c */ /* 0x004fc8000bf05070 */
[----:B------:R-:W-:Y:S01]  /*0300*/  UISETP.NE.AND.EX UP0, UPT, UR5, URZ, UPT, UP0 ;  /* 0x000000ff0500728c */ /* 0x000fe2000bf05300 */
[----:B---3--:R-:W-:-:S08]  /*0310*/  MOV R17, UR7 ;  /* 0x0000000700117c02 */ /* 0x008fd00008000f00 */
[----:B------:R-:W-:Y:S05]  /*0320*/  BRA.U !UP0, `(.L_x_60) ;  /* 0x00000001083c7547 */ /* 0x000fea000b800000 */
[----:B------:R-:W-:Y:S05]  /*0330*/  BRA `(.L_x_61) ;  /* 0x0000000000207947 */ /* 0x000fea0003800000 */
.L_x_59:
[----:B-1----:R-:W1:Y:S01]  /*0340*/  LDC.64 R4, c[0x0][0x440] ;  /* 0x00011000ff047b82 */ /* 0x002e620000000a00 */
[----:B------:R-:W2:Y:S01]  /*0350*/  LDCU.64 UR4, c[0x0][0x448] ;  /* 0x00008900ff0477ac */ /* 0x000ea20008000a00 */
[----:B-1---5:R-:W-:-:S05]  /*0360*/  IMAD.WIDE R4, R0, 0x4, R4 ;  /* 0x0000000400047825 */ /* 0x022fca00078e0204 */
[----:B------:R-:W3:Y:S01]  /*0370*/  LDG.E R24, desc[UR38][R4.64] ;  /* 0x0000002604187981 */ /* 0x000ee2000c1e1900 */
[----:B--2---:R-:W-:-:S04]  /*0380*/  UISETP.NE.U32.AND UP0, UPT, UR4, URZ, UPT ;  /* 0x000000ff0400728c */ /* 0x004fc8000bf05070 */
[----:B------:R-:W-:Y:S01]  /*0390*/  UISETP.NE.AND.EX UP0, UPT, UR5, URZ, UPT, UP0 ;  /* 0x000000ff0500728c */ /* 0x000fe2000bf05300 */
[----:B---3--:R-:W-:-:S08]  /*03a0*/  SHF.R.S32.HI R25, RZ, 0x1f, R24 ;  /* 0x0000001fff197819 */ /* 0x008fd00000011418 */
[----:B------:R-:W-:Y:S05]  /*03b0*/  BRA.U !UP0, `(.L_x_62) ;  /* 0x0000000108107547 */ /* 0x000fea000b800000 */
.L_x_61:
[----:B-1----:R-:W1:Y:S02]  /*03c0*/  LDC.64 R4, c[0x0][0x448] ;  /* 0x00011200ff047b82 */ /* 0x002e640000000a00 */
[----:B-1---5:R-:W-:-:S05]  /*03d0*/  IMAD.WIDE R4, R0, 0x4, R4 ;  /* 0x0000000400047825 */ /* 0x022fca00078e0204 */
[----:B------:R2:W5:Y:S01]  /*03e0*/  LDG.E R17, desc[UR38][R4.64] ;  /* 0x0000002604117981 */ /* 0x000562000c1e1900 */
[----:B------:R-:W-:Y:S05]  /*03f0*/  BRA `(.L_x_60) ;  /* 0x0000000000087947 */ /* 0x000fea0003800000 */
.L_x_62:
[----:B------:R-:W2:Y:S02]  /*0400*/  LDG.E R4, desc[UR38][R4.64+0x4] ;  /* 0x0000042604047981 */ /* 0x000ea4000c1e1900 */
[----:B--2---:R-:W-:-:S07]  /*0410*/  IADD3 R17, PT, PT, -R24, R4, RZ ;  /* 0x0000000418117210 */ /* 0x004fce0007ffe1ff */
.L_x_60:
[----:B------:R-:W3:Y:S01]  /*0420*/  LDCU UR4, c[0x0][0x3d0] ;  /* 0x00007a00ff0477ac */ /* 0x000ee20008000800 */
[----:B------:R-:W-:Y:S01]  /*0430*/  USHF.L.U32 UR36, UR6, 0x3, URZ ;  /* 0x0000000306247899 */ /* 0x000fe200080006ff */
[----:B---3-5:R-:W-:-:S05]  /*0440*/  IMAD R22, R17, UR4, RZ ;  /* 0x0000000411167c24 */ /* 0x028fca000f8e02ff */
[----:B------:R-:W-:-:S13]  /*0450*/  ISETP.LE.AND P0, PT, R22, UR36, PT ;  /* 0x0000002416007c0c */ /* 0x000fda000bf03270 */
[----:B------:R-:W-:Y:S05]  /*0460*/  @P0 EXIT ;  /* 0x000000000000094d */ /* 0x000fea0003800000 */
[----:B------:R-:W-:-:S13]  /*0470*/  ISETP.GT.AND P0, PT, R17, -0x1, PT ;  /* 0xffffffff1100780c */ /* 0x000fda0003f04270 */
[----:B------:R-:W-:Y:S05]  /*0480*/  @P0 BRA `(.L_x_63) ;  /* 0x0000000000400947 */ /* 0x000fea0003800000 */
[----:B------:R-:W-:Y:S01]  /*0490*/  MOV R14, 0x0 ;  /* 0x00000000000e7802 */ /* 0x000fe20000000f00 */
[----:B------:R-:W1:Y:S01]  /*04a0*/  LDCU.64 UR8, c[0x4][0x68] ;  /* 0x01000d00ff0877ac */ /* 0x000e620008000a00 */
[----:B------:R-:W-:Y:S02]  /*04b0*/  HFMA2 R12, -RZ, RZ, 0, 5.9604644775390625e-08 ;  /* 0x00000001ff0c7431 */ /* 0x000fe400000001ff */
[----:B------:R-:W-:Y:S01]  /*04c0*/  IMAD.MOV.U32 R8, RZ, RZ, 0x171 ;  /* 0x00000171ff087424 */ /* 0x000fe200078e00ff */
[----:B------:R-:W3:Y:S01]  /*04d0*/  LDCU.64 UR6, c[0x4][0x70] ;  /* 0x01000e00ff0677ac */ /* 0x000ee20008000a00 */
[----:B------:R-:W4:Y:S01]  /*04e0*/  LDC.64 R14, c[0x4][R14] ;  /* 0x010000000e0e7b82 */ /* 0x000f220000000a00 */
[----:B------:R-:W-:Y:S01]  /*04f0*/  IMAD.MOV.U32 R13, RZ, RZ, RZ ;  /* 0x000000ffff0d7224 */ /* 0x000fe200078e00ff */
[----:B------:R-:W5:Y:S01]  /*0500*/  LDCU.64 UR4, c[0x4][0x8] ;  /* 0x01000100ff0477ac */ /* 0x000f620008000a00 */
[----:B-12---:R-:W-:Y:S01]  /*0510*/  IMAD.U32 R4, RZ, RZ, UR8 ;  /* 0x00000008ff047e24 */ /* 0x006fe2000f8e00ff */
[----:B------:R-:W-:Y:S01]  /*0520*/  MOV R5, UR9 ;  /* 0x0000000900057c02 */ /* 0x000fe20008000f00 */
[----:B---3--:R-:W-:Y:S01]  /*0530*/  IMAD.U32 R6, RZ, RZ, UR6 ;  /* 0x00000006ff067e24 */ /* 0x008fe2000f8e00ff */
[----:B------:R-:W-:Y:S01]  /*0540*/  MOV R7, UR7 ;  /* 0x0000000700077c02 */ /* 0x000fe20008000f00 */
[----:B-----5:R-:W-:Y:S01]  /*0550*/  IMAD.U32 R10, RZ, RZ, UR4 ;  /* 0x00000004ff0a7e24 */ /* 0x020fe2000f8e00ff */
[----:B------:R-:W-:-:S02]  /*0560*/  MOV R11, UR5 ;  /* 0x00000005000b7c02 */ /* 0x000fc40008000f00 */
[----:B------:R-:W-:-:S07]  /*0570*/  LEPC R20, `(.L_x_63) ;  /* 0x000000001014794e */ /* 0x000fce0000000000 */
[----:B----4-:R-:W-:Y:S05]  /*0580*/  CALL.ABS.NOINC R14 ;  /* 0x000000000e007343 */ /* 0x010fea0003c00000 */
.L_x_63:
[----:B------:R-:W-:Y:S01]  /*0590*/  ISETP.NE.AND P0, PT, R17, 0x1, PT ;  /* 0x000000011100780c */ /* 0x000fe20003f05270 */
[----:B------:R-:W-:Y:S01]  /*05a0*/  IMAD.MOV.U32 R3, RZ, RZ, RZ ;  /* 0x000000ffff037224 */ /* 0x000fe200078e00ff */
[----:B------:R-:W-:-:S11]  /*05b0*/  MOV R0, RZ ;  /* 0x000000ff00007202 */ /* 0x000fd60000000f00 */
[----:B------:R-:W-:Y:S05]  /*05c0*/  @!P0 BRA `(.L_x_64) ;  /* 0x00000008000c8947 */ /* 0x000fea0003800000 */
[----:B------:R-:W-:Y:S01]  /*05d0*/  ISETP.GE.AND P0, PT, R17, RZ, PT ;  /* 0x000000ff1100720c */ /* 0x000fe20003f06270 */
[----:B------:R-:W-:-:S12]  /*05e0*/  HFMA2 R0, -RZ, RZ, 0, 0 ;  /* 0x00000000ff007431 */ /* 0x000fd800000001ff */
[----:B------:R-:W-:Y:S05]  /*05f0*/  @!P0 BRA `(.L_x_65) ;  /* 0x0000000400708947 */ /* 0x000fea0003800000 */
[----:B------:R-:W-:Y:S02]  /*0600*/  LOP3.LUT P0, RZ, R17, 0x40000000, RZ, 0xc0, !PT ;  /* 0x4000000011ff7812 */ /* 0x000fe4000780c0ff */
[----:B------:R-:W-:-:S11]  /*0610*/  MOV R0, 0xffffffff ;  /* 0xffffffff00007802 */ /* 0x000fd60000000f00 */
[----:B------:R-:W-:Y:S05]  /*0620*/  @P0 BRA `(.L_x_65) ;  /* 0x0000000400640947 */ /* 0x000fea0003800000 */
        /* <DEDUP_REMOVED lines=84> */
[----:B------:R-:W-:Y:S01]  /*0b70*/  LOP3.LUT P1, RZ, R17, 0x2, RZ, 0xc0, !PT ;  /* 0x0000000211ff7812 */ /* 0x000fe2000782c0ff */
[----:B------:R-:W-:-:S12]  /*0b80*/  IMAD.MOV.U32 R0, RZ, RZ, -0x1e ;  /* 0xffffffe2ff007424 */ /* 0x000fd800078e00ff */
[----:B------:R-:W-:Y:S01]  /*0b90*/  @!P1 IMAD.MOV.U32 R3, RZ, RZ, -0x20 ;  /* 0xffffffe0ff039424 */ /* 0x000fe200078e00ff */
[----:B------:R-:W-:-:S04]  /*0ba0*/  @!P1 ISETP.NE.AND P0, PT, R17, RZ, PT ;  /* 0x000000ff1100920c */ /* 0x000fc80003f05270 */
[----:B------:R-:W-:-:S09]  /*0bb0*/  @!P1 SEL R0, R3, 0xffffffe1, !P0 ;  /* 0xffffffe103009807 */ /* 0x000fd20004000000 */
.L_x_65:
[C---:B------:R-:W-:Y:S02]  /*0bc0*/  VIADD R3, R17.reuse, 0xffffffff ;  /* 0xffffffff11037836 */ /* 0x040fe40000000000 */
[----:B------:R-:W-:Y:S02]  /*0bd0*/  VIADD R8, R0, 0x1 ;  /* 0x0000000100087836 */ /* 0x000fe40000000000 */
[----:B-12---:R-:W-:Y:S01]  /*0be0*/  IMAD.MOV.U32 R4, RZ, RZ, 0x1 ;  /* 0x00000001ff047424 */ /* 0x006fe200078e00ff */
[----:B------:R-:W-:-:S13]  /*0bf0*/  LOP3.LUT P0, RZ, R17, R3, RZ, 0xc0, !PT ;  /* 0x0000000311ff7212 */ /* 0x000fda000780c0ff */
[----:B------:R-:W-:-:S04]  /*0c00*/  @!P0 IMAD.MOV R8, RZ, RZ, R0 ;  /* 0x000000ffff088224 */ /* 0x000fc800078e0200 */
[----:B------:R-:W-:-:S05]  /*0c10*/  VIADD R0, R8, 0x3e ;  /* 0x0000003e08007836 */ /* 0x000fca0000000000 */
[CC--:B------:R-:W-:Y:S02]  /*0c20*/  SHF.L.U32 R5, R4.reuse, R0.reuse, RZ ;  /* 0x0000000004057219 */ /* 0x0c0fe400000006ff */
[----:B------:R-:W-:Y:S02]  /*0c30*/  SHF.L.U64.HI R4, R4, R0, RZ ;  /* 0x0000000004047219 */ /* 0x000fe400000102ff */
[----:B------:R-:W-:-:S04]  /*0c40*/  IADD3 R5, P1, P0, R17, -0x1, R5 ;  /* 0xffffffff11057810 */ /* 0x000fc8000783e005 */
[----:B------:R-:W-:-:S04]  /*0c50*/  IADD3.X R4, PT, PT, RZ, -0x1, R4, P1, P0 ;  /* 0xffffffffff047810 */ /* 0x000fc80000fe0404 */
[----:B------:R-:W-:-:S13]  /*0c60*/  ISETP.NE.U32.AND P0, PT, R4, RZ, PT ;  /* 0x000000ff0400720c */ /* 0x000fda0003f05070 */
[----:B------:R-:W-:Y:S05]  /*0c70*/  @P0 BRA `(.L_x_66) ;  /* 0x00000000004c0947 */ /* 0x000fea0003800000 */
[----:B------:R-:W1:Y:S01]  /*0c80*/  I2F.U32.RP R6, R17 ;  /* 0x0000001100067306 */ /* 0x000e620000209000 */
[----:B------:R-:W-:-:S07]  /*0c90*/  ISETP.NE.U32.AND P0, PT, R17, RZ, PT ;  /* 0x000000ff1100720c */ /* 0x000fce0003f05070 */
[----:B-1----:R-:W1:Y:S02]  /*0ca0*/  MUFU.RCP R6, R6 ;  /* 0x0000000600067308 */ /* 0x002e640000001000 */
[----:B-1----:R-:W-:-:S06]  /*0cb0*/  IADD3 R6, PT, PT, R6, 0xffffffe, RZ ;  /* 0x0ffffffe06067810 */ /* 0x002fcc0007ffe0ff */
[----:B------:R-:W1:Y:S02]  /*0cc0*/  F2I.FTZ.U32.TRUNC.NTZ R7, R6 ;  /* 0x0000000600077305 */ /* 0x000e64000021f000 */
[----:B-1----:R-:W-:Y:S01]  /*0cd0*/  IADD3 R0, PT, PT, RZ, -R7, RZ ;  /* 0x80000007ff007210 */ /* 0x002fe20007ffe0ff */
[----:B------:R-:W-:-:S04]  /*0ce0*/  IMAD.MOV.U32 R6, RZ, RZ, RZ ;  /* 0x000000ffff067224 */ /* 0x000fc800078e00ff */
[----:B------:R-:W-:-:S04]  /*0cf0*/  IMAD R0, R0, R17, RZ ;  /* 0x0000001100007224 */ /* 0x000fc800078e02ff */
[----:B------:R-:W-:-:S06]  /*0d00*/  IMAD.HI.U32 R0, R7, R0, R6 ;  /* 0x0000000007007227 */ /* 0x000fcc00078e0006 */
[----:B------:R-:W-:-:S05]  /*0d10*/  IMAD.HI.U32 R3, R0, R5, RZ ;  /* 0x0000000500037227 */ /* 0x000fca00078e00ff */
[----:B------:R-:W-:-:S05]  /*0d20*/  IADD3 R0, PT, PT, -R3, RZ, RZ ;  /* 0x000000ff03007210 */ /* 0x000fca0007ffe1ff */
[----:B------:R-:W-:-:S05]  /*0d30*/  IMAD R0, R17, R0, R5 ;  /* 0x0000000011007224 */ /* 0x000fca00078e0205 */
[----:B------:R-:W-:-:S13]  /*0d40*/  ISETP.GE.U32.AND P2, PT, R0, R17, PT ;  /* 0x000000110000720c */ /* 0x000fda0003f46070 */
[----:B------:R-:W-:Y:S01]  /*0d50*/  @P2 IMAD.IADD R0, R0, 0x1, -R17 ;  /* 0x0000000100002824 */ /* 0x000fe200078e0a11 */
[----:B------:R-:W-:-:S04]  /*0d60*/  @P2 IADD3 R3, PT, PT, R3, 0x1, RZ ;  /* 0x0000000103032810 */ /* 0x000fc80007ffe0ff */
[----:B------:R-:W-:-:S13]  /*0d70*/  ISETP.GE.U32.AND P1, PT, R0, R17, PT ;  /* 0x000000110000720c */ /* 0x000fda0003f26070 */
[----:B------:R-:W-:Y:S01]  /*0d80*/  @P1 VIADD R3, R3, 0x1 ;  /* 0x0000000103031836 */ /* 0x000fe20000000000 */
[----:B------:R-:W-:Y:S01]  /*0d90*/  @!P0 LOP3.LUT R3, RZ, R17, RZ, 0x33, !PT ;  /* 0x00000011ff038212 */ /* 0x000fe200078e33ff */
[----:B------:R-:W-:Y:S06]  /*0da0*/  BRA `(.L_x_67) ;  /* 0x0000000000107947 */ /* 0x000fec0003800000 */
.L_x_66:
[----:B------:R-:W-:Y:S02]  /*0db0*/  MOV R9, R17 ;  /* 0x0000001100097202 */ /* 0x000fe40000000f00 */
[----:B------:R-:W-:Y:S02]  /*0dc0*/  MOV R6, 0xde0 ;  /* 0x00000de000067802 */ /* 0x000fe40000000f00 */
[----:B------:R-:W-:Y:S05]  /*0dd0*/  CALL.REL.NOINC `($__internal_0_$__cuda_sm20_div_u64) ;  /* 0x0000002400b87944 */ /* 0x000fea0003c00000 */
[----:B------:R-:W-:-:S07]  /*0de0*/  MOV R3, R0 ;  /* 0x0000000000037202 */ /* 0x000fce0000000f00 */
.L_x_67:
[----:B------:R-:W-:-:S05]  /*0df0*/  IADD3 R0, PT, PT, R8, 0x1e, RZ ;  /* 0x0000001e08007810 */ /* 0x000fca0007ffe0ff */
.L_x_64:
[----:B-12---:R-:W-:Y:S01]  /*0e00*/  LOP3.LUT R4, R2, 0x7, RZ, 0xc0, !PT ;  /* 0x0000000702047812 */ /* 0x006fe200078ec0ff */
[----:B------:R-:W-:Y:S01]  /*0e10*/  BSSY.RECONVERGENT B0, `(.L_x_68) ;  /* 0x00000a0000007945 */ /* 0x000fe20003800200 */
[----:B------:R-:W-:-:S03]  /*0e20*/  SHF.R.U32.HI R16, RZ, 0x5, R2 ;  /* 0x00000005ff107819 */ /* 0x000fc60000011602 */
[----:B------:R-:W-:Y:S01]  /*0e30*/  VIADD R4, R4, UR36 ;  /* 0x0000002404047c36 */ /* 0x000fe20008000000 */
[----:B------:R-:W-:-:S04]  /*0e40*/  LOP3.LUT R41, R16, 0x7, RZ, 0xc0, !PT ;  /* 0x0000000710297812 */ /* 0x000fc800078ec0ff */
[----:B------:R-:W-:-:S13]  /*0e50*/  ISETP.GE.U32.AND P0, PT, R4, R22, PT ;  /* 0x000000160400720c */ /* 0x000fda0003f06070 */
[----:B------:R-:W-:Y:S05]  /*0e60*/  @P0 BRA `(.L_x_69) ;  /* 0x0000000800680947 */ /* 0x000fea0003800000 */
[----:B------:R-:W-:Y:S01]  /*0e70*/  IMAD.HI.U32 R26, R4, R3, RZ ;  /* 0x00000003041a7227 */ /* 0x000fe200078e00ff */
[----:B------:R-:W-:Y:S01]  /*0e80*/  SHF.R.U32.HI R18, RZ, 0x3, R2 ;  /* 0x00000003ff127819 */ /* 0x000fe20000011602 */
[----:B------:R-:W1:Y:S01]  /*0e90*/  LDCU.64 UR4, c[0x0][0x3e0] ;  /* 0x00007c00ff0477ac */ /* 0x000e620008000a00 */
[----:B------:R-:W-:Y:S01]  /*0ea0*/  ISETP.NE.AND P0, PT, R17, 0x1, PT ;  /* 0x000000011100780c */ /* 0x000fe20003f05270 */
[----:B------:R-:W2:Y:S01]  /*0eb0*/  S2UR UR6, SR_CgaCtaId ;  /* 0x00000000000679c3 */ /* 0x000ea20000008800 */
[CC--:B------:R-:W-:Y:S01]  /*0ec0*/  ISETP.GE.U32.AND P5, PT, R18.reuse, R19.reuse, PT ;  /* 0x000000131200720c */ /* 0x0c0fe20003fa6070 */
[C---:B------:R-:W-:Y:S01]  /*0ed0*/  VIADD R14, R18.reuse, 0x20 ;  /* 0x00000020120e7836 */ /* 0x040fe20000000000 */
[----:B------:R-:W-:Y:S01]  /*0ee0*/  SHF.R.U32.HI R26, RZ, R0, R26 ;  /* 0x00000000ff1a7219 */ /* 0x000fe2000001161a */
[C---:B------:R-:W-:Y:S01]  /*0ef0*/  VIADD R33, R18.reuse, 0x60 ;  /* 0x0000006012217836 */ /* 0x040fe20000000000 */
[----:B------:R-:W-:Y:S01]  /*0f00*/  IADD3 R40, PT, PT, R18, 0x40, RZ ;  /* 0x0000004012287810 */ /* 0x000fe20007ffe0ff */
[----:B------:R-:W-:Y:S01]  /*0f10*/  IMAD.MOV.U32 R37, RZ, RZ, 0x210 ;  /* 0x00000210ff257424 */ /* 0x000fe200078e00ff */
[----:B------:R-:W-:Y:S01]  /*0f20*/  SEL R26, R4, R26, !P0 ;  /* 0x0000001a041a7207 */ /* 0x000fe20004000000 */
[----:B------:R-:W-:Y:S01]  /*0f30*/  VIADD R34, R18, 0xc0 ;  /* 0x000000c012227836 */ /* 0x000fe20000000000 */
[----:B------:R-:W-:-:S02]  /*0f40*/  ISETP.GE.U32.AND P2, PT, R14, R19, PT ;  /* 0x000000130e00720c */ /* 0x000fc40003f46070 */
[--C-:B------:R-:W-:Y:S01]  /*0f50*/  SHF.R.S32.HI R28, RZ, 0x1f, R26.reuse ;  /* 0x0000001fff1c7819 */ /* 0x100fe2000001141a */
[----:B------:R-:W-:Y:S01]  /*0f60*/  IMAD.MOV R5, RZ, RZ, -R26 ;  /* 0x000000ffff057224 */ /* 0x000fe200078e0a1a */
[----:B------:R-:W-:Y:S01]  /*0f70*/  ISETP.GE.U32.AND P1, PT, R40, R19, PT ;  /* 0x000000132800720c */ /* 0x000fe20003f26070 */
[----:B------:R-:W3:Y:S01]  /*0f80*/  @!P5 LDC.64 R8, c[0x0][0x3d8] ;  /* 0x0000f600ff08db82 */ /* 0x000ee20000000a00 */
[----:B------:R-:W-:Y:S01]  /*0f90*/  LOP3.LUT R30, R41, 0xff, R2, 0x78, !PT ;  /* 0x000000ff291e7812 */ /* 0x000fe200078e7802 */
[----:B------:R-:W-:Y:S01]  /*0fa0*/  IMAD R5, R17, R5, R4 ;  /* 0x0000000511057224 */ /* 0x000fe200078e0204 */
[----:B------:R-:W-:Y:S01]  /*0fb0*/  LOP3.LUT R31, R18, 0x80, RZ, 0xfc, !PT ;  /* 0x00000080121f7812 */ /* 0x000fe200078efcff */
[----:B-1----:R-:W-:Y:S01]  /*0fc0*/  IMAD R28, R28, UR4, RZ ;  /* 0x000000041c1c7c24 */ /* 0x002fe2000f8e02ff */
[----:B------:R-:W-:Y:S02]  /*0fd0*/  IADD3 R35, PT, PT, R18, 0xa0, RZ ;  /* 0x000000a012237810 */ /* 0x000fe40007ffe0ff */
[----:B------:R-:W-:Y:S01]  /*0fe0*/  IADD3 R4, P0, PT, R5, R24, RZ ;  /* 0x0000001805047210 */ /* 0x000fe20007f1e0ff */
[----:B------:R-:W1:Y:S01]  /*0ff0*/  @!P5 LDC.64 R6, c[0x0][0x3c0] ;  /* 0x0000f000ff06db82 */ /* 0x000e620000000a00 */
[----:B------:R-:W-:-:S02]  /*1000*/  IMAD R28, R26, UR5, R28 ;  /* 0x000000051a1c7c24 */ /* 0x000fc4000f8e021c */
[----:B------:R-:W-:-:S03]  /*1010*/  LEA.HI.X.SX32 R5, R5, R25, 0x1, P0 ;  /* 0x0000001905057211 */ /* 0x000fc600000f0eff */
[----:B------:R-:W-:Y:S02]  /*1020*/  IMAD.WIDE.U32 R26, R26, UR4, R4 ;  /* 0x000000041a1a7c25 */ /* 0x000fe4000f8e0004 */
[----:B------:R-:W4:Y:S01]  /*1030*/  @!P2 LDC.64 R10, c[0x0][0x3c0] ;  /* 0x0000f000ff0aab82 */ /* 0x000f220000000a00 */
[----:B------:R-:W-:Y:S01]  /*1040*/  UMOV UR4, 0x400 ;  /* 0x0000040000047882 */ /* 0x000fe20000000000 */
[----:B------:R-:W-:Y:S01]  /*1050*/  IMAD.IADD R29, R27, 0x1, R28 ;  /* 0x000000011b1d7824 */ /* 0x000fe200078e021c */
[----:B--2---:R-:W-:Y:S01]  /*1060*/  ULEA UR4, UR6, UR4, 0x18 ;  /* 0x0000000406047291 */ /* 0x004fe2000f8ec0ff */
[----:B------:R-:W-:Y:S01]  /*1070*/  @!P5 IMAD.MOV.U32 R28, RZ, RZ, R26 ;  /* 0x000000ffff1cd224 */ /* 0x000fe200078e001a */
[----:B------:R-:W-:Y:S01]  /*1080*/  @!P2 MOV R20, R26 ;  /* 0x0000001a0014a202 */ /* 0x000fe20000000f00 */
[--C-:B------:R-:W-:Y:S02]  /*1090*/  @!P2 IMAD.MOV.U32 R21, RZ, RZ, R29.reuse ;  /* 0x000000ffff15a224 */ /* 0x100fe400078e001d */
[----:B------:R-:W2:Y:S01]  /*10a0*/  @!P2 LDC.64 R4, c[0x0][0x3d8] ;  /* 0x0000f600ff04ab82 */ /* 0x000ea20000000a00 */
[----:B---3--:R-:W-:Y:S01]  /*10b0*/  @!P5 IMAD.WIDE.U32 R12, R18, R8, R28 ;  /* 0x00000008120cd225 */ /* 0x008fe200078e001c */
[----:B------:R-:W-:-:S02]  /*10c0*/  LEA R30, R30, UR4, 0x2 ;  /* 0x000000041e1e7c11 */ /* 0x000fc4000f8e10ff */
[----:B------:R-:W-:Y:S01]  /*10d0*/  @!P1 MOV R44, R26 ;  /* 0x0000001a002c9202 */ /* 0x000fe20000000f00 */
[----:B------:R-:W-:Y:S01]  /*10e0*/  @!P5 IMAD R9, R18, R9, R13 ;  /* 0x000000091209d224 */ /* 0x000fe200078e020d */
[----:B------:R-:W-:Y:S01]  /*10f0*/  @P5 MOV R13, 0xff800000 ;  /* 0xff800000000d5802 */ /* 0x000fe20000000f00 */
[----:B------:R-:W-:Y:S01]  /*1100*/  VIADD R32, R30, 0x420 ;  /* 0x000004201e207836 */ /* 0x000fe20000000000 */
[----:B-1----:R-:W-:Y:S01]  /*1110*/  @!P5 LEA R8, P0, R12, R6, 0x2 ;  /* 0x000000060c08d211 */ /* 0x002fe200078010ff */
[----:B------:R-:W-:Y:S02]  /*1120*/  @!P1 IMAD.MOV.U32 R45, RZ, RZ, R29 ;  /* 0x000000ffff2d9224 */ /* 0x000fe400078e001d */
[----:B------:R-:W-:Y:S01]  /*1130*/  VIADD R18, R18, 0xe0 ;  /* 0x000000e012127836 */ /* 0x000fe20000000000 */
[----:B------:R-:W-:Y:S01]  /*1140*/  @!P5 LEA.HI.X R9, R12, R7, R9, 0x2, P0 ;  /* 0x000000070c09d211 */ /* 0x000fe200000f1409 */
[----:B------:R-:W-:Y:S01]  /*1150*/  @P2 IMAD.MOV.U32 R12, RZ, RZ, -0x800000 ;  /* 0xff800000ff0c2424 */ /* 0x000fe200078e00ff */
[----:B------:R-:W-:Y:S01]  /*1160*/  ISETP.GE.U32.AND P0, PT, R33, R19, PT ;  /* 0x000000132100720c */ /* 0x000fe20003f06070 */
[----:B------:R-:W1:Y:S02]  /*1170*/  @!P1 LDC.64 R6, c[0x0][0x3d8] ;  /* 0x0000f600ff069b82 */ /* 0x000e640000000a00 */
[----:B------:R-:W-:Y:S01]  /*1180*/  @!PT LDS RZ, [RZ] ;  /* 0x00000000fffff984 */ /* 0x000fe20000000800 */
[----:B------:R-:W-:Y:S01]  /*1190*/  @!PT LDS RZ, [RZ] ;  /* 0x00000000fffff984 */ /* 0x000fe20000000800 */
[----:B------:R-:W-:Y:S01]  /*11a0*/  @!PT LDS RZ, [RZ] ;  /* 0x00000000fffff984 */ /* 0x000fe20000000800 */
[----:B------:R3:W-:Y:S01]  /*11b0*/  @!P5 LDGSTS.E.LTC128B [R30], desc[UR38][R8.64] ;  /* 0x00000000081edfae */ /* 0x0007e2000b9a1226 */
[----:B------:R-:W-:-:S03]  /*11c0*/  R2P PR, R2, 0x18 ;  /* 0x0000001802007804 */ /* 0x000fc60000000000 */
[----:B------:R-:W-:Y:S01]  /*11d0*/  @P5 STS [R30], R13 ;  /* 0x0000000d1e005388 */ /* 0x000fe20000000800 */
[-C--:B------:R-:W-:Y:S01]  /*11e0*/  ISETP.GE.U32.AND P5, PT, R31, R19.reuse, PT ;  /* 0x000000131f00720c */ /* 0x080fe20003fa6070 */
[----:B--2---:R-:W-:Y:S01]  /*11f0*/  @!P2 IMAD.WIDE.U32 R20, R14, R4, R20 ;  /* 0x000000040e14a225 */ /* 0x004fe200078e0014 */
[----:B------:R-:W-:Y:S02]  /*1200*/  SEL R37, R37, 0x1f0, !P4 ;  /* 0x000001f025257807 */ /* 0x000fe40006000000 */
[----:B------:R-:W-:Y:S01]  /*1210*/  ISETP.GE.U32.AND P4, PT, R34, R19, PT ;  /* 0x000000132200720c */ /* 0x000fe20003f86070 */
[----:B------:R-:W-:Y:S02]  /*1220*/  @!P2 IMAD R14, R14, R5, R21 ;  /* 0x000000050e0ea224 */ /* 0x000fe400078e0215 */
[----:B------:R-:W2:Y:S02]  /*1230*/  @!P1 LDC.64 R4, c[0x0][0x3c0] ;  /* 0x0000f000ff049b82 */ /* 0x000ea40000000a00 */
[----:B------:R-:W-:Y:S01]  /*1240*/  @P3 VIADD R32, R30, 0x3e0 ;  /* 0x000003e01e203836 */ /* 0x000fe20000000000 */
[----:B----4-:R-:W-:Y:S01]  /*1250*/  @!P2 LEA R10, P3, R20, R10, 0x2 ;  /* 0x0000000a140aa211 */ /* 0x010fe200078610ff */
[----:B------:R-:W-:-:S02]  /*1260*/  IMAD R36, R37, 0x4, R30 ;  /* 0x0000000425247824 */ /* 0x000fc400078e021e */
[----:B------:R-:W-:Y:S01]  /*1270*/  @!P0 IMAD.MOV.U32 R38, RZ, RZ, R26 ;  /* 0x000000ffff268224 */ /* 0x000fe200078e001a */
[----:B------:R-:W-:Y:S01]  /*1280*/  @!P2 LEA.HI.X R11, R20, R11, R14, 0x2, P3 ;  /* 0x0000000b140ba211 */ /* 0x000fe200018f140e */
[----:B------:R-:W-:Y:S01]  /*1290*/  @!P0 IMAD.MOV.U32 R39, RZ, RZ, R29 ;  /* 0x000000ffff278224 */ /* 0x000fe200078e001d */
[----:B------:R-:W4:Y:S01]  /*12a0*/  @!P0 LDC.64 R20, c[0x0][0x3c0] ;  /* 0x0000f000ff148b82 */ /* 0x000f220000000a00 */
[----:B------:R-:W-:Y:S01]  /*12b0*/  ISETP.GE.U32.AND P3, PT, R35, R19, PT ;  /* 0x000000132300720c */ /* 0x000fe20003f66070 */
[C---:B-1----:R-:W-:Y:S01]  /*12c0*/  @!P1 IMAD.WIDE.U32 R44, R40.reuse, R6, R44 ;  /* 0x00000006282c9225 */ /* 0x042fe200078e002c */
[----:B------:R-:W-:Y:S01]  /*12d0*/  @P1 MOV R6, 0xff800000 ;  /* 0xff80000000061802 */ /* 0x000fe20000000f00 */
[----:B------:R1:W-:Y:S02]  /*12e0*/  @P2 STS [R32], R12 ;  /* 0x0000000c20002388 */ /* 0x0003e40000000800 */
[----:B------:R-:W-:Y:S02]  /*12f0*/  @!P1 IMAD R40, R40, R7, R45 ;  /* 0x0000000728289224 */ /* 0x000fe400078e022d */
[----:B---3--:R-:W3:Y:S01]  /*1300*/  @!P0 LDC.64 R8, c[0x0][0x3d8] ;  /* 0x0000f600ff088b82 */ /* 0x008ee20000000a00 */
[----:B------:R-:W-:Y:S01]  /*1310*/  @!PT LDS RZ, [RZ] ;  /* 0x00000000fffff984 */ /* 0x000fe20000000800 */
[----:B------:R-:W-:Y:S01]  /*1320*/  @!PT LDS RZ, [RZ] ;  /* 0x00000000fffff984 */ /* 0x000fe20000000800 */
[----:B------:R-:W-:Y:S01]  /*1330*/  @!PT LDS RZ, [RZ] ;  /* 0x00000000fffff984 */ /* 0x000fe20000000800 */
[----:B------:R5:W-:Y:S01]  /*1340*/  @!P2 LDGSTS.E.LTC128B [R32], desc[UR38][R10.64] ;  /* 0x000000000a20afae */ /* 0x000be2000b9a1226 */
[----:B------:R-:W-:-:S03]  /*1350*/  IMAD R37, R37, 0x4, R32 ;  /* 0x0000000425257824 */ /* 0x000fc600078e0220 */
[----:B------:R5:W-:Y:S03]  /*1360*/  @P1 STS [R36], R6 ;  /* 0x0000000624001388 */ /* 0x000be60000000800 */
[----:B------:R-:W5:Y:S01]  /*1370*/  @!P5 LDC.64 R14, c[0x0][0x3d8] ;  /* 0x0000f600ff0edb82 */ /* 0x000f620000000a00 */
[----:B--2---:R-:W-:-:S04]  /*1380*/  @!P1 LEA R42, P2, R44, R4, 0x2 ;  /* 0x000000042c2a9211 */ /* 0x004fc800078410ff */
[----:B------:R-:W-:-:S03]  /*1390*/  @!P1 LEA.HI.X R43, R44, R5, R40, 0x2, P2 ;  /* 0x000000052c2b9211 */ /* 0x000fc600010f1428 */
[----:B------:R-:W2:Y:S02]  /*13a0*/  @!P4 LDC.64 R4, c[0x0][0x3c0] ;  /* 0x0000f000ff04cb82 */ /* 0x000ea40000000a00 */
[----:B------:R-:W-:Y:S01]  /*13b0*/  @!PT LDS RZ, [RZ] ;  /* 0x00000000fffff984 */ /* 0x000fe20000000800 */
[----:B------:R-:W-:Y:S01]  /*13c0*/  @!PT LDS RZ, [RZ] ;  /* 0x00000000fffff984 */ /* 0x000fe20000000800 */
[----:B------:R-:W-:Y:S01]  /*13d0*/  @!PT LDS RZ, [RZ] ;  /* 0x00000000fffff984 */ /* 0x000fe20000000800 */
[----:B------:R5:W-:Y:S01]  /*13e0*/  @!P1 LDGSTS.E.LTC128B [R36], desc[UR38][R42.64] ;  /* 0x000000002a249fae */ /* 0x000be2000b9a1226 */
[----:B---3--:R-:W-:-:S05]  /*13f0*/  @!P0 IMAD.WIDE.U32 R38, R33, R8, R38 ;  /* 0x0000000821268225 */ /* 0x008fca00078e0026 */
[----:B-1----:R-:W1:Y:S01]  /*1400*/  @!P5 LDC.64 R12, c[0x0][0x3c0] ;  /* 0x0000f000ff0cdb82 */ /* 0x002e620000000a00 */
[----:B------:R-:W-:Y:S01]  /*1410*/  @!P0 IMAD R39, R33, R9, R39 ;  /* 0x0000000921278224 */ /* 0x000fe200078e0227 */
[----:B----4-:R-:W-:Y:S02]  /*1420*/  @!P0 LEA R20, P2, R38, R20, 0x2 ;  /* 0x0000001426148211 */ /* 0x010fe400078410ff */
[----:B------:R-:W-:-:S04]  /*1430*/  @P0 MOV R33, 0xff800000 ;  /* 0xff80000000210802 */ /* 0x000fc80000000f00 */
[----:B-----5:R-:W3:Y:S01]  /*1440*/  @!P3 LDC.64 R10, c[0x0][0x3d8] ;  /* 0x0000f600ff0abb82 */ /* 0x020ee20000000a00 */
[----:B------:R-:W-:Y:S01]  /*1450*/  @!P0 LEA.HI.X R21, R38, R21, R39, 0x2, P2 ;  /* 0x0000001526158211 */ /* 0x000fe200010f1427 */
[----:B------:R-:W-:Y:S01]  /*1460*/  @!P5 IMAD.MOV.U32 R39, RZ, RZ, R29 ;  /* 0x000000ffff27d224 */ /* 0x000fe200078e001d */
[----:B------:R-:W-:Y:S01]  /*1470*/  @!P5 MOV R38, R26 ;  /* 0x0000001a0026d202 */ /* 0x000fe20000000f00 */
[----:B------:R4:W-:Y:S01]  /*1480*/  @P0 STS [R37], R33 ;  /* 0x0000002125000388 */ /* 0x0009e20000000800 */
[----:B------:R-:W-:-:S03]  /*1490*/  ISETP.GE.U32.AND P2, PT, R18, R19, PT ;  /* 0x000000131200720c */ /* 0x000fc60003f46070 */
[----:B------:R-:W5:Y:S01]  /*14a0*/  @!P4 LDC.64 R6, c[0x0][0x3d8] ;  /* 0x0000f600ff06cb82 */ /* 0x000f620000000a00 */
[----:B------:R-:W-:Y:S01]  /*14b0*/  @!PT LDS RZ, [RZ] ;  /* 0x00000000fffff984 */ /* 0x000fe20000000800 */
[----:B------:R-:W-:Y:S01]  /*14c0*/  @!PT LDS RZ, [RZ] ;  /* 0x00000000fffff984 */ /* 0x000fe20000000800 */
[----:B------:R-:W-:Y:S01]  /*14d0*/  @!PT LDS RZ, [RZ] ;  /* 0x00000000fffff984 */ /* 0x000fe20000000800 */
[----:B------:R2:W-:Y:S01]  /*14e0*/  @!P0 LDGSTS.E.LTC128B [R37], desc[UR38][R20.64] ;  /* 0x0000000014258fae */ /* 0x0005e2000b9a1226 */
[----:B------:R-:W-:Y:S01]  /*14f0*/  @!P5 IMAD.WIDE.U32 R38, R31, R14, R38 ;  /* 0x0000000e1f26d225 */ /* 0x000fe200078e0026 */
[----:B------:R-:W-:-:S03]  /*1500*/  @!P4 MOV R43, R29 ;  /* 0x0000001d002bc202 */ /* 0x000fc60000000f00 */
[----:B------:R-:W-:Y:S02]  /*1510*/  @!P4 IMAD.MOV.U32 R42, RZ, RZ, R26 ;  /* 0x000000ffff2ac224 */ /* 0x000fe400078e001a */
[----:B------:R-:W3:Y:S01]  /*1520*/  @!P3 LDC.64 R8, c[0x0][0x3c0] ;  /* 0x0000f000ff08bb82 */ /* 0x000ee20000000a00 */
[----:B------:R-:W-:Y:S01]  /*1530*/  @!P5 IMAD R15, R31, R15, R39 ;  /* 0x0000000f1f0fd224 */ /* 0x000fe200078e0227 */
[----:B-1----:R-:W-:-:S04]  /*1540*/  @!P5 LEA R12, P0, R38, R12, 0x2 ;  /* 0x0000000c260cd211 */ /* 0x002fc800078010ff */
[----:B------:R-:W-:Y:S01]  /*1550*/  @!P5 LEA.HI.X R13, R38, R13, R15, 0x2, P0 ;  /* 0x0000000d260dd211 */ /* 0x000fe200000f140f */
[----:B----4-:R-:W-:Y:S02]  /*1560*/  @P5 IMAD.MOV.U32 R33, RZ, RZ, -0x800000 ;  /* 0xff800000ff215424 */ /* 0x010fe400078e00ff */
[----:B-----5:R-:W-:-:S03]  /*1570*/  @!P4 IMAD.WIDE.U32 R42, R34, R6, R42 ;  /* 0x00000006222ac225 */ /* 0x020fc600078e002a */
[----:B------:R-:W-:Y:S01]  /*1580*/  @P5 STS [R30+0x1000], R33 ;  /* 0x001000211e005388 */ /* 0x000fe20000000800 */
[----:B--2---:R-:W-:Y:S01]  /*1590*/  @!P3 MOV R21, R29 ;  /* 0x0000001d0015b202 */ /* 0x004fe20000000f00 */
[----:B------:R-:W-:Y:S01]  /*15a0*/  @!P3 IMAD.MOV.U32 R20, RZ, RZ, R26 ;  /* 0x000000ffff14b224 */ /* 0x000fe200078e001a */
[----:B------:R-:W-:Y:S01]  /*15b0*/  @!P4 LEA R4, P0, R42, R4, 0x2 ;  /* 0x000000042a04c211 */ /* 0x000fe200078010ff */
[----:B------:R-:W-:Y:S01]  /*15c0*/  @!P4 IMAD R7, R34, R7, R43 ;  /* 0x000000072207c224 */ /* 0x000fe200078e022b */
[----:B------:R-:W-:Y:S01]  /*15d0*/  @!PT LDS RZ, [RZ] ;  /* 0x00000000fffff984 */ /* 0x000fe20000000800 */
[----:B------:R-:W-:Y:S01]  /*15e0*/  @!PT LDS RZ, [RZ] ;  /* 0x00000000fffff984 */ /* 0x000fe20000000800 */
[----:B------:R-:W-:Y:S01]  /*15f0*/  @!PT LDS RZ, [RZ] ;  /* 0x00000000fffff984 */ /* 0x000fe20000000800 */
[----:B------:R1:W-:Y:S01]  /*1600*/  @!P5 LDGSTS.E.LTC128B [R30+0x1000], desc[UR38][R12.64] ;  /* 0x010000000c1edfae */ /* 0x0003e2000b9a1226 */
[----:B---3--:R-:W-:-:S03]  /*1610*/  @!P3 IMAD.WIDE.U32 R20, R35, R10, R20 ;  /* 0x0000000a2314b225 */ /* 0x008fc600078e0014 */
[----:B------:R-:W-:Y:S01]  /*1620*/  @!P4 LEA.HI.X R5, R42, R5, R7, 0x2, P0 ;  /* 0x000000052a05c211 */ /* 0x000fe200000f1407 */
[----:B------:R-:W-:Y:S01]  /*1630*/  @!P3 IMAD R11, R35, R11, R21 ;  /* 0x0000000b230bb224 */ /* 0x000fe200078e0215 */
[C---:B------:R-:W-:Y:S01]  /*1640*/  @!P3 LEA R8, P1, R20.reuse, R8, 0x2 ;  /* 0x000000081408b211 */ /* 0x040fe200078210ff */
[----:B------:R-:W-:Y:S02]  /*1650*/  @P3 IMAD.MOV.U32 R6, RZ, RZ, -0x800000 ;  /* 0xff800000ff063424 */ /* 0x000fe400078e00ff */
[----:B------:R-:W-:Y:S01]  /*1660*/  @P4 IMAD.MOV.U32 R7, RZ, RZ, -0x800000 ;  /* 0xff800000ff074424 */ /* 0x000fe200078e00ff */
[----:B------:R-:W-:Y:S02]  /*1670*/  @!P3 LEA.HI.X R9, R20, R9, R11, 0x2, P1 ;  /* 0x000000091409b211 */ /* 0x000fe400008f140b */
        /* <DEDUP_REMOVED lines=10> */
[----:B--2---:R-:W-:-:S05]  /*1720*/  @P2 MOV R6, 0xff800000 ;  /* 0xff80000000062802 */ /* 0x004fca0000000f00 */
[----:B------:R1:W-:Y:S01]  /*1730*/  @P2 STS [R37+0x1000], R6 ;  /* 0x0010000625002388 */ /* 0x0003e20000000800 */
[----:B------:R-:W-:Y:S05]  /*1740*/  @P2 BRA `(.L_x_69) ;  /* 0x0000000000302947 */ /* 0x000fea0003800000 */
[----:B------:R-:W2:Y:S01]  /*1750*/  LDCU.64 UR6, c[0x0][0x3d8] ;  /* 0x00007b00ff0677ac */ /* 0x000ea20008000a00 */
[----:B-1----:R-:W-:Y:S02]  /*1760*/  MOV R4, R26 ;  /* 0x0000001a00047202 */ /* 0x002fe40000000f00 */
[----:B------:R-:W-:Y:S01]  /*1770*/  MOV R5, R29 ;  /* 0x0000001d00057202 */ /* 0x000fe20000000f00 */
[----:B------:R-:W1:Y:S02]  /*1780*/  LDCU.64 UR4, c[0x0][0x3c0] ;  /* 0x00007800ff0477ac */ /* 0x000e640008000a00 */
[----:B--2---:R-:W-:-:S04]  /*1790*/  IMAD.WIDE.U32 R4, R18, UR6, R4 ;  /* 0x0000000612047c25 */ /* 0x004fc8000f8e0004 */
[----:B------:R-:W-:Y:S01]  /*17a0*/  IMAD R18, R18, UR7, R5 ;  /* 0x0000000712127c24 */ /* 0x000fe2000f8e0205 */
[----:B-1----:R-:W-:-:S04]  /*17b0*/  LEA R6, P0, R4, UR4, 0x2 ;  /* 0x0000000404067c11 */ /* 0x002fc8000f8010ff */
[----:B------:R-:W-:-:S05]  /*17c0*/  LEA.HI.X R7, R4, UR5, R18, 0x2, P0 ;  /* 0x0000000504077c11 */ /* 0x000fca00080f1412 */
[----:B------:R-:W-:Y:S01]  /*17d0*/  @!PT LDS RZ, [RZ] ;  /* 0x00000000fffff984 */ /* 0x000fe20000000800 */
[----:B------:R-:W-:Y:S01]  /*17e0*/  @!PT LDS RZ, [RZ] ;  /* 0x00000000fffff984 */ /* 0x000fe20000000800 */
[----:B------:R-:W-:Y:S01]  /*17f0*/  @!PT LDS RZ, [RZ] ;  /* 0x00000000fffff984 */ /* 0x000fe20000000800 */
[----:B------:R2:W-:Y:S04]  /*1800*/  LDGSTS.E.LTC128B [R37+0x1000], desc[UR38][R6.64] ;  /* 0x0100000006257fae */ /* 0x0005e8000b9a1226 */
.L_x_69:
[----:B------:R-:W-:Y:S05]  /*1810*/  BSYNC.RECONVERGENT B0 ;  /* 0x0000000000007941 */ /* 0x000fea0003800200 */
.L_x_68:
[----:B------:R-:W3:Y:S01]  /*1820*/  LDCU UR4, c[0x0][0x38c] ;  /* 0x00007180ff0477ac */ /* 0x000ee20008000800 */
[----:B-1----:R-:W-:Y:S01]  /*1830*/  VIADD R5, R16, UR36 ;  /* 0x0000002410057c36 */ /* 0x002fe20008000000 */
[----:B------:R-:W-:Y:S01]  /*1840*/  ISETP.NE.AND P1, PT, R17, 0x1, PT ;  /* 0x000000011100780c */ /* 0x000fe20003f25270 */
[----:B------:R-:W-:Y:S01]  /*1850*/  IMAD.SHL.U32 R15, R2, 0x4, RZ ;  /* 0x00000004020f7824 */ /* 0x000fe200078e00ff */
[----:B------:R-:W1:Y:S01]  /*1860*/  LDCU.64 UR6, c[0x0][0x3b0] ;  /* 0x00007600ff0677ac */ /* 0x000e620008000a00 */
[C---:B------:R-:W-:Y:S01]  /*1870*/  IMAD.HI.U32 R3, R5.reuse, R3, RZ ;  /* 0x0000000305037227 */ /* 0x040fe200078e00ff */
[----:B------:R-:W-:Y:S01]  /*1880*/  ISETP.GE.U32.AND P0, PT, R5, R22, PT ;  /* 0x000000160500720c */ /* 0x000fe20003f06070 */
[----:B------:R-:W0:Y:S01]  /*1890*/  LDGDEPBAR ;  /* 0x00000000000079af */ /* 0x000e220000000000 */
[----:B------:R-:W-:Y:S01]  /*18a0*/  LOP3.LUT R15, R15, 0x7c, RZ, 0xc0, !PT ;  /* 0x0000007c0f0f7812 */ /* 0x000fe200078ec0ff */
[----:B------:R-:W-:Y:S01]  /*18b0*/  IMAD.SHL.U32 R18, R23, 0x80, RZ ;  /* 0x0000008017127824 */ /* 0x000fe200078e00ff */
[----:B------:R-:W-:Y:S01]  /*18c0*/  SHF.R.U32.HI R3, RZ, R0, R3 ;  /* 0x00000000ff037219 */ /* 0x000fe20000011603 */
[----:B------:R-:W-:Y:S01]  /*18d0*/  IMAD.MOV.U32 R30, RZ, RZ, 0x3e0 ;  /* 0x000003e0ff1e7424 */ /* 0x000fe200078e00ff */
[----:B------:R-:W-:-:S02]  /*18e0*/  MOV R4, 0x400 ;  /* 0x0000040000047802 */ /* 0x000fc40000000f00 */
[----:B------:R-:W-:Y:S02]  /*18f0*/  SEL R3, R5, R3, !P1 ;  /* 0x0000000305037207 */ /* 0x000fe40004800000 */
[----:B---3--:R-:W-:-:S03]  /*1900*/  IADD3 R14, PT, PT, -R18, UR4, RZ ;  /* 0x00000004120e7c10 */ /* 0x008fc6000fffe1ff */
[----:B------:R-:W-:Y:S01]  /*1910*/  IMAD.MOV R0, RZ, RZ, -R3 ;  /* 0x000000ffff007224 */ /* 0x000fe200078e0a03 */
[----:B--2---:R-:W-:Y:S01]  /*1920*/  SEL R6, R3, 0xffffffff, !P0 ;  /* 0xffffffff03067807 */ /* 0x004fe20004000000 */
[----:B------:R-:W2:Y:S01]  /*1930*/  LDCU.64 UR4, c[0x0][0x3a0] ;  /* 0x00007400ff0477ac */ /* 0x000ea20008000a00 */
[----:B------:R-:W-:Y:S01]  /*1940*/  ISETP.GE.AND P0, PT, R15, R14, PT ;  /* 0x0000000e0f00720c */ /* 0x000fe20003f06270 */
[----:B------:R-:W-:Y:S01]  /*1950*/  IMAD R17, R17, R0, R5 ;  /* 0x0000000011117224 */ /* 0x000fe200078e0205 */
[----:B------:R-:W-:Y:S01]  /*1960*/  SHF.R.S32.HI R7, RZ, 0x1f, R3 ;  /* 0x0000001fff077819 */ /* 0x000fe20000011403 */
[----:B------:R-:W3:Y:S01]  /*1970*/  S2R R0, SR_CgaCtaId ;  /* 0x0000000000007919 */ /* 0x000ee20000008800 */
[----:B------:R-:W-:Y:S01]  /*1980*/  ISETP.LT.OR P0, PT, R6, RZ, P0 ;  /* 0x000000ff0600720c */ /* 0x000fe20000701670 */
[----:B-1----:R-:W-:Y:S01]  /*1990*/  IMAD.WIDE.U32 R46, R3, UR6, RZ ;  /* 0x00000006032e7c25 */ /* 0x002fe2000f8e00ff */
[----:B------:R-:W-:Y:S02]  /*19a0*/  IADD3 R38, P1, PT, R17, R24, RZ ;  /* 0x0000001811267210 */ /* 0x000fe40007f3e0ff */
[----:B------:R-:W-:Y:S01]  /*19b0*/  ISETP.EQ.OR P4, PT, R19, 0x2, P0 ;  /* 0x000000021300780c */ /* 0x000fe20000782670 */
[----:B------:R-:W-:Y:S01]  /*19c0*/  IMAD.MOV.U32 R19, RZ, RZ, RZ ;  /* 0x000000ffff137224 */ /* 0x000fe200078e00ff */
[----:B------:R-:W-:Y:S01]  /*19d0*/  LEA.HI.X.SX32 R39, R17, R25, 0x1, P1 ;  /* 0x0000001911277211 */ /* 0x000fe200008f0eff */
[----:B------:R-:W-:-:S04]  /*19e0*/  IMAD R48, R7, UR6, RZ ;  /* 0x0000000607307c24 */ /* 0x000fc8000f8e02ff */
[----:B------:R-:W-:Y:S02]  /*19f0*/  IMAD R48, R3, UR7, R48 ;  /* 0x0000000703307c24 */ /* 0x000fe4000f8e0230 */
[----:B--2---:R-:W-:Y:S01]  /*1a00*/  IMAD R20, R39, UR4, RZ ;  /* 0x0000000427147c24 */ /* 0x004fe2000f8e02ff */
[----:B------:R-:W1:Y:S01]  /*1a10*/  @!P0 LDC.64 R10, c[0x0][0x3a8] ;  /* 0x0000ea00ff0a8b82 */ /* 0x000e620000000a00 */
[----:B------:R-:W-:-:S04]  /*1a20*/  IMAD.WIDE.U32 R12, R38, UR4, R18 ;  /* 0x00000004260c7c25 */ /* 0x000fc8000f8e0012 */
[----:B------:R-:W-:Y:S01]  /*1a30*/  IMAD R20, R38, UR5, R20 ;  /* 0x0000000526147c24 */ /* 0x000fe2000f8e0214 */
[----:B------:R-:W2:Y:S02]  /*1a40*/  LDCU.64 UR4, c[0x0][0x380] ;  /* 0x00007000ff0477ac */ /* 0x000ea40008000a00 */
[----:B------:R-:W4:Y:S01]  /*1a50*/  @!P4 LDC.64 R8, c[0x0][0x3a8] ;  /* 0x0000ea00ff08cb82 */ /* 0x000f220000000a00 */
[----:B------:R-:W-:Y:S02]  /*1a60*/  IMAD.IADD R21, R13, 0x1, R20 ;  /* 0x000000010d157824 */ /* 0x000fe400078e0214 */
[----:B------:R-:W-:Y:S01]  /*1a70*/  IMAD.MOV.U32 R20, RZ, RZ, R12 ;  /* 0x000000ffff147224 */ /* 0x000fe200078e000c */
[----:B------:R-:W-:Y:S01]  /*1a80*/  SHF.R.U32.HI R12, RZ, 0x2, R2 ;  /* 0x00000002ff0c7819 */ /* 0x000fe20000011602 */
[----:B------:R-:W-:Y:S02]  /*1a90*/  IMAD.SHL.U32 R13, R2, 0x8, RZ ;  /* 0x00000008020d7824 */ /* 0x000fe400078e00ff */
[----:B------:R-:W-:Y:S01]  /*1aa0*/  IMAD.WIDE.U32 R20, R3, UR6, R20 ;  /* 0x0000000603147c25 */ /* 0x000fe2000f8e0014 */
[----:B---3--:R-:W-:-:S03]  /*1ab0*/  LEA R0, R0, R4, 0x18 ;  /* 0x0000000400007211 */ /* 0x008fc600078ec0ff */
[----:B------:R-:W-:Y:S01]  /*1ac0*/  IMAD.IADD R42, R48, 0x1, R21 ;  /* 0x00000001302a7824 */ /* 0x000fe200078e0215 */
[----:B------:R-:W-:Y:S01]  /*1ad0*/  LOP3.LUT R13, R13, 0xf8, RZ, 0xc0, !PT ;  /* 0x000000f80d0d7812 */ /* 0x000fe200078ec0ff */
[----:B------:R-:W-:Y:S01]  /*1ae0*/  IMAD R17, R2, 0x10, R0 ;  /* 0x0000001002117824 */ /* 0x000fe200078e0200 */
[C---:B--2---:R-:W-:Y:S02]  /*1af0*/  LEA R43, P3, R20.reuse, UR4, 0x2 ;  /* 0x00000004142b7c11 */ /* 0x044fe4000f8610ff */
[C---:B-1----:R-:W-:Y:S02]  /*1b00*/  @!P0 IADD3 R10, P1, PT, R15.reuse, R10, RZ ;  /* 0x0000000a0f0a8210 */ /* 0x042fe40007f3e0ff */
[----:B------:R-:W-:Y:S02]  /*1b10*/  LEA.HI.X R42, R20, UR5, R42, 0x2, P3 ;  /* 0x00000005142a7c11 */ /* 0x000fe400098f142a */
[----:B------:R-:W-:Y:S01]  /*1b20*/  @!P0 LEA R20, P3, R15, R43, 0x2 ;  /* 0x0000002b0f148211 */ /* 0x000fe200078610ff */
[----:B------:R-:W-:Y:S01]  /*1b30*/  @!P0 IMAD.X R11, RZ, RZ, R11, P1 ;  /* 0x000000ffff0b8224 */ /* 0x000fe200008e060b */
[----:B----4-:R-:W-:-:S02]  /*1b40*/  @!P4 LEA R4, P2, R8, R15, 0x1 ;  /* 0x0000000f0804c211 */ /* 0x010fc400078408ff */
[----:B------:R-:W-:Y:S01]  /*1b50*/  LOP3.LUT R12, R13, 0x7, R12, 0xf8, !PT ;  /* 0x000000070d0c7812 */ /* 0x000fe200078ef80c */
[----:B------:R-:W-:Y:S01]  /*1b60*/  @!P0 IMAD.X R21, RZ, RZ, R42, P3 ;  /* 0x000000ffff158224 */ /* 0x000fe200018e062a */
[----:B------:R-:W-:Y:S02]  /*1b70*/  @!P4 LEA.HI.X R9, R8, RZ, R9, 0x1, P2 ;  /* 0x000000ff0809c211 */ /* 0x000fe400010f0c09 */
[-C--:B------:R-:W-:Y:S02]  /*1b80*/  @!P0 LEA R24, P2, R10, R43.reuse, 0x2 ;  /* 0x0000002b0a188211 */ /* 0x080fe400078410ff */
[----:B------:R-:W-:Y:S01]  /*1b90*/  @!P4 LEA R8, P1, R4, R43, 0x2 ;  /* 0x0000002b0408c211 */ /* 0x000fe200078210ff */
[----:B------:R-:W-:Y:S01]  /*1ba0*/  @!PT LDS RZ, [RZ] ;  /* 0x00000000fffff984 */ /* 0x000fe20000000800 */
[----:B------:R-:W-:Y:S01]  /*1bb0*/  @!PT LDS RZ, [RZ] ;  /* 0x00000000fffff984 */ /* 0x000fe20000000800 */
[----:B------:R-:W-:Y:S01]  /*1bc0*/  @!PT LDS RZ, [RZ] ;  /* 0x00000000fffff984 */ /* 0x000fe20000000800 */
[----:B------:R1:W-:Y:S01]  /*1bd0*/  @!P0 LDGSTS.E.BYPASS.LTC128B.128 [R17+0x2020], desc[UR38][R20.64] ;  /* 0x0202000014118fae */ /* 0x0003e2000b981a26 */
[-C--:B------:R-:W-:Y:S02]  /*1be0*/  @!P0 LEA.HI.X R25, R10, R42.reuse, R11, 0x2, P2 ;  /* 0x0000002a0a198211 */ /* 0x080fe400010f140b */
[----:B------:R-:W-:Y:S01]  /*1bf0*/  @!P4 LEA.HI.X R9, R4, R42, R9, 0x2, P1 ;  /* 0x0000002a0409c211 */ /* 0x000fe200008f1409 */
[----:B------:R-:W0:Y:S01]  /*1c00*/  LDGDEPBAR ;  /* 0x00000000000079af */ /* 0x000e220000000000 */
[----:B------:R-:W-:-:S02]  /*1c10*/  LOP3.LUT P1, RZ, R2, 0x2, RZ, 0xc0, !PT ;  /* 0x0000000202ff7812 */ /* 0x000fc4000782c0ff */
[----:B------:R-:W-:Y:S01]  /*1c20*/  LOP3.LUT R4, R2, 0x1, RZ, 0xc0, !PT ;  /* 0x0000000102047812 */ /* 0x000fe200078ec0ff */
[----:B------:R1:W-:Y:S01]  /*1c30*/  @!P0 LDGSTS.E.BYPASS.LTC128B.128 [R17+0x3020], desc[UR38][R24.64] ;  /* 0x0302000018118fae */ /* 0x0003e2000b981a26 */
[----:B------:R-:W-:Y:S02]  /*1c40*/  LOP3.LUT R12, R12, 0x7, R16, 0x78, !PT ;  /* 0x000000070c0c7812 */ /* 0x000fe400078e7810 */
[----:B------:R-:W-:Y:S01]  /*1c50*/  ISETP.NE.U32.AND P0, PT, R4, 0x1, PT ;  /* 0x000000010400780c */ /* 0x000fe20003f05070 */
[----:B------:R-:W0:Y:S02]  /*1c60*/  LDGDEPBAR ;  /* 0x00000000000079af */ /* 0x000e240000000000 */
[----:B------:R-:W-:Y:S01]  /*1c70*/  IMAD R36, R12, 0x4, R0 ;  /* 0x000000040c247824 */ /* 0x000fe200078e0200 */
[----:B------:R-:W-:Y:S01]  /*1c80*/  SEL R30, R30, 0x420, !P0 ;  /* 0x000004201e1e7807 */ /* 0x000fe20004000000 */
[----:B------:R1:W-:Y:S02]  /*1c90*/  @!P4 LDGSTS.E.BYPASS.LTC128B.128 [R17+0x4020], desc[UR38][R8.64] ;  /* 0x040200000811cfae */ /* 0x0003e4000b981a26 */
[----:B------:R-:W-:-:S02]  /*1ca0*/  VIADD R32, R36, 0x840 ;  /* 0x0000084024207836 */ /* 0x000fc40000000000 */
[----:B------:R-:W0:Y:S01]  /*1cb0*/  LDGDEPBAR ;  /* 0x00000000000079af */ /* 0x000e220000000000 */
        /* <DEDUP_REMOVED lines=71> */
[----:B------:R-:W-:Y:S01]  /*2130*/  @P3 LOP3.LUT R29, R31, 0x80, RZ, 0xfc, !PT ;  /* 0x000000801f1d3812 */ /* 0x000fe200078efcff */
[----:B------:R-:W4:Y:S02]  /*2140*/  MUFU.EX2 R4, R4 ;  /* 0x0000000400047308 */ /* 0x000f240000000800 */
[----:B-1----:R-:W-:Y:S01]  /*2150*/  FADD.FTZ R11, R11, R10 ;  /* 0x0000000a0b0b7221 */ /* 0x002fe20000010000 */
[----:B------:R-:W-:-:S03]  /*2160*/  @P2 LOP3.LUT R29, R31, 0xa0, RZ, 0xfc, !PT ;  /* 0x000000a01f1d2812 */ /* 0x000fc600078efcff */
[----:B--2---:R-:W-:Y:S01]  /*2170*/  FADD.FTZ R11, R11, R9 ;  /* 0x000000090b0b7221 */ /* 0x004fe20000010000 */
[----:B------:R-:W-:Y:S02]  /*2180*/  @P1 LOP3.LUT R29, R31, 0xc0, RZ, 0xfc, !PT ;  /* 0x000000c01f1d1812 */ /* 0x000fe400078efcff */
[----:B------:R-:W-:Y:S01]  /*2190*/  LOP3.LUT P1, RZ, R23, 0x1f, R2, 0xf8, !PT ;  /* 0x0000001f17ff7812 */ /* 0x000fe2000782f802 */
[----:B---3--:R-:W-:Y:S01]  /*21a0*/  FADD.FTZ R11, R11, R8 ;  /* 0x000000080b0b7221 */ /* 0x008fe20000010000 */
[----:B------:R-:W-:-:S03]  /*21b0*/  @P0 LOP3.LUT R29, R31, 0xe0, RZ, 0xfc, !PT ;  /* 0x000000e01f1d0812 */ /* 0x000fc600078efcff */
[----:B----4-:R-:W-:-:S05]  /*21c0*/  FADD.FTZ R11, R11, R4 ;  /* 0x000000040b0b7221 */ /* 0x010fca0000010000 */
[----:B------:R-:W1:Y:S02]  /*21d0*/  SHFL.BFLY PT, R28, R11, 0x10, 0x1f ;  /* 0x0e001f000b1c7f89 */ /* 0x000e6400000e0000 */
[----:B-1----:R-:W-:Y:S02]  /*21e0*/  FADD.FTZ R25, R11, R28 ;  /* 0x0000001c0b197221 */ /* 0x002fe40000010000 */
        /* <DEDUP_REMOVED lines=16> */
[----:B------:R-:W1:Y:S01]  /*22f0*/  SHFL.BFLY PT, R27, R28, 0x1, 0x1f ;  /* 0x0c201f001c1b7f89 */ /* 0x000e6200000e0000 */
[----:B------:R-:W2:Y:S01]  /*2300*/  MUFU.RCP R11, R26 ;  /* 0x0000001a000b7308 */ /* 0x000ea20000001000 */
[----:B------:R-:W-:-:S07]  /*2310*/  FSETP.NE.FTZ.AND P0, PT, R26, RZ, PT ;  /* 0x000000ff1a00720b */ /* 0x000fce0003f15000 */
[----:B------:R-:W3:Y:S01]  /*2320*/  MUFU.LG2 R25, R26 ;  /* 0x0000001a00197308 */ /* 0x000ee20000000c00 */
[----:B--2---:R-:W-:Y:S02]  /*2330*/  FSEL R11, R11, RZ, P0 ;  /* 0x000000ff0b0b7208 */ /* 0x004fe40000000000 */
[----:B------:R-:W-:Y:S02]  /*2340*/  ISETP.GE.U32.OR P0, PT, R5, R22, P1 ;  /* 0x000000160500720c */ /* 0x000fe40000f06470 */
[----:B-1----:R-:W-:Y:S01]  /*2350*/  VIMNMX R27, PT, PT, R28, R27, !PT ;  /* 0x0000001b1c1b7248 */ /* 0x002fe20007fe0100 */
[-C--:B------:R-:W-:Y:S01]  /*2360*/  FMUL.FTZ R21, R21, R11.reuse ;  /* 0x0000000b15157220 */ /* 0x080fe20000410000 */
[----:B------:R-:W-:Y:S01]  /*2370*/  LOP3.LUT P1, RZ, R2, 0x31f, RZ, 0xc0, !PT ;  /* 0x0000031f02ff7812 */ /* 0x000fe2000782c0ff */
[-C--:B------:R-:W-:Y:S01]  /*2380*/  FMUL.FTZ R20, R20, R11.reuse ;  /* 0x0000000b14147220 */ /* 0x080fe20000410000 */
[----:B---3--:R-:W-:Y:S01]  /*2390*/  FFMA.FTZ R25, R25, 0.69314718246459960938, R24 ;  /* 0x3f31721819197823 */ /* 0x008fe20000010018 */
[-C--:B------:R-:W-:Y:S01]  /*23a0*/  FMUL.FTZ R13, R13, R11.reuse ;  /* 0x0000000b0d0d7220 */ /* 0x080fe20000410000 */
[-C--:B------:R-:W-:Y:S01]  /*23b0*/  FMUL.FTZ R12, R12, R11.reuse ;  /* 0x0000000b0c0c7220 */ /* 0x080fe20000410000 */
[-C--:B------:R-:W-:Y:S01]  /*23c0*/  FMUL.FTZ R10, R10, R11.reuse ;  /* 0x0000000b0a0a7220 */ /* 0x080fe20000410000 */
[-C--:B------:R-:W-:Y:S01]  /*23d0*/  FMUL.FTZ R9, R9, R11.reuse ;  /* 0x0000000b09097220 */ /* 0x080fe20000410000 */
[-C--:B------:R-:W-:Y:S01]  /*23e0*/  FMUL.FTZ R8, R8, R11.reuse ;  /* 0x0000000b08087220 */ /* 0x080fe20000410000 */
[----:B------:R-:W-:Y:S01]  /*23f0*/  FMUL.FTZ R4, R4, R11 ;  /* 0x0000000b04047220 */ /* 0x000fe20000410000 */
[----:B------:R-:W-:Y:S06]  /*2400*/  @P0 BRA `(.L_x_71) ;  /* 0x0000000000200947 */ /* 0x000fec0003800000 */
[----:B------:R-:W1:Y:S02]  /*2410*/  LDCU.128 UR4, c[0x0][0x410] ;  /* 0x00008200ff0477ac */ /* 0x000e640008000c00 */
[----:B-1----:R-:W-:Y:S02]  /*2420*/  IMAD R7, R7, UR6, RZ ;  /* 0x0000000607077c24 */ /* 0x002fe4000f8e02ff */
[----:B------:R-:W-:-:S04]  /*2430*/  IMAD.WIDE.U32 R22, R3, UR6, R38 ;  /* 0x0000000603167c25 */ /* 0x000fc8000f8e0026 */
[----:B------:R-:W-:Y:S01]  /*2440*/  IMAD R7, R3, UR7, R7 ;  /* 0x0000000703077c24 */ /* 0x000fe2000f8e0207 */
[----:B------:R-:W-:-:S04]  /*2450*/  LEA R28, P0, R22, UR4, 0x2 ;  /* 0x00000004161c7c11 */ /* 0x000fc8000f8010ff */
[----:B------:R-:W-:-:S04]  /*2460*/  IADD3 R7, PT, PT, R23, R7, RZ ;  /* 0x0000000717077210 */ /* 0x000fc80007ffe0ff */
[----:B------:R-:W-:-:S05]  /*2470*/  LEA.HI.X R29, R22, UR5, R7, 0x2, P0 ;  /* 0x00000005161d7c11 */ /* 0x000fca00080f1407 */
[----:B------:R1:W-:Y:S02]  /*2480*/  STG.E desc[UR38][R28.64], R25 ;  /* 0x000000191c007986 */ /* 0x0003e4000c101926 */
.L_x_71:
[----:B------:R-:W-:Y:S05]  /*2490*/  BSYNC.RECONVERGENT B0 ;  /* 0x0000000000007941 */ /* 0x000fea0003800200 */
.L_x_70:
[----:B------:R-:W-:Y:S01]  /*24a0*/  STS [R36], R21 ;  /* 0x0000001524007388 */ /* 0x000fe20000000800 */
[----:B------:R-:W-:Y:S01]  /*24b0*/  IMAD R37, R16, 0x4, R0 ;  /* 0x0000000410257824 */ /* 0x000fe200078e0200 */
[----:B------:R-:W-:Y:S01]  /*24c0*/  BSSY.RECONVERGENT B1, `(.L_x_72) ;  /* 0x00000eb000017945 */ /* 0x000fe20003800200 */
[----:B------:R-:W-:Y:S01]  /*24d0*/  VIADD R40, R17, 0x2020 ;  /* 0x0000202011287836 */ /* 0x000fe20000000000 */
[----:B------:R-:W-:Y:S01]  /*24e0*/  STS [R34], R20 ;  /* 0x0000001422007388 */ /* 0x000fe20000000800 */
[----:B------:R-:W-:-:S03]  /*24f0*/  IMAD.IADD R49, R47, 0x1, R48 ;  /* 0x000000012f317824 */ /* 0x000fc600078e0230 */
[----:B------:R-:W-:Y:S04]  /*2500*/  STS [R32], R13 ;  /* 0x0000000d20007388 */ /* 0x000fe80000000800 */
[----:B------:R2:W-:Y:S04]  /*2510*/  STS [R30], R12 ;  /* 0x0000000c1e007388 */ /* 0x0005e80000000800 */
[----:B------:R3:W-:Y:S04]  /*2520*/  STS [R36+0x1000], R10 ;  /* 0x0010000a24007388 */ /* 0x0007e80000000800 */
[----:B------:R-:W-:Y:S04]  /*2530*/  STS [R34+0x1000], R9 ;  /* 0x0010000922007388 */ /* 0x000fe80000000800 */
[----:B------:R-:W-:Y:S04]  /*2540*/  STS [R32+0x1000], R8 ;  /* 0x0010000820007388 */ /* 0x000fe80000000800 */
[----:B------:R-:W-:Y:S04]  /*2550*/  STS [R30+0x1000], R4 ;  /* 0x001000041e007388 */ /* 0x000fe80000000800 */
[----:B------:R-:W-:Y:S01]  /*2560*/  @!P1 STS [R37+0x2000], R27 ;  /* 0x0020001b25009388 */ /* 0x000fe20000000800 */
[----:B------:R-:W-:Y:S01]  /*2570*/  BAR.SYNC.DEFER_BLOCKING 0x0 ;  /* 0x0000000000007b1d */ /* 0x000fe20000010000 */
[----:B--2---:R-:W-:-:S02]  /*2580*/  CS2R R12, SRZ ;  /* 0x00000000000c7805 */ /* 0x004fc4000001ff00 */
[----:B---3--:R-:W-:-:S03]  /*2590*/  CS2R R10, SRZ ;  /* 0x00000000000a7805 */ /* 0x008fc6000001ff00 */
        /* <DEDUP_REMOVED lines=11> */
[----:B------:R-:W-:Y:S01]  /*2650*/  ISETP.GE.AND P4, PT, R6, RZ, PT ;  /* 0x000000ff0600720c */ /* 0x000fe20003f86270 */
[----:B------:R-:W-:Y:S01]  /*2660*/  IMAD.MOV.U32 R9, RZ, RZ, RZ ;  /* 0x000000ffff097224 */ /* 0x000fe200078e00ff */
[----:B------:R-:W-:Y:S02]  /*2670*/  LOP3.LUT R36, R3, 0xfffffffc, RZ, 0xc0, !PT ;  /* 0xfffffffc03247812 */ /* 0x000fe400078ec0ff */
[----:B------:R-:W-:Y:S02]  /*2680*/  CS2R R12, SRZ ;  /* 0x00000000000c7805 */ /* 0x000fe4000001ff00 */
[----:B------:R-:W-:-:S07]  /*2690*/  CS2R R10, SRZ ;  /* 0x00000000000a7805 */ /* 0x000fce000001ff00 */
.L_x_76:
[----:B------:R-:W-:Y:S01]  /*26a0*/  SHF.R.U32.HI R3, RZ, 0x2, R9 ;  /* 0x00000002ff037819 */ /* 0x000fe20000011609 */
[C---:B------:R-:W-:Y:S01]  /*26b0*/  VIADD R5, R9.reuse, 0x3 ;  /* 0x0000000309057836 */ /* 0x040fe20000000000 */
[----:B------:R-:W-:Y:S01]  /*26c0*/  ISETP.GE.AND P2, PT, R6, RZ, PT ;  /* 0x000000ff0600720c */ /* 0x000fe20003f46270 */
[C---:B------:R-:W-:Y:S02]  /*26d0*/  IMAD.SHL.U32 R4, R9.reuse, 0x8, RZ ;  /* 0x0000000809047824 */ /* 0x040fe400078e00ff */
[----:B------:R-:W-:Y:S01]  /*26e0*/  VIADD R45, R9, 0x4 ;  /* 0x00000004092d7836 */ /* 0x000fe20000000000 */
[-C--:B------:R-:W-:Y:S01]  /*26f0*/  ISETP.GT.OR P0, PT, R5, R37.reuse, !P4 ;  /* 0x000000250500720c */ /* 0x080fe20006704670 */
[C---:B------:R-:W-:Y:S01]  /*2700*/  VIADD R7, R9.reuse, 0x2 ;  /* 0x0000000209077836 */ /* 0x040fe20000000000 */
[----:B------:R-:W-:Y:S01]  /*2710*/  LOP3.LUT R4, R4, 0x3fffffe0, RZ, 0xc0, !PT ;  /* 0x3fffffe004047812 */ /* 0x000fe200078ec0ff */
[----:B------:R-:W-:Y:S01]  /*2720*/  VIADD R26, R9, 0x5 ;  /* 0x00000005091a7836 */ /* 0x000fe20000000000 */
[CC--:B------:R-:W-:Y:S02]  /*2730*/  ISETP.GE.OR P0, PT, R15.reuse, R14.reuse, P0 ;  /* 0x0000000e0f00720c */ /* 0x0c0fe40000706670 */
[--C-:B------:R-:W-:Y:S02]  /*2740*/  LOP3.LUT R4, R4, 0x7, R16.reuse, 0xf8, !PT ;  /* 0x0000000704047812 */ /* 0x100fe400078ef810 */
[----:B------:R-:W-:Y:S02]  /*2750*/  ISETP.GT.OR P3, PT, R26, R37, !P2 ;  /* 0x000000251a00720c */ /* 0x000fe40005764670 */
[----:B------:R-:W-:Y:S02]  /*2760*/  LOP3.LUT R3, R4, 0x1f, R3, 0x78, !PT ;  /* 0x0000001f04037812 */ /* 0x000fe400078e7803 */
[----:B------:R-:W-:Y:S02]  /*2770*/  ISETP.GE.OR P3, PT, R15, R14, P3 ;  /* 0x0000000e0f00720c */ /* 0x000fe40001f66670 */
[----:B------:R-:W-:Y:S02]  /*2780*/  SHF.L.U32 R8, R7, 0x3, RZ ;  /* 0x0000000307087819 */ /* 0x000fe400000006ff */
[----:B------:R-:W-:Y:S01]  /*2790*/  SHF.R.U32.HI R7, RZ, 0x2, R7 ;  /* 0x00000002ff077819 */ /* 0x000fe20000011607 */
[----:B------:R-:W2:Y:S01]  /*27a0*/  @!P0 LDC.64 R20, c[0x0][0x3a8] ;  /* 0x0000ea00ff148b82 */ /* 0x000ea20000000a00 */
[----:B------:R-:W-:Y:S01]  /*27b0*/  @!P0 IMAD.MOV.U32 R22, RZ, RZ, R15 ;  /* 0x000000ffff168224 */ /* 0x000fe200078e000f */
[----:B------:R-:W-:Y:S01]  /*27c0*/  LOP3.LUT R8, R8, 0x3ffffff0, RZ, 0xc0, !PT ;  /* 0x3ffffff008087812 */ /* 0x000fe200078ec0ff */
[----:B------:R-:W-:Y:S03]  /*27d0*/  @!P0 IMAD.MOV.U32 R23, RZ, RZ, RZ ;  /* 0x000000ffff178224 */ /* 0x000fe600078e00ff */
[----:B------:R-:W-:Y:S02]  /*27e0*/  LOP3.LUT R8, R8, 0x7, R16, 0xf8, !PT ;  /* 0x0000000708087812 */ /* 0x000fe400078ef810 */
[----:B-1----:R-:W1:Y:S02]  /*27f0*/  @!P3 LDC.64 R24, c[0x0][0x3a8] ;  /* 0x0000ea00ff18bb82 */ /* 0x002e640000000a00 */
[----:B------:R-:W-:Y:S05]  /*2800*/  LOP3.LUT R7, R8, 0x1f, R7, 0x78, !PT ;  /* 0x0000001f08077812 */ /* 0x000fea00078e7807 */
[----:B------:R-:W-:Y:S02]  /*2810*/  IMAD R7, R7, 0x4, R0 ;  /* 0x0000000407077824 */ /* 0x000fe400078e0200 */
[C---:B--2---:R-:W-:Y:S04]  /*2820*/  @!P0 IMAD.WIDE.U32 R22, R5.reuse, R20, R22 ;  /* 0x0000001405168225 */ /* 0x044fe800078e0016 */
[----:B------:R-:W-:Y:S01]  /*2830*/  @!P0 IMAD R21, R5, R21, R23 ;  /* 0x0000001505158224 */ /* 0x000fe200078e0217 */
[C---:B------:R-:W-:Y:S01]  /*2840*/  @!P0 LEA R20, P1, R22.reuse, R43, 0x2 ;  /* 0x0000002b16148211 */ /* 0x040fe200078210ff */
[----:B------:R-:W-:Y:S02]  /*2850*/  IMAD R5, R3, 0x4, R0 ;  /* 0x0000000403057824 */ /* 0x000fe400078e0200 */
[----:B------:R-:W-:Y:S01]  /*2860*/  VIADD R3, R9, 0x1 ;  /* 0x0000000109037836 */ /* 0x000fe20000000000 */
[----:B------:R-:W-:Y:S02]  /*2870*/  @!P0 LEA.HI.X R21, R22, R42, R21, 0x2, P1 ;  /* 0x0000002a16158211 */ /* 0x000fe400008f1415 */
[----:B------:R-:W-:Y:S01]  /*2880*/  ISETP.GT.OR P1, PT, R45, R37, !P2 ;  /* 0x000000252d00720c */ /* 0x000fe20005724670 */
[----:B------:R-:W2:Y:S01]  /*2890*/  LDS R5, [R5] ;  /* 0x0000000005057984 */ /* 0x000ea20000000800 */
        /* <DEDUP_REMOVED lines=10> */
[C---:B------:R-:W-:Y:S01]  /*2940*/  LOP3.LUT R3, R4.reuse, 0x1f, R3, 0x78, !PT ;  /* 0x0000001f04037812 */ /* 0x040fe200078e7803 */
[----:B------:R-:W-:Y:S02]  /*2950*/  VIADD R8, R4, 0x10 ;  /* 0x0000001004087836 */ /* 0x000fe40000000000 */
[----:B------:R-:W-:Y:S02]  /*2960*/  @!P1 IMAD.MOV.U32 R22, RZ, RZ, R15 ;  /* 0x000000ffff169224 */ /* 0x000fe400078e000f */
[----:B------:R-:W-:Y:S01]  /*2970*/  IMAD R3, R3, 0x4, R0 ;  /* 0x0000000403037824 */ /* 0x000fe200078e0200 */
[----:B------:R-:W-:Y:S01]  /*2980*/  SHF.R.U32.HI R4, RZ, 0x5, R8 ;  /* 0x00000005ff047819 */ /* 0x000fe20000011608 */
[----:B------:R-:W-:Y:S03]  /*2990*/  @!P1 IMAD.MOV.U32 R23, RZ, RZ, RZ ;  /* 0x000000ffff179224 */ /* 0x000fe600078e00ff */
[----:B------:R-:W-:Y:S04]  /*29a0*/  LOP3.LUT R4, R8, 0x1f, R4, 0x78, !PT ;  /* 0x0000001f08047812 */ /* 0x000fe800078e7804 */
[----:B------:R-:W-:Y:S01]  /*29b0*/  LEA R4, R4, R0, 0x2 ;  /* 0x0000000004047211 */ /* 0x000fe200078e10ff */
[----:B---3--:R-:W3:Y:S01]  /*29c0*/  @!P1 LDC.64 R20, c[0x0][0x3a8] ;  /* 0x0000ea00ff149b82 */ /* 0x008ee20000000a00 */
[----:B------:R-:W-:Y:S04]  /*29d0*/  DEPBAR.LE SB0, 0x3 ;  /* 0x000080c00000791a */ /* 0x000fe80000000000 */
[----:B------:R-:W4:Y:S01]  /*29e0*/  LDS R3, [R3] ;  /* 0x0000000003037984 */ /* 0x000f220000000800 */
[----:B--2---:R-:W-:Y:S04]  /*29f0*/  FSETP.GT.FTZ.AND P0, PT, R5, RZ, PT ;  /* 0x000000ff0500720b */ /* 0x004fe80003f14000 */
[----:B------:R-:W-:Y:S04]  /*2a00*/  ISETP.LT.OR P0, PT, R6, RZ, !P0 ;  /* 0x000000ff0600720c */ /* 0x000fe80004701670 */
[----:B------:R-:W-:Y:S01]  /*2a10*/  ISETP.GE.OR P0, PT, R15, R14, P0 ;  /* 0x0000000e0f00720c */ /* 0x000fe20000706670 */
[C---:B---3--:R-:W-:Y:S04]  /*2a20*/  @!P1 IMAD.WIDE.U32 R22, R45.reuse, R20, R22 ;  /* 0x000000142d169225 */ /* 0x048fe800078e0016 */
[----:B------:R-:W-:Y:S01]  /*2a30*/  @!P1 IMAD R21, R45, R21, R23 ;  /* 0x000000152d159224 */ /* 0x000fe200078e0217 */
[C---:B------:R-:W-:Y:S04]  /*2a40*/  @!P1 LEA R28, P6, R22.reuse, R43, 0x2 ;  /* 0x0000002b161c9211 */ /* 0x040fe800078c10ff */
[----:B------:R-:W-:Y:S03]  /*2a50*/  @!P1 LEA.HI.X R29, R22, R42, R21, 0x2, P6 ;  /* 0x0000002a161d9211 */ /* 0x000fe600030f1415 */
[----:B------:R-:W2:Y:S05]  /*2a60*/  @!P0 LDS.128 R20, [R17+0x2020] ;  /* 0x0020200011148984 */ /* 0x000eaa0000000c00 */
[----:B------:R-:W-:Y:S01]  /*2a70*/  @!PT LDS RZ, [RZ] ;  /* 0x00000000fffff984 */ /* 0x000fe20000000800 */
[----:B------:R-:W-:Y:S01]  /*2a80*/  @!PT LDS RZ, [RZ] ;  /* 0x00000000fffff984 */ /* 0x000fe20000000800 */
[----:B------:R-:W-:Y:S01]  /*2a90*/  @!PT LDS RZ, [RZ] ;  /* 0x00000000fffff984 */ /* 0x000fe20000000800 */
[----:B------:R3:W-:Y:S05]  /*2aa0*/  @!P1 LDGSTS.E.BYPASS.LTC128B.128 [R17+0x2020], desc[UR38][R28.64] ;  /* 0x020200001c119fae */ /* 0x0007ea000b981a26 */
[----:B------:R-:W0:Y:S01]  /*2ab0*/  LDGDEPBAR ;  /* 0x00000000000079af */ /* 0x000e220000000000 */
[----:B----4-:R-:W-:Y:S04]  /*2ac0*/  FSETP.GT.FTZ.AND P1, PT, R3, RZ, PT ;  /* 0x000000ff0300720b */ /* 0x010fe80003f34000 */
[----:B------:R-:W-:Y:S04]  /*2ad0*/  ISETP.LT.OR P1, PT, R6, RZ, !P1 ;  /* 0x000000ff0600720c */ /* 0x000fe80004f21670 */
[----:B------:R-:W-:Y:S01]  /*2ae0*/  ISETP.GE.OR P1, PT, R15, R14, P1 ;  /* 0x0000000e0f00720c */ /* 0x000fe20000f26670 */
[----:B---3--:R-:W-:Y:S01]  /*2af0*/  @!P3 IMAD.MOV.U32 R28, RZ, RZ, R15 ;  /* 0x000000ffff1cb224 */ /* 0x008fe200078e000f */
[----:B------:R-:W-:Y:S04]  /*2b00*/  DEPBAR.LE SB0, 0x3 ;  /* 0x000080c00000791a */ /* 0x000fe80000000000 */
[----:B------:R-:W3:Y:S01]  /*2b10*/  LDS R7, [R7] ;  /* 0x0000000007077984 */ /* 0x000ee20000000800 */
[----:B------:R-:W-:Y:S02]  /*2b20*/  @!P3 IMAD.MOV.U32 R29, RZ, RZ, RZ ;  /* 0x000000ffff1db224 */ /* 0x000fe400078e00ff */
[C---:B--2---:R-:W-:Y:S01]  /*2b30*/  @!P0 FFMA.FTZ R10, R5.reuse, R20, R10 ;  /* 0x00000014050a8223 */ /* 0x044fe2000001000a */
[C---:B------:R-:W-:Y:S01]  /*2b40*/  @!P0 FFMA.FTZ R11, R5.reuse, R21, R11 ;  /* 0x00000015050b8223 */ /* 0x040fe2000001000b */
[C---:B-1----:R-:W-:Y:S04]  /*2b50*/  @!P3 IMAD.WIDE.U32 R28, R26.reuse, R24, R28 ;  /* 0x000000181a1cb225 */ /* 0x042fe800078e001c */
[C---:B------:R-:W-:Y:S01]  /*2b60*/  @!P0 FFMA.FTZ R12, R5.reuse, R22, R12 ;  /* 0x00000016050c8223 */ /* 0x040fe2000001000c */
[----:B------:R-:W-:Y:S01]  /*2b70*/  @!P0 FFMA.FTZ R13, R5, R23, R13 ;  /* 0x00000017050d8223 */ /* 0x000fe2000001000d */
[----:B------:R-:W-:Y:S01]  /*2b80*/  @!P3 IMAD R25, R26, R25, R29 ;  /* 0x000000191a19b224 */ /* 0x000fe200078e021d */
[C---:B------:R-:W-:Y:S04]  /*2b90*/  @!P3 LEA R30, P6, R28.reuse, R43, 0x2 ;  /* 0x0000002b1c1eb211 */ /* 0x040fe800078c10ff */
[----:B------:R-:W-:Y:S01]  /*2ba0*/  @!P3 LEA.HI.X R31, R28, R42, R25, 0x2, P6 ;  /* 0x0000002a1c1fb211 */ /* 0x000fe200030f1419 */
[----:B------:R-:W-:Y:S01]  /*2bb0*/  VIADD R28, R9, 0x6 ;  /* 0x00000006091c7836 */ /* 0x000fe20000000000 */
[----:B------:R-:W1:Y:S05]  /*2bc0*/  @!P1 LDS.128 R24, [R17+0x3020] ;  /* 0x0030200011189984 */ /* 0x000e6a0000000c00 */
[----:B------:R-:W-:Y:S01]  /*2bd0*/  @!PT LDS RZ, [RZ] ;  /* 0x00000000fffff984 */ /* 0x000fe20000000800 */
[----:B------:R-:W-:Y:S01]  /*2be0*/  @!PT LDS RZ, [RZ] ;  /* 0x00000000fffff984 */ /* 0x000fe20000000800 */
[----:B------:R-:W-:Y:S01]  /*2bf0*/  @!PT LDS RZ, [RZ] ;  /* 0x00000000fffff984 */ /* 0x000fe20000000800 */
[----:B------:R2:W-:Y:S01]  /*2c00*/  @!P3 LDGSTS.E.BYPASS.LTC128B.128 [R17+0x3020], desc[UR38][R30.64] ;  /* 0x030200001e11bfae */ /* 0x0005e2000b981a26 */
[----:B------:R-:W-:Y:S04]  /*2c10*/  ISETP.GT.OR P3, PT, R28, R37, !P2 ;  /* 0x000000251c00720c */ /* 0x000fe80005764670 */
[----:B------:R-:W0:Y:S01]  /*2c20*/  LDGDEPBAR ;  /* 0x00000000000079af */ /* 0x000e220000000000 */
[-C--:B------:R-:W-:Y:S11]  /*2c30*/  ISETP.GE.OR P3, PT, R15, R14.reuse, P3 ;  /* 0x0000000e0f00720c */ /* 0x080ff60001f66670 */
[----:B------:R-:W-:Y:S02]  /*2c40*/  @!UPT UIADD3 URZ, UPT, UPT, URZ, URZ, URZ ;  /* 0x000000fffffff290 */ /* 0x000fe4000fffe0ff */
[----:B------:R-:W4:Y:S01]  /*2c50*/  @!P3 LDC.64 R8, c[0x0][0x3a8] ;  /* 0x0000ea00ff08bb82 */ /* 0x000f220000000a00 */
[----:B---3--:R-:W-:Y:S04]  /*2c60*/  FSETP.GT.FTZ.AND P2, PT, R7, RZ, PT ;  /* 0x000000ff0700720b */ /* 0x008fe80003f54000 */
[----:B------:R-:W-:Y:S01]  /*2c70*/  ISETP.LT.OR P2, PT, R6, RZ, !P2 ;  /* 0x000000ff0600720c */ /* 0x000fe20005741670 */
[----:B--2---:R-:W-:Y:S01]  /*2c80*/  @!P3 IMAD.MOV.U32 R30, RZ, RZ, R15 ;  /* 0x000000ffff1eb224 */ /* 0x004fe200078e000f */
[----:B------:R-:W-:Y:S04]  /*2c90*/  DEPBAR.LE SB0, 0x3 ;  /* 0x000080c00000791a */ /* 0x000fe80000000000 */
[----:B------:R-:W2:Y:S01]  /*2ca0*/  LDS R4, [R4] ;  /* 0x0000000004047984 */ /* 0x000ea20000000800 */
[----:B------:R-:W-:Y:S01]  /*2cb0*/  @!P3 IMAD.MOV.U32 R31, RZ, RZ, RZ ;  /* 0x000000ffff1fb224 */ /* 0x000fe200078e00ff */
[----:B------:R-:W-:Y:S01]  /*2cc0*/  ISETP.GE.OR P2, PT, R15, R14, P2 ;  /* 0x0000000e0f00720c */ /* 0x000fe20001746670 */
[C---:B-1----:R-:W-:Y:S01]  /*2cd0*/  @!P1 FFMA.FTZ R10, R3.reuse, R24, R10 ;  /* 0x00000018030a9223 */ /* 0x042fe2000001000a */
[C---:B------:R-:W-:Y:S01]  /*2ce0*/  @!P1 FFMA.FTZ R11, R3.reuse, R25, R11 ;  /* 0x00000019030b9223 */ /* 0x040fe2000001000b */
[C---:B------:R-:W-:Y:S01]  /*2cf0*/  @!P1 FFMA.FTZ R12, R3.reuse, R26, R12 ;  /* 0x0000001a030c9223 */ /* 0x040fe2000001000c */
[----:B------:R-:W-:Y:S01]  /*2d00*/  @!P1 FFMA.FTZ R13, R3, R27, R13 ;  /* 0x0000001b030d9223 */ /* 0x000fe2000001000d */
[C---:B----4-:R-:W-:Y:S04]  /*2d10*/  @!P3 IMAD.WIDE.U32 R30, R28.reuse, R8, R30 ;  /* 0x000000081c1eb225 */ /* 0x050fe800078e001e */
[----:B------:R-:W-:Y:S01]  /*2d20*/  @!P3 IMAD R9, R28, R9, R31 ;  /* 0x000000091c09b224 */ /* 0x000fe200078e021f */
[C---:B------:R-:W-:Y:S04]  /*2d30*/  @!P3 LEA R8, P6, R30.reuse, R43, 0x2 ;  /* 0x0000002b1e08b211 */ /* 0x040fe800078c10ff */
[----:B------:R-:W-:Y:S02]  /*2d40*/  @!P3 LEA.HI.X R9, R30, R42, R9, 0x2, P6 ;  /* 0x0000002a1e09b211 */ /* 0x000fe400030f1409 */
[----:B------:R-:W1:Y:S01]  /*2d50*/  @!P2 LDS.128 R28, [R17+0x4020] ;  /* 0x00402000111ca984 */ /* 0x000e620000000c00 */
[----:B------:R-:W-:Y:S04]  /*2d60*/  ISETP.NE.AND P6, PT, R45, R36, PT ;  /* 0x000000242d00720c */ /* 0x000fe80003fc5270 */
[----:B------:R-:W-:Y:S01]  /*2d70*/  @!PT LDS RZ, [RZ] ;  /* 0x00000000fffff984 */ /* 0x000fe20000000800 */
[----:B------:R-:W-:Y:S01]  /*2d80*/  @!PT LDS RZ, [RZ] ;  /* 0x00000000fffff984 */ /* 0x000fe20000000800 */
[----:B------:R-:W-:Y:S01]  /*2d90*/  @!PT LDS RZ, [RZ] ;  /* 0x00000000fffff984 */ /* 0x000fe20000000800 */
[----:B------:R3:W-:Y:S05]  /*2da0*/  @!P3 LDGSTS.E.BYPASS.LTC128B.128 [R17+0x4020], desc[UR38][R8.64] ;  /* 0x040200000811bfae */ /* 0x0007ea000b981a26 */
[----:B------:R-:W0:Y:S01]  /*2db0*/  LDGDEPBAR ;  /* 0x00000000000079af */ /* 0x000e220000000000 */
[----:B--2---:R-:W-:Y:S04]  /*2dc0*/  FSETP.GT.FTZ.AND P3, PT, R4, RZ, PT ;  /* 0x000000ff0400720b */ /* 0x004fe80003f74000 */
[----:B------:R-:W-:Y:S04]  /*2dd0*/  ISETP.LT.OR P3, PT, R6, RZ, !P3 ;  /* 0x000000ff0600720c */ /* 0x000fe80005f61670 */
[----:B------:R-:W-:Y:S01]  /*2de0*/  ISETP.GE.OR P3, PT, R15, R14, P3 ;  /* 0x0000000e0f00720c */ /* 0x000fe20001f66670 */
[----:B---3--:R-:W-:Y:S01]  /*2df0*/  IMAD.MOV.U32 R9, RZ, RZ, R45 ;  /* 0x000000ffff097224 */ /* 0x008fe200078e002d */
[----:B------:R-:W-:Y:S11]  /*2e00*/  DEPBAR.LE SB0, 0x3 ;  /* 0x000080c00000791a */ /* 0x000ff60000000000 */
[----:B------:R-:W2:Y:S01]  /*2e10*/  @!P3 LDS.128 R32, [R17+0x5020] ;  /* 0x005020001120b984 */ /* 0x000ea20000000c00 */
        /* <DEDUP_REMOVED lines=9> */
.L_x_75:
[----:B------:R-:W-:Y:S05]  /*2eb0*/  BSYNC.RECONVERGENT B0 ;  /* 0x0000000000007941 */ /* 0x000fea0003800200 */
.L_x_74:
[----:B------:R-:W-:Y:S05]  /*2ec0*/  @!P5 BRA `(.L_x_73) ;  /* 0x000000040028d947 */ /* 0x000fea0003800000 */
[----:B------:R-:W2:Y:S01]  /*2ed0*/  LDC.64 R8, c[0x0][0x3a8] ;  /* 0x0000ea00ff087b82 */ /* 0x000ea20000000a00 */
[----:B------:R-:W-:Y:S01]  /*2ee0*/  IADD3 R7, P0, PT, R36, 0x3, RZ ;  /* 0x0000000324077810 */ /* 0x000fe20007f1e0ff */
[----:B------:R-:W-:Y:S01]  /*2ef0*/  IMAD.MOV.U32 R48, RZ, RZ, R46 ;  /* 0x000000ffff307224 */ /* 0x000fe200078e002e */
[----:B------:R-:W3:Y:S01]  /*2f00*/  LDCU.64 UR4, c[0x0][0x380] ;  /* 0x00007000ff0477ac */ /* 0x000ee20008000a00 */
[----:B------:R-:W-:Y:S01]  /*2f10*/  LOP3.LUT R2, R2, 0x1f, RZ, 0xc0, !PT ;  /* 0x0000001f02027812 */ /* 0x000fe200078ec0ff */
[----:B------:R-:W-:Y:S02]  /*2f20*/  HFMA2 R24, -RZ, RZ, 0, 1.78813934326171875e-07 ;  /* 0x00000003ff187431 */ /* 0x000fe400000001ff */
[----:B------:R-:W-:Y:S01]  /*2f30*/  IMAD.X R3, RZ, RZ, RZ, P0 ;  /* 0x000000ffff037224 */ /* 0x000fe200000e06ff */
[----:B------:R-:W-:Y:S01]  /*2f40*/  ISETP.GE.AND P1, PT, R6, RZ, PT ;  /* 0x000000ff0600720c */ /* 0x000fe20003f26270 */
[----:B------:R-:W4:Y:S01]  /*2f50*/  LDC.64 R4, c[0x0][0x3a0] ;  /* 0x0000e800ff047b82 */ /* 0x000f220000000a00 */
[----:B------:R-:W-:Y:S01]  /*2f60*/  IADD3 R44, PT, PT, -R44, RZ, RZ ;  /* 0x000000ff2c2c7210 */ /* 0x000fe20007ffe1ff */
[----:B--2---:R-:W-:-:S02]  /*2f70*/  IMAD R3, R3, R8, RZ ;  /* 0x0000000803037224 */ /* 0x004fc400078e02ff */
[----:B------:R-:W-:-:S04]  /*2f80*/  IMAD.WIDE.U32 R20, R7, R8, RZ ;  /* 0x0000000807147225 */ /* 0x000fc800078e00ff */
[----:B------:R-:W-:Y:S01]  /*2f90*/  IMAD R3, R7, R9, R3 ;  /* 0x0000000907037224 */ /* 0x000fe200078e0203 */
[----:B------:R-:W-:Y:S01]  /*2fa0*/  SHF.L.U64.HI R9, R8, 0x2, R9 ;  /* 0x0000000208097819 */ /* 0x000fe20000010209 */
[----:B----4-:R-:W-:-:S03]  /*2fb0*/  IMAD.WIDE.U32 R48, R38, R4, R48 ;  /* 0x0000000426307225 */ /* 0x010fc600078e0030 */
[----:B------:R-:W-:Y:S01]  /*2fc0*/  IADD3 R3, PT, PT, R21, R3, RZ ;  /* 0x0000000315037210 */ /* 0x000fe20007ffe0ff */
[----:B------:R-:W-:Y:S02]  /*2fd0*/  IMAD R4, R39, R4, RZ ;  /* 0x0000000427047224 */ /* 0x000fe400078e02ff */
[C---:B------:R-:W-:Y:S01]  /*2fe0*/  IMAD.SHL.U32 R22, R20.reuse, 0x4, RZ ;  /* 0x0000000414167824 */ /* 0x040fe200078e00ff */
[----:B------:R-:W-:Y:S01]  /*2ff0*/  SHF.L.U64.HI R23, R20, 0x2, R3 ;  /* 0x0000000214177819 */ /* 0x000fe20000010203 */
[----:B------:R-:W-:Y:S01]  /*3000*/  IMAD R4, R38, R5, R4 ;  /* 0x0000000526047224 */ /* 0x000fe200078e0204 */
[----:B------:R-:W-:Y:S01]  /*3010*/  IADD3 R3, P0, PT, R18, R48, RZ ;  /* 0x0000003012037210 */ /* 0x000fe20007f1e0ff */
[----:B------:R-:W-:Y:S02]  /*3020*/  IMAD.SHL.U32 R8, R8, 0x4, RZ ;  /* 0x0000000408087824 */ /* 0x000fe400078e00ff */
[----:B------:R-:W-:-:S04]  /*3030*/  IMAD.WIDE.U32 R22, R2, 0x10, R22 ;  /* 0x0000001002167825 */ /* 0x000fc800078e0016 */
[----:B------:R-:W-:Y:S01]  /*3040*/  IMAD.X R48, R4, 0x1, R49, P0 ;  /* 0x0000000104307824 */ /* 0x000fe200000e0631 */
[C---:B------:R-:W-:Y:S01]  /*3050*/  LEA R7, P0, R3.reuse, R22, 0x2 ;  /* 0x0000001603077211 */ /* 0x040fe200078010ff */
[----:B------:R-:W-:Y:S01]  /*3060*/  IMAD.MOV.U32 R5, RZ, RZ, RZ ;  /* 0x000000ffff057224 */ /* 0x000fe200078e00ff */
[----:B------:R-:W-:Y:S02]  /*3070*/  SHF.L.U32 R4, R36, 0x3, RZ ;  /* 0x0000000324047819 */ /* 0x000fe400000006ff */
[----:B------:R-:W-:Y:S02]  /*3080*/  LEA.HI.X R48, R3, R23, R48, 0x2, P0 ;  /* 0x0000001703307211 */ /* 0x000fe400000f1430 */
[----:B---3--:R-:W-:Y:S02]  /*3090*/  IADD3 R7, P0, PT, R7, UR4, RZ ;  /* 0x0000000407077c10 */ /* 0x008fe4000ff1e0ff */
[----:B------:R-:W-:Y:S02]  /*30a0*/  LOP3.LUT R4, R4, 0x38, R41, 0xe2, !PT ;  /* 0x0000003804047812 */ /* 0x000fe400078ee229 */
[----:B------:R-:W-:-:S09]  /*30b0*/  IADD3.X R16, PT, PT, R48, UR5, RZ, P0, !PT ;  /* 0x0000000530107c10 */ /* 0x000fd200087fe4ff */
.L_x_77:
        /* <DEDUP_REMOVED lines=14> */
[C---:B------:R-:W-:Y:S01]  /*31a0*/  ISETP.GE.OR P0, PT, R15.reuse, R14, P0 ;  /* 0x0000000e0f00720c */ /* 0x040fe20000706670 */
[----:B------:R-:W2:Y:S11]  /*31b0*/  LDS R2, [R2] ;  /* 0x0000000002027984 */ /* 0x000eb60000000800 */
        /* <DEDUP_REMOVED lines=11> */
[----:B--2---:R-:W-:Y:S04]  /*3270*/  FSETP.GT.FTZ.AND P0, PT, R2, RZ, PT ;  /* 0x000000ff0200720b */ /* 0x004fe80003f14000 */
[----:B------:R-:W-:Y:S04]  /*3280*/  ISETP.LT.OR P0, PT, R6, RZ, !P0 ;  /* 0x000000ff0600720c */ /* 0x000fe80004701670 */
[----:B------:R-:W-:Y:S01]  /*3290*/  ISETP.GE.OR P0, PT, R15, R14, P0 ;  /* 0x0000000e0f00720c */ /* 0x000fe20000706670 */
[----:B------:R-:W-:Y:S11]  /*32a0*/  DEPBAR.LE SB0, 0x3 ;  /* 0x000080c00000791a */ /* 0x000ff60000000000 */
[----:B------:R-:W-:Y:S01]  /*32b0*/  @!UPT UIADD3 URZ, UPT, UPT, URZ, URZ, URZ ;  /* 0x000000fffffff290 */ /* 0x000fe2000fffe0ff */
[C---:B---3--:R-:W-:Y:S02]  /*32c0*/  @!P0 IMAD.U32 R20, R5.reuse, 0x1000, R17 ;  /* 0x0000100005148824 */ /* 0x048fe400078e0011 */
[----:B------:R-:W-:Y:S04]  /*32d0*/  VIADD R5, R5, 0x1 ;  /* 0x0000000105057836 */ /* 0x000fe80000000000 */
[----:B------:R-:W2:Y:S01]  /*32e0*/  @!P0 LDS.128 R20, [R20+0x2020] ;  /* 0x0020200014148984 */ /* 0x000ea20000000c00 */
[----:B------:R-:W-:Y:S01]  /*32f0*/  SEL R5, R5, RZ, !P4 ;  /* 0x000000ff05057207 */ /* 0x000fe20006000000 */
[C---:B--2---:R-:W-:Y:S01]  /*3300*/  @!P0 FFMA.FTZ R10, R2.reuse, R20, R10 ;  /* 0x00000014020a8223 */ /* 0x044fe2000001000a */
[C---:B------:R-:W-:Y:S01]  /*3310*/  @!P0 FFMA.FTZ R11, R2.reuse, R21, R11 ;  /* 0x00000015020b8223 */ /* 0x040fe2000001000b */
[C---:B------:R-:W-:Y:S01]  /*3320*/  @!P0 FFMA.FTZ R12, R2.reuse, R22, R12 ;  /* 0x00000016020c8223 */ /* 0x040fe2000001000c */
[----:B------:R-:W-:Y:S01]  /*3330*/  @!P0 FFMA.FTZ R13, R2, R23, R13 ;  /* 0x00000017020d8223 */ /* 0x000fe2000001000d */
[----:B------:R-:W-:Y:S05]  /*3340*/  IADD3 R7, P0, PT, R7, R8, RZ ;  /* 0x0000000807077210 */ /* 0x000fea0007f1e0ff */
[----:B------:R-:W-:Y:S01]  /*3350*/  IMAD.X R16, R16, 0x1, R9, P0 ;  /* 0x0000000110107824 */ /* 0x000fe200000e0609 */
[----:B------:R-:W-:Y:S10]  /*3360*/  @P3 BRA `(.L_x_77) ;  /* 0xfffffffc00543947 */ /* 0x000ff4000383ffff */
.L_x_73:
[----:B------:R-:W-:Y:S05]  /*3370*/  BSYNC.RECONVERGENT B1 ;  /* 0x0000000000017941 */ /* 0x000fea0003800200 */
.L_x_72:
[----:B------:R-:W-:-:S04]  /*3380*/  ISETP.GE.AND P0, PT, R15, R14, PT ;  /* 0x0000000e0f00720c */ /* 0x000fc80003f06270 */
[----:B------:R-:W-:-:S13]  /*3390*/  ISETP.LT.OR P0, PT, R6, RZ, P0 ;  /* 0x000000ff0600720c */ /* 0x000fda0000701670 */
[----:B------:R-:W-:Y:S05]  /*33a0*/  @P0 EXIT ;  /* 0x000000000000094d */ /* 0x000fea0003800000 */
[----:B------:R-:W2:Y:S01]  /*33b0*/  LDCU.128 UR4, c[0x0][0x3f0] ;  /* 0x00007e00ff0477ac */ /* 0x000ea20008000c00 */
[----:B------:R-:W-:Y:S02]  /*33c0*/  IADD3 R18, PT, PT, R15, R18, RZ ;  /* 0x000000120f127210 */ /* 0x000fe40007ffe0ff */
[----:B------:R-:W-:Y:S01]  /*33d0*/  MOV R19, RZ ;  /* 0x000000ff00137202 */ /* 0x000fe20000000f00 */
[----:B------:R-:W3:Y:S01]  /*33e0*/  LDCU.64 UR8, c[0x0][0x400] ;  /* 0x00008000ff0877ac */ /* 0x000ee20008000a00 */
[----:B------:R-:W-:Y:S02]  /*33f0*/  F2FP.BF16.F32.PACK_AB R10, R11, R10 ;  /* 0x0000000a0b0a723e */ /* 0x000fe400000010ff */
[----:B------:R-:W-:Y:S01]  /*3400*/  F2FP.BF16.F32.PACK_AB R11, R13, R12 ;  /* 0x0000000c0d0b723e */ /* 0x000fe200000010ff */
[----:B--2---:R-:W-:Y:S02]  /*3410*/  IMAD R0, R39, UR6, RZ ;  /* 0x0000000627007c24 */ /* 0x004fe4000f8e02ff */
[----:B------:R-:W-:-:S04]  /*3420*/  IMAD.WIDE.U32 R18, R38, UR6, R18 ;  /* 0x0000000626127c25 */ /* 0x000fc8000f8e0012 */
[----:B------:R-:W-:Y:S01]  /*3430*/  IMAD R0, R38, UR7, R0 ;  /* 0x0000000726007c24 */ /* 0x000fe2000f8e0200 */
[----:B------:R-:W-:-:S04]  /*3440*/  MOV R4, R18 ;  /* 0x0000001200047202 */ /* 0x000fc80000000f00 */
[----:B------:R-:W-:-:S03]  /*3450*/  IADD3 R5, PT, PT, R19, R0, RZ ;  /* 0x0000000013057210 */ /* 0x000fc60007ffe0ff */
[----:B---3--:R-:W-:-:S04]  /*3460*/  IMAD.WIDE.U32 R4, R6, UR8, R4 ;  /* 0x0000000806047c25 */ /* 0x008fc8000f8e0004 */
[----:B------:R-:W-:Y:S01]  /*3470*/  IMAD R6, R6, UR9, R5 ;  /* 0x0000000906067c24 */ /* 0x000fe2000f8e0205 */
[----:B------:R-:W-:-:S04]  /*3480*/  LEA R2, P0, R4, UR4, 0x1 ;  /* 0x0000000404027c11 */ /* 0x000fc8000f8008ff */
[----:B------:R-:W-:-:S05]  /*3490*/  LEA.HI.X R3, R4, UR5, R6, 0x1, P0 ;  /* 0x0000000504037c11 */ /* 0x000fca00080f0c06 */
[----:B------:R-:W-:Y:S01]  /*34a0*/  STG.E.64 desc[UR38][R2.64], R10 ;  /* 0x0000000a02007986 */ /* 0x000fe2000c101b26 */
[----:B------:R-:W-:Y:S05]  /*34b0*/  EXIT ;  /* 0x000000000000794d */ /* 0x000fea0003800000 */
        .weak           $__internal_0_$__cuda_sm20_div_u64
        .type           $__internal_0_$__cuda_sm20_div_u64,@function
        .size           $__internal_0_$__cuda_sm20_div_u64,(.L_x_1972 - $__internal_0_$__cuda_sm20_div_u64)
$__internal_0_$__cuda_sm20_div_u64:
[----:B------:R-:W-:Y:S01]  /*34c0*/  MOV R10, R9 ;  /* 0x00000009000a7202 */ /* 0x000fe20000000f00 */
[----:B------:R-:W-:-:S05]  /*34d0*/  HFMA2 R11, -RZ, RZ, 0, 0 ;  /* 0x00000000ff0b7431 */ /* 0x000fca00000001ff */
[----:B------:R-:W1:Y:S02]  /*34e0*/  I2F.U64.RP R10, R10 ;  /* 0x0000000a000a7312 */ /* 0x000e640000309000 */
[----:B-1----:R-:W1:Y:S02]  /*34f0*/  MUFU.RCP R10, R10 ;  /* 0x0000000a000a7308 */ /* 0x002e640000001000 */
[----:B-1----:R-:W-:-:S15]  /*3500*/  VIADD R10, R10, 0x1ffffffe ;  /* 0x1ffffffe0a0a7836 */ /* 0x002fde0000000000 */
[----:B------:R-:W-:-:S15]  /*3510*/  NOP ;  /* 0x0000000000007918 */ /* 0x000fde0000000000 */
[----:B------:R-:W-:-:S15]  /*3520*/  NOP ;  /* 0x0000000000007918 */ /* 0x000fde0000000000 */
[----:B------:R-:W-:-:S15]  /*3530*/  NOP ;  /* 0x0000000000007918 */ /* 0x000fde0000000000 */
[----:B------:R-:W1:Y:S02]  /*3540*/  F2I.U64.TRUNC R10, R10 ;  /* 0x0000000a000a7311 */ /* 0x000e64000020d800 */
[----:B-1----:R-:W-:-:S04]  /*3550*/  IMAD.WIDE.U32 R12, R10, R9, RZ ;  /* 0x000000090a0c7225 */ /* 0x002fc800078e00ff */
[----:B------:R-:W-:Y:S01]  /*3560*/  IMAD R3, R11, R9, R13 ;  /* 0x000000090b037224 */ /* 0x000fe200078e020d */
[----:B------:R-:W-:Y:S01]  /*3570*/  IADD3 R7, P0, PT, RZ, -R12, RZ ;  /* 0x8000000cff077210 */ /* 0x000fe20007f1e0ff */
[----:B------:R-:W-:-:S03]  /*3580*/  IMAD.MOV.U32 R13, RZ, RZ, R10 ;  /* 0x000000ffff0d7224 */ /* 0x000fc600078e000a */
[----:B------:R-:W-:Y:S01]  /*3590*/  IADD3.X R3, PT, PT, RZ, ~R3, RZ, P0, !PT ;  /* 0x80000003ff037210 */ /* 0x000fe200007fe4ff */
[----:B------:R-:W-:-:S04]  /*35a0*/  IMAD.HI.U32 R12, R10, R7, RZ ;  /* 0x000000070a0c7227 */ /* 0x000fc800078e00ff */
[-C--:B------:R-:W-:Y:S02]  /*35b0*/  IMAD R0, R11, R3.reuse, RZ ;  /* 0x000000030b007224 */ /* 0x080fe400078e02ff */
[----:B------:R-:W-:-:S04]  /*35c0*/  IMAD.WIDE.U32 R12, P2, R10, R3, R12 ;  /* 0x000000030a0c7225 */ /* 0x000fc8000784000c */
[----:B------:R-:W-:-:S04]  /*35d0*/  IMAD.HI.U32 R3, R11, R3, RZ ;  /* 0x000000030b037227 */ /* 0x000fc800078e00ff */
[----:B------:R-:W-:Y:S01]  /*35e0*/  IMAD.HI.U32 R7, P1, R11, R7, R12 ;  /* 0x000000070b077227 */ /* 0x000fe2000782000c */
[----:B------:R-:W-:-:S04]  /*35f0*/  IADD3.X R3, PT, PT, R3, R11, RZ, P2, !PT ;  /* 0x0000000b03037210 */ /* 0x000fc800017fe4ff */
[----:B------:R-:W-:-:S04]  /*3600*/  IADD3 R13, P0, PT, R0, R7, RZ ;  /* 0x00000007000d7210 */ /* 0x000fc80007f1e0ff */
[----:B------:R-:W-:Y:S01]  /*3610*/  IADD3.X R7, PT, PT, RZ, RZ, R3, P0, P1 ;  /* 0x000000ffff077210 */ /* 0x000fe200007e2403 */
[----:B------:R-:W-:-:S04]  /*3620*/  IMAD.WIDE.U32 R10, R13, R9, RZ ;  /* 0x000000090d0a7225 */ /* 0x000fc800078e00ff */
[----:B------:R-:W-:Y:S01]  /*3630*/  IMAD R0, R7, R9, R11 ;  /* 0x0000000907007224 */ /* 0x000fe200078e020b */
[----:B------:R-:W-:-:S05]  /*3640*/  IADD3 R3, P0, PT, RZ, -R10, RZ ;  /* 0x8000000aff037210 */ /* 0x000fca0007f1e0ff */
[----:B------:R-:W-:-:S04]  /*3650*/  IMAD.HI.U32 R12, R13, R3, RZ ;  /* 0x000000030d0c7227 */ /* 0x000fc800078e00ff */
[----:B------:R-:W-:-:S04]  /*3660*/  IMAD.X R0, RZ, RZ, ~R0, P0 ;  /* 0x000000ffff007224 */ /* 0x000fc800000e0e00 */
[----:B------:R-:W-:-:S04]  /*3670*/  IMAD.WIDE.U32 R12, P2, R13, R0, R12 ;  /* 0x000000000d0c7225 */ /* 0x000fc8000784000c */
[C---:B------:R-:W-:Y:S02]  /*3680*/  IMAD R10, R7.reuse, R0, RZ ;  /* 0x00000000070a7224 */ /* 0x040fe400078e02ff */
[----:B------:R-:W-:-:S04]  /*3690*/  IMAD.HI.U32 R3, P1, R7, R3, R12 ;  /* 0x0000000307037227 */ /* 0x000fc8000782000c */
[----:B------:R-:W-:Y:S01]  /*36a0*/  IMAD.HI.U32 R0, R7, R0, RZ ;  /* 0x0000000007007227 */ /* 0x000fe200078e00ff */
[----:B------:R-:W-:-:S03]  /*36b0*/  IADD3 R10, P0, PT, R10, R3, RZ ;  /* 0x000000030a0a7210 */ /* 0x000fc60007f1e0ff */
[----:B------:R-:W-:Y:S01]  /*36c0*/  IMAD.MOV.U32 R13, RZ, RZ, RZ ;  /* 0x000000ffff0d7224 */ /* 0x000fe200078e00ff */
[----:B------:R-:W-:Y:S01]  /*36d0*/  IADD3.X R0, PT, PT, R0, R7, RZ, P2, !PT ;  /* 0x0000000700007210 */ /* 0x000fe200017fe4ff */
[----:B------:R-:W-:-:S03]  /*36e0*/  IMAD.HI.U32 R12, R10, R5, RZ ;  /* 0x000000050a0c7227 */ /* 0x000fc600078e00ff */
[----:B------:R-:W-:Y:S01]  /*36f0*/  IADD3.X R3, PT, PT, RZ, RZ, R0, P0, P1 ;  /* 0x000000ffff037210 */ /* 0x000fe200007e2400 */
[----:B------:R-:W-:-:S04]  /*3700*/  IMAD.WIDE.U32 R10, R10, R4, R12 ;  /* 0x000000040a0a7225 */ /* 0x000fc800078e000c */
[C---:B------:R-:W-:Y:S02]  /*3710*/  IMAD R0, R3.reuse, R4, RZ ;  /* 0x0000000403007224 */ /* 0x040fe400078e02ff */
[----:B------:R-:W-:-:S04]  /*3720*/  IMAD.HI.U32 R7, P1, R3, R5, R10 ;  /* 0x0000000503077227 */ /* 0x000fc8000782000a */
[----:B------:R-:W-:Y:S01]  /*3730*/  IMAD.HI.U32 R3, R3, R4, RZ ;  /* 0x0000000403037227 */ /* 0x000fe200078e00ff */
[----:B------:R-:W-:-:S04]  /*3740*/  IADD3 R0, P0, PT, R0, R7, RZ ;  /* 0x0000000700007210 */ /* 0x000fc80007f1e0ff */
[----:B------:R-:W-:Y:S01]  /*3750*/  IADD3.X R3, PT, PT, R3, RZ, RZ, P1, !PT ;  /* 0x000000ff03037210 */ /* 0x000fe20000ffe4ff */
[----:B------:R-:W-:-:S04]  /*3760*/  IMAD.WIDE.U32 R10, R0, R9, RZ ;  /* 0x00000009000a7225 */ /* 0x000fc800078e00ff */
[----:B------:R-:W-:Y:S01]  /*3770*/  IMAD.X R3, RZ, RZ, R3, P0 ;  /* 0x000000ffff037224 */ /* 0x000fe200000e0603 */
[----:B------:R-:W-:Y:S01]  /*3780*/  IADD3 R5, P0, PT, -R10, R5, RZ ;  /* 0x000000050a057210 */ /* 0x000fe20007f1e1ff */
[----:B------:R-:W-:Y:S02]  /*3790*/  VIADD R10, R0, 0x1 ;  /* 0x00000001000a7836 */ /* 0x000fe40000000000 */
[-C--:B------:R-:W-:Y:S01]  /*37a0*/  IMAD R3, R3, R9.reuse, R11 ;  /* 0x0000000903037224 */ /* 0x080fe200078e020b */
[----:B------:R-:W-:-:S04]  /*37b0*/  ISETP.GE.U32.AND P1, PT, R5, R9, PT ;  /* 0x000000090500720c */ /* 0x000fc80003f26070 */
[----:B------:R-:W-:Y:S02]  /*37c0*/  IADD3.X R4, PT, PT, ~R3, R4, RZ, P0, !PT ;  /* 0x0000000403047210 */ /* 0x000fe400007fe5ff */
[-C--:B------:R-:W-:Y:S02]  /*37d0*/  IADD3 R7, P0, PT, -R9, R5.reuse, RZ ;  /* 0x0000000509077210 */ /* 0x080fe40007f1e1ff */
[C---:B------:R-:W-:Y:S02]  /*37e0*/  ISETP.GE.U32.AND.EX P1, PT, R4.reuse, RZ, PT, P1 ;  /* 0x000000ff0400720c */ /* 0x040fe40003f26110 */
[----:B------:R-:W-:Y:S02]  /*37f0*/  IADD3.X R3, PT, PT, R4, -0x1, RZ, P0, !PT ;  /* 0xffffffff04037810 */ /* 0x000fe400007fe4ff */
[----:B------:R-:W-:Y:S02]  /*3800*/  SEL R7, R7, R5, P1 ;  /* 0x0000000507077207 */ /* 0x000fe40000800000 */
[----:B------:R-:W-:-:S02]  /*3810*/  SEL R3, R3, R4, P1 ;  /* 0x0000000403037207 */ /* 0x000fc40000800000 */
[----:B------:R-:W-:Y:S02]  /*3820*/  SEL R10, R10, R0, P1 ;  /* 0x000000000a0a7207 */ /* 0x000fe40000800000 */
[----:B------:R-:W-:Y:S01]  /*3830*/  ISETP.GE.U32.AND P1, PT, R7, R9, PT ;  /* 0x000000090700720c */ /* 0x000fe20003f26070 */
[----:B------:R-:W-:Y:S01]  /*3840*/  IMAD.MOV.U32 R7, RZ, RZ, 0x0 ;  /* 0x00000000ff077424 */ /* 0x000fe200078e00ff */
[----:B------:R-:W-:Y:S02]  /*3850*/  ISETP.NE.U32.AND P0, PT, R9, RZ, PT ;  /* 0x000000ff0900720c */ /* 0x000fe40003f05070 */
[----:B------:R-:W-:Y:S02]  /*3860*/  IADD3 R0, PT, PT, R10, 0x1, RZ ;  /* 0x000000010a007810 */ /* 0x000fe40007ffe0ff */
[----:B------:R-:W-:Y:S02]  /*3870*/  ISETP.GE.U32.AND.EX P1, PT, R3, RZ, PT, P1 ;  /* 0x000000ff0300720c */ /* 0x000fe40003f26110 */
[----:B------:R-:W-:-:S02]  /*3880*/  ISETP.NE.AND.EX P0, PT, RZ, RZ, PT, P0 ;  /* 0x000000ffff00720c */ /* 0x000fc40003f05300 */
[----:B------:R-:W-:-:S04]  /*3890*/  SEL R0, R0, R10, P1 ;  /* 0x0000000a00007207 */ /* 0x000fc80000800000 */
[----:B------:R-:W-:Y:S01]  /*38a0*/  SEL R0, R0, 0xffffffff, P0 ;  /* 0xffffffff00007807 */ /* 0x000fe20000000000 */
[----:B------:R-:W-:Y:S06]  /*38b0*/  RET.REL.NODEC R6 `(_ZN7cutlass13device_kernelIN5flash19FlashAttnFwdCombineIN4cute5tupleIJNS3_1CILi8EEENS5_ILi128EEEEEELi8ELi256ELi1ELb0ELb1ENS_10bfloat16_tEfNS_4arch4Sm90EEEEEvNT_6ParamsE) ;  /* 0xffffffc406d07950 */ /* 0x000fec0003c3ffff */
.L_x_78:
        /* <DEDUP_REMOVED lines=12> */
.L_x_1972:


//--------------------- .text._ZN7cutlass13device_kernelIN5flash19FlashAttnFwdCombineIN4cute5tupleIJNS3_1CILi8EEENS5_ILi128EEEEEELi7ELi256ELi1ELb0ELb1ENS_10bfloat16_tEfNS_4arch4Sm90EEEEEvNT_6ParamsE --------------------------
	.section	.text._ZN7cutlass13device_kernelIN5flash19FlashAttnFwdCombineIN4cute5tupleIJNS3_1CILi8EEENS5_ILi128EEEEEELi7ELi256ELi1ELb0ELb1ENS_10bfloat16_tEfNS_4arch4Sm90EEEEEvNT_6ParamsE,"ax",@progbits
	.align	128
.text._ZN7cutlass13device_kernelIN5flash19FlashAttnFwdCombineIN4cute5tupleIJNS3_1CILi8EEENS5_ILi128EEEEEELi7ELi256ELi1ELb0ELb1ENS_10bfloat16_tEfNS_4arch4Sm90EEEEEvNT_6ParamsE:
        .type           _ZN7cutlass13device_kernelIN5flash19FlashAttnFwdCombineIN4cute5tupleIJNS3_1CILi8EEENS5_ILi128EEEEEELi7ELi256ELi1ELb0ELb1ENS_10bfloat16_tEfNS_4arch4Sm90EEEEEvNT_6ParamsE,@function
        .size           _ZN7cutlass13device_kernelIN5flash19FlashAttnFwdCombineIN4cute5tupleIJNS3_1CILi8EEENS5_ILi128EEEEEELi7ELi256ELi1ELb0ELb1ENS_10bfloat16_tEfNS_4arch4Sm90EEEEEvNT_6ParamsE,(.L_x_1974 - _ZN7cutlass13device_kernelIN5flash19FlashAttnFwdCombineIN4cute5tupleIJNS3_1CILi8EEENS5_ILi128EEEEEELi7ELi256ELi1ELb0ELb1ENS_10bfloat16_tEfNS_4arch4Sm90EEEEEvNT_6ParamsE)
        .other          _ZN7cutlass13device_kernelIN5flash19FlashAttnFwdCombineIN4cute5tupleIJNS3_1CILi8EEENS5_ILi128EEEEEELi7ELi256ELi1ELb0ELb1ENS_10bfloat16_tEfNS_4arch4Sm90EEEEEvNT_6ParamsE,@"STO_CUDA_ENTRY STV_DEFAULT"
_ZN7cutlass13device_kernelIN5flash19FlashAttnFwdCombineIN4cute5tupleIJNS3_1CILi8EEENS5_ILi128EEEEEELi7ELi256ELi1ELb0ELb1ENS_10bfloat16_tEfNS_4arch4Sm90EEEEEvNT_6ParamsE:
        /* <DEDUP_REMOVED lines=38> */
.L_x_80:
[----:B------:R-:W-:Y:S05]  /*0260*/  BSYNC.RECONVERGENT B0 ;  /* 0x0000000000007941 */ /* 0x000fea0003800200 */
.L_x_79:
        /* <DEDUP_REMOVED lines=13> */
.L_x_81:
        /* <DEDUP_REMOVED lines=8> */
.L_x_83:
[----:B-1----:R-:W1:Y:S02]  /*03c0*/  LDC.64 R4, c[0x0][0x448] ;  /* 0x00011200ff047b82 */ /* 0x002e640000000a00 */
[----:B-1---5:R-:W-:-:S05]  /*03d0*/  IMAD.WIDE R4, R0, 0x4, R4 ;  /* 0x0000000400047825 */ /* 0x022fca00078e0204 */
[----:B------:R2:W5:Y:S01]  /*03e0*/  LDG.E R17, desc[UR38][R4.64] ;  /* 0x0000002604117981 */ /* 0x000562000c1e1900 */
[----:B------:R-:W-:Y:S05]  /*03f0*/  BRA `(.L_x_82) ;  /* 0x0000000000087947 */ /* 0x000fea0003800000 */
.L_x_84:
[----:B------:R-:W2:Y:S02]  /*0400*/  LDG.E R4, desc[UR38][R4.64+0x4] ;  /* 0x0000042604047981 */ /* 0x000ea4000c1e1900 */
[----:B--2---:R-:W-:-:S07]  /*0410*/  IADD3 R17, PT, PT, -R24, R4, RZ ;  /* 0x0000000418117210 */ /* 0x004fce0007ffe1ff */
.L_x_82:
        /* <DEDUP_REMOVED lines=23> */
.L_x_85:
        /* <DEDUP_REMOVED lines=99> */
.L_x_87:
        /* <DEDUP_REMOVED lines=31> */
.L_x_88:
[----:B------:R-:W-:Y:S02]  /*0db0*/  MOV R9, R17 ;  /* 0x0000001100097202 */ /* 0x000fe40000000f00 */
[----:B------:R-:W-:Y:S02]  /*0dc0*/  MOV R6, 0xde0 ;  /* 0x00000de000067802 */ /* 0x000fe40000000f00 */
[----:B------:R-:W-:Y:S05]  /*0dd0*/  CALL.REL.NOINC `($__internal_1_$__cuda_sm20_div_u64) ;  /* 0x0000002000507944 */ /* 0x000fea0003c00000 */
[----:B------:R-:W-:-:S07]  /*0de0*/  MOV R3, R0 ;  /* 0x0000000000037202 */ /* 0x000fce0000000f00 */
.L_x_89:
[----:B------:R-:W-:-:S05]  /*0df0*/  IADD3 R0, PT, PT, R8, 0x1e, RZ ;  /* 0x0000001e08007810 */ /* 0x000fca0007ffe0ff */
.L_x_86:
        /* <DEDUP_REMOVED lines=8> */
[----:B------:R-:W-:Y:S01]  /*0e80*/  ISETP.NE.AND P0, PT, R17, 0x1, PT ;  /* 0x000000011100780c */ /* 0x000fe20003f05270 */
[----:B------:R-:W1:Y:S01]  /*0e90*/  LDCU.64 UR4, c[0x0][0x3e0] ;  /* 0x00007c00ff0477ac */ /* 0x000e620008000a00 */
[----:B------:R-:W-:Y:S01]  /*0ea0*/  SHF.R.U32.HI R14, RZ, 0x3, R2 ;  /* 0x00000003ff0e7819 */ /* 0x000fe20000011602 */
[----:B------:R-:W2:Y:S01]  /*0eb0*/  S2UR UR6, SR_CgaCtaId ;  /* 0x00000000000679c3 */ /* 0x000ea20000008800 */
[----:B------:R-:W-:Y:S02]  /*0ec0*/  SHF.R.U32.HI R20, RZ, R0, R20 ;  /* 0x00000000ff147219 */ /* 0x000fe40000011614 */
[C---:B------:R-:W-:Y:S01]  /*0ed0*/  ISETP.GE.U32.AND P1, PT, R14.reuse, R19, PT ;  /* 0x000000130e00720c */ /* 0x040fe20003f26070 */
[C---:B------:R-:W-:Y:S01]  /*0ee0*/  VIADD R13, R14.reuse, 0x20 ;  /* 0x000000200e0d7836 */ /* 0x040fe20000000000 */
[----:B------:R-:W-:Y:S01]  /*0ef0*/  SEL R20, R5, R20, !P0 ;  /* 0x0000001405147207 */ /* 0x000fe20004000000 */
[----:B------:R-:W-:Y:S01]  /*0f00*/  VIADD R12, R14, 0x40 ;  /* 0x000000400e0c7836 */ /* 0x000fe20000000000 */
[----:B------:R-:W-:-:S02]  /*0f10*/  LOP3.LUT R15, R41, 0xff, R2, 0x78, !PT ;  /* 0x000000ff290f7812 */ /* 0x000fc400078e7802 */
[--C-:B------:R-:W-:Y:S01]  /*0f20*/  SHF.R.S32.HI R26, RZ, 0x1f, R20.reuse ;  /* 0x0000001fff1a7819 */ /* 0x100fe20000011414 */
[----:B------:R-:W-:Y:S01]  /*0f30*/  IMAD.MOV R4, RZ, RZ, -R20 ;  /* 0x000000ffff047224 */ /* 0x000fe200078e0a14 */
[-C--:B------:R-:W-:Y:S02]  /*0f40*/  ISETP.GE.U32.AND P5, PT, R13, R19.reuse, PT ;  /* 0x000000130d00720c */ /* 0x080fe40003fa6070 */
[----:B------:R-:W-:Y:S01]  /*0f50*/  ISETP.GE.U32.AND P3, PT, R12, R19, PT ;  /* 0x000000130c00720c */ /* 0x000fe20003f66070 */
[----:B------:R-:W-:Y:S01]  /*0f60*/  IMAD R4, R17, R4, R5 ;  /* 0x0000000411047224 */ /* 0x000fe200078e0205 */
[----:B------:R-:W-:Y:S01]  /*0f70*/  LOP3.LUT P4, RZ, R2, 0x10, RZ, 0xc0, !PT ;  /* 0x0000001002ff7812 */ /* 0x000fe2000788c0ff */
[----:B------:R-:W3:Y:S01]  /*0f80*/  @!P1 LDC.64 R6, c[0x0][0x3d8] ;  /* 0x0000f600ff069b82 */ /* 0x000ee20000000a00 */
[----:B-1----:R-:W-:Y:S02]  /*0f90*/  IMAD R26, R26, UR4, RZ ;  /* 0x000000041a1a7c24 */ /* 0x002fe4000f8e02ff */
[----:B------:R-:W-:Y:S01]  /*0fa0*/  IADD3 R8, P0, PT, R4, R24, RZ ;  /* 0x0000001804087210 */ /* 0x000fe20007f1e0ff */
[----:B------:R-:W-:-:S02]  /*0fb0*/  @P1 IMAD.MOV.U32 R30, RZ, RZ, -0x800000 ;  /* 0xff800000ff1e1424 */ /* 0x000fc400078e00ff */
[----:B------:R-:W-:Y:S01]  /*0fc0*/  IMAD R26, R20, UR5, R26 ;  /* 0x00000005141a7c24 */ /* 0x000fe2000f8e021a */
[----:B------:R-:W-:Y:S01]  /*0fd0*/  LEA.HI.X.SX32 R9, R4, R25, 0x1, P0 ;  /* 0x0000001904097211 */ /* 0x000fe200000f0eff */
[----:B------:R-:W1:Y:S02]  /*0fe0*/  @!P5 LDC.64 R10, c[0x0][0x3d8] ;  /* 0x0000f600ff0adb82 */ /* 0x000e640000000a00 */
[----:B------:R-:W-:Y:S01]  /*0ff0*/  IMAD.WIDE.U32 R20, R20, UR4, R8 ;  /* 0x0000000414147c25 */ /* 0x000fe2000f8e0008 */
[----:B------:R-:W-:Y:S02]  /*1000*/  UMOV UR4, 0x400 ;  /* 0x0000040000047882 */ /* 0x000fe40000000000 */
[----:B--2---:R-:W-:-:S03]  /*1010*/  ULEA UR4, UR6, UR4, 0x18 ;  /* 0x0000000406047291 */ /* 0x004fc6000f8ec0ff */
[----:B------:R-:W2:Y:S01]  /*1020*/  @!P1 LDC.64 R4, c[0x0][0x3c0] ;  /* 0x0000f000ff049b82 */ /* 0x000ea20000000a00 */
[----:B------:R-:W-:Y:S01]  /*1030*/  IADD3 R27, PT, PT, R21, R26, RZ ;  /* 0x0000001a151b7210 */ /* 0x000fe20007ffe0ff */
[--C-:B------:R-:W-:Y:S02]  /*1040*/  @!P1 IMAD.MOV.U32 R26, RZ, RZ, R20.reuse ;  /* 0x000000ffff1a9224 */ /* 0x100fe400078e0014 */
[----:B------:R-:W-:Y:S01]  /*1050*/  @!P5 IMAD.MOV.U32 R34, RZ, RZ, R20 ;  /* 0x000000ffff22d224 */ /* 0x000fe200078e0014 */
[-C--:B------:R-:W-:Y:S01]  /*1060*/  @!P5 MOV R35, R27.reuse ;  /* 0x0000001b0023d202 */ /* 0x080fe20000000f00 */
[----:B------:R-:W-:Y:S01]  /*1070*/  @!P1 IMAD.U32 R18, RZ, RZ, UR4 ;  /* 0x00000004ff129e24 */ /* 0x000fe2000f8e00ff */
[----:B------:R-:W-:Y:S01]  /*1080*/  @!P3 MOV R31, R27 ;  /* 0x0000001b001fb202 */ /* 0x000fe20000000f00 */
[----:B---3--:R-:W-:-:S04]  /*1090*/  @!P1 IMAD.WIDE.U32 R28, R14, R6, R26 ;  /* 0x000000060e1c9225 */ /* 0x008fc800078e001a */
[C---:B------:R-:W-:Y:S02]  /*10a0*/  @!P1 IMAD R8, R14.reuse, R7, R29 ;  /* 0x000000070e089224 */ /* 0x040fe400078e021d */
[----:B------:R-:W-:Y:S01]  /*10b0*/  HFMA2 R29, -RZ, RZ, 0, 1.5735626220703125e-05 ;  /* 0x00000108ff1d7431 */ /* 0x000fe200000001ff */
[----:B------:R-:W3:Y:S01]  /*10c0*/  @!P3 LDC.64 R6, c[0x0][0x3d8] ;  /* 0x0000f600ff06bb82 */ /* 0x000ee20000000a00 */
[----:B------:R-:W-:Y:S02]  /*10d0*/  VIADD R14, R14, 0x60 ;  /* 0x000000600e0e7836 */ /* 0x000fe40000000000 */
[----:B-1----:R-:W-:-:S03]  /*10e0*/  @!P5 IMAD.WIDE.U32 R34, R13, R10, R34 ;  /* 0x0000000a0d22d225 */ /* 0x002fc600078e0022 */
[----:B------:R-:W-:Y:S01]  /*10f0*/  ISETP.GE.U32.AND P2, PT, R14, R19, PT ;  /* 0x000000130e00720c */ /* 0x000fe20003f46070 */
[----:B------:R-:W-:Y:S01]  /*1100*/  @!P5 IMAD R11, R13, R11, R35 ;  /* 0x0000000b0d0bd224 */ /* 0x000fe200078e0223 */
[----:B--2---:R-:W-:-:S04]  /*1110*/  @!P1 LEA R32, P0, R28, R4, 0x2 ;  /* 0x000000041c209211 */ /* 0x004fc800078010ff */
[----:B------:R-:W-:Y:S02]  /*1120*/  @!P1 LEA.HI.X R33, R28, R5, R8, 0x2, P0 ;  /* 0x000000051c219211 */ /* 0x000fe400000f1408 */
[----:B------:R-:W1:Y:S01]  /*1130*/  @!P5 LDC.64 R8, c[0x0][0x3c0] ;  /* 0x0000f000ff08db82 */ /* 0x000e620000000a00 */
[----:B------:R-:W-:Y:S01]  /*1140*/  @!P1 LEA R28, R15, R18, 0x2 ;  /* 0x000000120f1c9211 */ /* 0x000fe200078e10ff */
[----:B------:R-:W-:Y:S01]  /*1150*/  @P1 IMAD.U32 R18, RZ, RZ, UR4 ;  /* 0x00000004ff121e24 */ /* 0x000fe2000f8e00ff */
[----:B------:R-:W-:-:S03]  /*1160*/  LOP3.LUT P0, RZ, R2, 0x8, RZ, 0xc0, !PT ;  /* 0x0000000802ff7812 */ /* 0x000fc6000780c0ff */
[----:B------:R-:W-:Y:S01]  /*1170*/  @P1 IMAD R10, R15, 0x4, R18 ;  /* 0x000000040f0a1824 */ /* 0x000fe200078e0212 */
[----:B------:R-:W-:Y:S01]  /*1180*/  @!PT LDS RZ, [RZ] ;  /* 0x00000000fffff984 */ /* 0x000fe20000000800 */
[----:B------:R-:W-:Y:S01]  /*1190*/  @!PT LDS RZ, [RZ] ;  /* 0x00000000fffff984 */ /* 0x000fe20000000800 */
[----:B------:R-:W-:Y:S01]  /*11a0*/  @!PT LDS RZ, [RZ] ;  /* 0x00000000fffff984 */ /* 0x000fe20000000800 */
[----:B------:R2:W-:Y:S01]  /*11b0*/  @!P1 LDGSTS.E.LTC128B [R28], desc[UR38][R32.64] ;  /* 0x00000000201c9fae */ /* 0x0005e2000b9a1226 */
[----:B------:R-:W4:Y:S01]  /*11c0*/  @!P3 LDC.64 R4, c[0x0][0x3c0] ;  /* 0x0000f000ff04bb82 */ /* 0x000f220000000a00 */
[----:B------:R-:W-:Y:S02]  /*11d0*/  SEL R29, R29, 0xf8, !P0 ;  /* 0x000000f81d1d7807 */ /* 0x000fe40004000000 */
[----:B------:R5:W-:Y:S01]  /*11e0*/  @P1 STS [R10], R30 ;  /* 0x0000001e0a001388 */ /* 0x000be20000000800 */
[----:B-1----:R-:W-:-:S04]  /*11f0*/  @!P5 LEA R8, P1, R34, R8, 0x2 ;  /* 0x000000082208d211 */ /* 0x002fc800078210ff */
[----:B------:R-:W-:Y:S01]  /*1200*/  @!P5 LEA.HI.X R9, R34, R9, R11, 0x2, P1 ;  /* 0x000000092209d211 */ /* 0x000fe200008f140b */
[----:B--2---:R-:W-:Y:S02]  /*1210*/  IMAD.IADD R28, R15, 0x1, R29 ;  /* 0x000000010f1c7824 */ /* 0x004fe400078e021d */
[----:B-----5:R-:W-:Y:S02]  /*1220*/  IMAD.MOV.U32 R10, RZ, RZ, 0x210 ;  /* 0x00000210ff0a7424 */ /* 0x020fe400078e00ff */
[----:B------:R-:W-:Y:S02]  /*1230*/  @!P3 IMAD.MOV.U32 R30, RZ, RZ, R20 ;  /* 0x000000ffff1eb224 */ /* 0x000fe400078e0014 */
[----:B------:R-:W-:Y:S01]  /*1240*/  @P5 IMAD R13, R28, 0x4, R18 ;  /* 0x000000041c0d5824 */ /* 0x000fe200078e0212 */
[----:B------:R-:W-:Y:S01]  /*1250*/  SEL R10, R10, 0x1f0, !P4 ;  /* 0x000001f00a0a7807 */ /* 0x000fe20006000000 */
[----:B---3--:R-:W-:Y:S01]  /*1260*/  @!P3 IMAD.WIDE.U32 R30, R12, R6, R30 ;  /* 0x000000060c1eb225 */ /* 0x008fe200078e001e */
[----:B------:R-:W-:-:S02]  /*1270*/  @P5 MOV R6, 0xff800000 ;  /* 0xff80000000065802 */ /* 0x000fc40000000f00 */
[----:B------:R-:W-:Y:S01]  /*1280*/  @P2 IADD3 R11, PT, PT, R29, R10, R15 ;  /* 0x0000000a1d0b2210 */ /* 0x000fe20007ffe00f */
[----:B------:R-:W-:Y:S01]  /*1290*/  @!P3 IMAD R7, R12, R7, R31 ;  /* 0x000000070c07b224 */ /* 0x000fe200078e021f */
[----:B----4-:R-:W-:Y:S01]  /*12a0*/  @!P3 LEA R4, P0, R30, R4, 0x2 ;  /* 0x000000041e04b211 */ /* 0x010fe200078010ff */
[----:B------:R-:W-:Y:S01]  /*12b0*/  IMAD.IADD R12, R15, 0x1, R10 ;  /* 0x000000010f0c7824 */ /* 0x000fe200078e020a */
[----:B------:R1:W-:Y:S01]  /*12c0*/  @P5 STS [R13], R6 ;  /* 0x000000060d005388 */ /* 0x0003e20000000800 */
[--C-:B------:R-:W-:Y:S01]  /*12d0*/  @!P5 IMAD R28, R28, 0x4, R18.reuse ;  /* 0x000000041c1cd824 */ /* 0x100fe200078e0212 */
[----:B------:R-:W-:Y:S02]  /*12e0*/  @!P3 LEA.HI.X R5, R30, R5, R7, 0x2, P0 ;  /* 0x000000051e05b211 */ /* 0x000fe400000f1407 */
[----:B------:R-:W-:Y:S02]  /*12f0*/  @P3 MOV R7, 0xff800000 ;  /* 0xff80000000073802 */ /* 0x000fe40000000f00 */
[-C--:B------:R-:W-:Y:S01]  /*1300*/  @P2 LEA R11, R11, R18.reuse, 0x2 ;  /* 0x000000120b0b2211 */ /* 0x080fe200078e10ff */
[----:B------:R-:W-:Y:S01]  /*1310*/  @!PT LDS RZ, [RZ] ;  /* 0x00000000fffff984 */ /* 0x000fe20000000800 */
[----:B------:R-:W-:Y:S01]  /*1320*/  @!PT LDS RZ, [RZ] ;  /* 0x00000000fffff984 */ /* 0x000fe20000000800 */
[----:B------:R-:W-:Y:S01]  /*1330*/  @!PT LDS RZ, [RZ] ;  /* 0x00000000fffff984 */ /* 0x000fe20000000800 */
[----:B------:R2:W-:Y:S01]  /*1340*/  @!P5 LDGSTS.E.LTC128B [R28], desc[UR38][R8.64] ;  /* 0x00000000081cdfae */ /* 0x0005e2000b9a1226 */
[C---:B-1----:R-:W-:Y:S01]  /*1350*/  @P3 LEA R13, R12.reuse, R18, 0x2 ;  /* 0x000000120c0d3211 */ /* 0x042fe200078e10ff */
[----:B------:R-:W-:-:S02]  /*1360*/  @!P3 IMAD R12, R12, 0x4, R18 ;  /* 0x000000040c0cb824 */ /* 0x000fc400078e0212 */
[----:B------:R-:W-:Y:S02]  /*1370*/  @P2 IMAD.MOV.U32 R6, RZ, RZ, -0x800000 ;  /* 0xff800000ff062424 */ /* 0x000fe400078e00ff */
[----:B------:R2:W-:Y:S04]  /*1380*/  @P3 STS [R13], R7 ;  /* 0x000000070d003388 */ /* 0x0005e80000000800 */
[----:B------:R-:W-:Y:S01]  /*1390*/  @!PT LDS RZ, [RZ] ;  /* 0x00000000fffff984 */ /* 0x000fe20000000800 */
[----:B------:R-:W-:Y:S01]  /*13a0*/  @!PT LDS RZ, [RZ] ;  /* 0x00000000fffff984 */ /* 0x000fe20000000800 */
[----:B------:R-:W-:Y:S01]  /*13b0*/  @!PT LDS RZ, [RZ] ;  /* 0x00000000fffff984 */ /* 0x000fe20000000800 */
[----:B------:R2:W-:Y:S04]  /*13c0*/  @!P3 LDGSTS.E.LTC128B [R12], desc[UR38][R4.64] ;  /* 0x00000000040cbfae */ /* 0x0005e8000b9a1226 */
[----:B------:R2:W-:Y:S01]  /*13d0*/  @P2 STS [R11], R6 ;  /* 0x000000060b002388 */ /* 0x0005e20000000800 */
[----:B------:R-:W-:Y:S05]  /*13e0*/  @P2 BRA `(.L_x_91) ;  /* 0x0000000000382947 */ /* 0x000fea0003800000 */
[----:B------:R-:W1:Y:S01]  /*13f0*/  LDCU.64 UR6, c[0x0][0x3d8] ;  /* 0x00007b00ff0677ac */ /* 0x000e620008000a00 */
[----:B--2---:R-:W-:Y:S01]  /*1400*/  MOV R5, R27 ;  /* 0x0000001b00057202 */ /* 0x004fe20000000f00 */
[----:B------:R-:W-:Y:S01]  /*1410*/  IMAD.MOV.U32 R4, RZ, RZ, R20 ;  /* 0x000000ffff047224 */ /* 0x000fe200078e0014 */
[----:B------:R-:W-:Y:S01]  /*1420*/  IADD3 R10, PT, PT, R29, R10, R15 ;  /* 0x0000000a1d0a7210 */ /* 0x000fe20007ffe00f */
[----:B------:R-:W2:Y:S04]  /*1430*/  LDCU.64 UR4, c[0x0][0x3c0] ;  /* 0x00007800ff0477ac */ /* 0x000ea80008000a00 */
[----:B------:R-:W-:Y:S02]  /*1440*/  IMAD R10, R10, 0x4, R18 ;  /* 0x000000040a0a7824 */ /* 0x000fe400078e0212 */
[----:B-1----:R-:W-:-:S04]  /*1450*/  IMAD.WIDE.U32 R4, R14, UR6, R4 ;  /* 0x000000060e047c25 */ /* 0x002fc8000f8e0004 */
[----:B------:R-:W-:Y:S01]  /*1460*/  IMAD R14, R14, UR7, R5 ;  /* 0x000000070e0e7c24 */ /* 0x000fe2000f8e0205 */
[----:B--2---:R-:W-:-:S04]  /*1470*/  LEA R6, P0, R4, UR4, 0x2 ;  /* 0x0000000404067c11 */ /* 0x004fc8000f8010ff */
[----:B------:R-:W-:-:S05]  /*1480*/  LEA.HI.X R7, R4, UR5, R14, 0x2, P0 ;  /* 0x0000000504077c11 */ /* 0x000fca00080f140e */
[----:B------:R-:W-:Y:S01]  /*1490*/  @!PT LDS RZ, [RZ] ;  /* 0x00000000fffff984 */ /* 0x000fe20000000800 */
[----:B------:R-:W-:Y:S01]  /*14a0*/  @!PT LDS RZ, [RZ] ;  /* 0x00000000fffff984 */ /* 0x000fe20000000800 */
[----:B------:R-:W-:Y:S01]  /*14b0*/  @!PT LDS RZ, [RZ] ;  /* 0x00000000fffff984 */ /* 0x000fe20000000800 */
[----:B------:R1:W-:Y:S04]  /*14c0*/  LDGSTS.E.LTC128B [R10], desc[UR38][R6.64] ;  /* 0x00000000060a7fae */ /* 0x0003e8000b9a1226 */
.L_x_91:
[----:B------:R-:W-:Y:S05]  /*14d0*/  BSYNC.RECONVERGENT B0 ;  /* 0x0000000000007941 */ /* 0x000fea0003800200 */
.L_x_90:
[----:B------:R-:W3:Y:S01]  /*14e0*/  LDCU UR4, c[0x0][0x38c] ;  /* 0x00007180ff0477ac */ /* 0x000ee20008000800 */
[----:B--2---:R-:W-:Y:S01]  /*14f0*/  VIADD R5, R16, UR36 ;  /* 0x0000002410057c36 */ /* 0x004fe20008000000 */
[----:B------:R-:W-:Y:S01]  /*1500*/  ISETP.NE.AND P1, PT, R17, 0x1, PT ;  /* 0x000000011100780c */ /* 0x000fe20003f25270 */
[----:B------:R-:W-:Y:S01]  /*1510*/  IMAD.SHL.U32 R15, R2, 0x4, RZ ;  /* 0x00000004020f7824 */ /* 0x000fe200078e00ff */
[----:B------:R-:W2:Y:S01]  /*1520*/  LDCU.64 UR6, c[0x0][0x3b0] ;  /* 0x00007600ff0677ac */ /* 0x000ea20008000a00 */
[C---:B------:R-:W-:Y:S01]  /*1530*/  IMAD.HI.U32 R3, R5.reuse, R3, RZ ;  /* 0x0000000305037227 */ /* 0x040fe200078e00ff */
[----:B------:R-:W-:Y:S01]  /*1540*/  ISETP.GE.U32.AND P0, PT, R5, R22, PT ;  /* 0x000000160500720c */ /* 0x000fe20003f06070 */
[----:B------:R-:W0:Y:S01]  /*1550*/  LDGDEPBAR ;  /* 0x00000000000079af */ /* 0x000e220000000000 */
[----:B------:R-:W-:Y:S01]  /*1560*/  LOP3.LUT R15, R15, 0x7c, RZ, 0xc0, !PT ;  /* 0x0000007c0f0f7812 */ /* 0x000fe200078ec0ff */
[----:B------:R-:W-:Y:S01]  /*1570*/  IMAD.SHL.U32 R18, R23, 0x80, RZ ;  /* 0x0000008017127824 */ /* 0x000fe200078e00ff */
[----:B------:R-:W-:-:S02]  /*1580*/  SHF.R.U32.HI R3, RZ, R0, R3 ;  /* 0x00000000ff037219 */ /* 0x000fc40000011603 */
[----:B------:R-:W-:Y:S02]  /*1590*/  MOV R4, 0x400 ;  /* 0x0000040000047802 */ /* 0x000fe40000000f00 */
[----:B------:R-:W-:Y:S02]  /*15a0*/  SEL R3, R5, R3, !P1 ;  /* 0x0000000305037207 */ /* 0x000fe40004800000 */
[----:B---3--:R-:W-:-:S03]  /*15b0*/  IADD3 R14, PT, PT, -R18, UR4, RZ ;  /* 0x00000004120e7c10 */ /* 0x008fc6000fffe1ff */
[----:B------:R-:W-:Y:S01]  /*15c0*/  IMAD.MOV R0, RZ, RZ, -R3 ;  /* 0x000000ffff007224 */ /* 0x000fe200078e0a03 */
[----:B-1----:R-:W-:Y:S01]  /*15d0*/  SEL R6, R3, 0xffffffff, !P0 ;  /* 0xffffffff03067807 */ /* 0x002fe20004000000 */
[----:B------:R-:W1:Y:S01]  /*15e0*/  LDCU.64 UR4, c[0x0][0x3a0] ;  /* 0x00007400ff0477ac */ /* 0x000e620008000a00 */
[----:B------:R-:W-:Y:S01]  /*15f0*/  ISETP.GE.AND P0, PT, R15, R14, PT ;  /* 0x0000000e0f00720c */ /* 0x000fe20003f06270 */
[----:B------:R-:W-:Y:S01]  /*1600*/  IMAD R17, R17, R0, R5 ;  /* 0x0000000011117224 */ /* 0x000fe200078e0205 */
[----:B------:R-:W-:Y:S01]  /*1610*/  SHF.R.S32.HI R7, RZ, 0x1f, R3 ;  /* 0x0000001fff077819 */ /* 0x000fe20000011403 */
[----:B------:R-:W3:Y:S01]  /*1620*/  S2R R0, SR_CgaCtaId ;  /* 0x0000000000007919 */ /* 0x000ee20000008800 */
[----:B------:R-:W-:Y:S01]  /*1630*/  ISETP.LT.OR P0, PT, R6, RZ, P0 ;  /* 0x000000ff0600720c */ /* 0x000fe20000701670 */
[----:B--2---:R-:W-:Y:S01]  /*1640*/  IMAD.WIDE.U32 R46, R3, UR6, RZ ;  /* 0x00000006032e7c25 */ /* 0x004fe2000f8e00ff */
[----:B------:R-:W-:Y:S02]  /*1650*/  IADD3 R38, P1, PT, R17, R24, RZ ;  /* 0x0000001811267210 */ /* 0x000fe40007f3e0ff */
[----:B------:R-:W-:Y:S01]  /*1660*/  ISETP.EQ.OR P4, PT, R19, 0x2, P0 ;  /* 0x000000021300780c */ /* 0x000fe20000782670 */
[----:B------:R-:W-:Y:S01]  /*1670*/  IMAD.MOV.U32 R19, RZ, RZ, RZ ;  /* 0x000000ffff137224 */ /* 0x000fe200078e00ff */
[----:B------:R-:W-:Y:S01]  /*1680*/  LEA.HI.X.SX32 R39, R17, R25, 0x1, P1 ;  /* 0x0000001911277211 */ /* 0x000fe200008f0eff */
[----:B------:R-:W-:-:S04]  /*1690*/  IMAD R48, R7, UR6, RZ ;  /* 0x0000000607307c24 */ /* 0x000fc8000f8e02ff */
[----:B------:R-:W-:Y:S02]  /*16a0*/  IMAD R48, R3, UR7, R48 ;  /* 0x0000000703307c24 */ /* 0x000fe4000f8e0230 */
[----:B-1----:R-:W-:Y:S01]  /*16b0*/  IMAD R20, R39, UR4, RZ ;  /* 0x0000000427147c24 */ /* 0x002fe2000f8e02ff */
        /* <DEDUP_REMOVED lines=38> */
[----:B------:R-:W-:Y:S02]  /*1920*/  IMAD R29, R12, 0x4, R0 ;  /* 0x000000040c1d7824 */ /* 0x000fe400078e0200 */
[----:B------:R3:W-:Y:S04]  /*1930*/  @!P4 LDGSTS.E.BYPASS.LTC128B.128 [R17+0x3020], desc[UR38][R8.64] ;  /* 0x030200000811cfae */ /* 0x0007e8000b981a26 */
        /* <DEDUP_REMOVED lines=48> */
[----:B------:R-:W-:Y:S02]  /*1c40*/  @P0 LOP3.LUT R20, R24, 0x60, RZ, 0xfc, !PT ;  /* 0x0000006018140812 */ /* 0x000fe400078efcff */
[----:B------:R-:W-:Y:S01]  /*1c50*/  LOP3.LUT P1, RZ, R23, 0x1f, R2, 0xf8, !PT ;  /* 0x0000001f17ff7812 */ /* 0x000fe2000782f802 */
[----:B------:R-:W4:Y:S01]  /*1c60*/  MUFU.EX2 R9, R9 ;  /* 0x0000000900097308 */ /* 0x000f220000000800 */
[----:B-1----:R-:W-:Y:S01]  /*1c70*/  FADD.FTZ R8, RZ, R12 ;  /* 0x0000000cff087221 */ /* 0x002fe20000010000 */
[----:B------:R-:W1:Y:S03]  /*1c80*/  SHFL.BFLY PT, R24, R20, 0x10, 0x1f ;  /* 0x0e001f0014187f89 */ /* 0x000e6600000e0000 */
        /* <DEDUP_REMOVED lines=13> */
[----:B--2---:R-:W-:-:S05]  /*1d60*/  FADD.FTZ R8, R4, R8 ;  /* 0x0000000804087221 */ /* 0x004fca0000010000 */
[----:B------:R-:W1:Y:S02]  /*1d70*/  SHFL.BFLY PT, R4, R8, 0x2, 0x1f ;  /* 0x0c401f0008047f89 */ /* 0x000e6400000e0000 */
[----:B-1----:R-:W-:Y:S02]  /*1d80*/  FADD.FTZ R4, R8, R4 ;  /* 0x0000000408047221 */ /* 0x002fe40000010000 */
        /* <DEDUP_REMOVED lines=10> */
[----:B------:R-:W-:Y:S01]  /*1e30*/  LOP3.LUT P1, RZ, R2, 0x31f, RZ, 0xc0, !PT ;  /* 0x0000031f02ff7812 */ /* 0x000fe2000782c0ff */
[-C--:B------:R-:W-:Y:S01]  /*1e40*/  FMUL.FTZ R12, R12, R4.reuse ;  /* 0x000000040c0c7220 */ /* 0x080fe20000410000 */
[-C--:B------:R-:W-:Y:S01]  /*1e50*/  FMUL.FTZ R11, R11, R4.reuse ;  /* 0x000000040b0b7220 */ /* 0x080fe20000410000 */
[----:B------:R-:W-:Y:S01]  /*1e60*/  FMUL.FTZ R10, R10, R4 ;  /* 0x000000040a0a7220 */ /* 0x000fe20000410000 */
[----:B-1----:R-:W-:Y:S01]  /*1e70*/  VIMNMX R24, PT, PT, R26, R24, !PT ;  /* 0x000000181a187248 */ /* 0x002fe20007fe0100 */
[----:B---3--:R-:W-:Y:S01]  /*1e80*/  FFMA.FTZ R8, R8, 0.69314718246459960938, R13 ;  /* 0x3f31721808087823 */ /* 0x008fe2000001000d */
[----:B------:R-:W-:-:S05]  /*1e90*/  FMUL.FTZ R4, R9, R4 ;  /* 0x0000000409047220 */ /* 0x000fca0000410000 */
[----:B------:R-:W-:Y:S05]  /*1ea0*/  @P0 BRA `(.L_x_93) ;  /* 0x0000000000200947 */ /* 0x000fea0003800000 */
        /* <DEDUP_REMOVED lines=8> */
.L_x_93:
[----:B------:R-:W-:Y:S05]  /*1f30*/  BSYNC.RECONVERGENT B0 ;  /* 0x0000000000007941 */ /* 0x000fea0003800200 */
.L_x_92:
[----:B------:R-:W-:Y:S01]  /*1f40*/  IMAD R37, R16, 0x4, R0 ;  /* 0x0000000410257824 */ /* 0x000fe200078e0200 */
[----:B------:R2:W-:Y:S01]  /*1f50*/  STS [R29], R12 ;  /* 0x0000000c1d007388 */ /* 0x0005e20000000800 */
[----:B------:R-:W-:Y:S01]  /*1f60*/  BSSY.RECONVERGENT B1, `(.L_x_94) ;  /* 0x00000e7000017945 */ /* 0x000fe20003800200 */
[----:B------:R-:W-:Y:S02]  /*1f70*/  VIADD R40, R17, 0x1020 ;  /* 0x0000102011287836 */ /* 0x000fe40000000000 */
[----:B------:R-:W-:Y:S01]  /*1f80*/  STS [R27], R11 ;  /* 0x0000000b1b007388 */ /* 0x000fe20000000800 */
[----:B------:R-:W-:-:S03]  /*1f90*/  IMAD.IADD R49, R47, 0x1, R48 ;  /* 0x000000012f317824 */ /* 0x000fc600078e0230 */
[----:B------:R3:W-:Y:S04]  /*1fa0*/  STS [R25], R10 ;  /* 0x0000000a19007388 */ /* 0x0007e80000000800 */
[----:B------:R-:W-:Y:S04]  /*1fb0*/  STS [R21], R4 ;  /* 0x0000000415007388 */ /* 0x000fe80000000800 */
        /* <DEDUP_REMOVED lines=20> */
.L_x_98:
        /* <DEDUP_REMOVED lines=14> */
[----:B-1----:R-:W-:Y:S02]  /*21e0*/  SHF.L.U32 R8, R7, 0x3, RZ ;  /* 0x0000000307087819 */ /* 0x002fe400000006ff */
[----:B------:R-:W-:Y:S01]  /*21f0*/  SHF.R.U32.HI R7, RZ, 0x2, R7 ;  /* 0x00000002ff077819 */ /* 0x000fe20000011607 */
[----:B------:R-:W1:Y:S01]  /*2200*/  @!P0 LDC.64 R20, c[0x0][0x3a8] ;  /* 0x0000ea00ff148b82 */ /* 0x000e620000000a00 */
[----:B------:R-:W-:Y:S01]  /*2210*/  @!P0 IMAD.MOV.U32 R22, RZ, RZ, R15 ;  /* 0x000000ffff168224 */ /* 0x000fe200078e000f */
[----:B------:R-:W-:Y:S01]  /*2220*/  LOP3.LUT R8, R8, 0x3ffffff0, RZ, 0xc0, !PT ;  /* 0x3ffffff008087812 */ /* 0x000fe200078ec0ff */
[----:B------:R-:W-:Y:S03]  /*2230*/  @!P0 IMAD.MOV.U32 R23, RZ, RZ, RZ ;  /* 0x000000ffff178224 */ /* 0x000fe600078e00ff */
[----:B------:R-:W-:Y:S02]  /*2240*/  LOP3.LUT R8, R8, 0x7, R16, 0xf8, !PT ;  /* 0x0000000708087812 */ /* 0x000fe400078ef810 */
[----:B------:R-:W2:Y:S02]  /*2250*/  @!P3 LDC.64 R24, c[0x0][0x3a8] ;  /* 0x0000ea00ff18bb82 */ /* 0x000ea40000000a00 */
[----:B------:R-:W-:Y:S05]  /*2260*/  LOP3.LUT R7, R8, 0x1f, R7, 0x78, !PT ;  /* 0x0000001f08077812 */ /* 0x000fea00078e7807 */
[----:B------:R-:W-:Y:S02]  /*2270*/  IMAD R7, R7, 0x4, R0 ;  /* 0x0000000407077824 */ /* 0x000fe400078e0200 */
[C---:B-1----:R-:W-:Y:S04]  /*2280*/  @!P0 IMAD.WIDE.U32 R22, R5.reuse, R20, R22 ;  /* 0x0000001405168225 */ /* 0x042fe800078e0016 */
[----:B------:R-:W-:Y:S01]  /*2290*/  @!P0 IMAD R21, R5, R21, R23 ;  /* 0x0000001505158224 */ /* 0x000fe200078e0217 */
[C---:B------:R-:W-:Y:S01]  /*22a0*/  @!P0 LEA R20, P1, R22.reuse, R43, 0x2 ;  /* 0x0000002b16148211 */ /* 0x040fe200078210ff */
        /* <DEDUP_REMOVED lines=26> */
[----:B-1----:R-:W-:Y:S04]  /*2450*/  FSETP.GT.FTZ.AND P0, PT, R5, RZ, PT ;  /* 0x000000ff0500720b */ /* 0x002fe80003f14000 */
[----:B------:R-:W-:Y:S04]  /*2460*/  ISETP.LT.OR P0, PT, R6, RZ, !P0 ;  /* 0x000000ff0600720c */ /* 0x000fe80004701670 */
[----:B------:R-:W-:Y:S01]  /*2470*/  ISETP.GE.OR P0, PT, R15, R14, P0 ;  /* 0x0000000e0f00720c */ /* 0x000fe20000706670 */
[C---:B---3--:R-:W-:Y:S04]  /*2480*/  @!P1 IMAD.WIDE.U32 R22, R45.reuse, R20, R22 ;  /* 0x000000142d169225 */ /* 0x048fe800078e0016 */
[----:B------:R-:W-:Y:S01]  /*2490*/  @!P1 IMAD R21, R45, R21, R23 ;  /* 0x000000152d159224 */ /* 0x000fe200078e0217 */
[C---:B------:R-:W-:Y:S04]  /*24a0*/  @!P1 LEA R28, P6, R22.reuse, R43, 0x2 ;  /* 0x0000002b161c9211 */ /* 0x040fe800078c10ff */
[----:B------:R-:W-:Y:S03]  /*24b0*/  @!P1 LEA.HI.X R29, R22, R42, R21, 0x2, P6 ;  /* 0x0000002a161d9211 */ /* 0x000fe600030f1415 */
[----:B------:R-:W1:Y:S05]  /*24c0*/  @!P0 LDS.128 R20, [R17+0x1020] ;  /* 0x0010200011148984 */ /* 0x000e6a0000000c00 */
        /* <DEDUP_REMOVED lines=12> */
[C---:B-1----:R-:W-:Y:S01]  /*2590*/  @!P0 FFMA.FTZ R10, R5.reuse, R20, R10 ;  /* 0x00000014050a8223 */ /* 0x042fe2000001000a */
[C---:B------:R-:W-:Y:S01]  /*25a0*/  @!P0 FFMA.FTZ R11, R5.reuse, R21, R11 ;  /* 0x00000015050b8223 */ /* 0x040fe2000001000b */
[C---:B--2---:R-:W-:Y:S04]  /*25b0*/  @!P3 IMAD.WIDE.U32 R28, R26.reuse, R24, R28 ;  /* 0x000000181a1cb225 */ /* 0x044fe800078e001c */
        /* <DEDUP_REMOVED lines=53> */
.L_x_97:
[----:B------:R-:W-:Y:S05]  /*2910*/  BSYNC.RECONVERGENT B0 ;  /* 0x0000000000007941 */ /* 0x000fea0003800200 */
.L_x_96:
[----:B------:R-:W-:Y:S05]  /*2920*/  @!P5 BRA `(.L_x_95) ;  /* 0x000000040028d947 */ /* 0x000fea0003800000 */
[----:B-1----:R-:W1:Y:S01]  /*2930*/  LDC.64 R8, c[0x0][0x3a8] ;  /* 0x0000ea00ff087b82 */ /* 0x002e620000000a00 */
[----:B------:R-:W-:Y:S01]  /*2940*/  IADD3 R7, P0, PT, R36, 0x3, RZ ;  /* 0x0000000324077810 */ /* 0x000fe20007f1e0ff */
[----:B------:R-:W-:Y:S01]  /*2950*/  IMAD.MOV.U32 R48, RZ, RZ, R46 ;  /* 0x000000ffff307224 */ /* 0x000fe200078e002e */
[----:B------:R-:W2:Y:S01]  /*2960*/  LDCU.64 UR4, c[0x0][0x380] ;  /* 0x00007000ff0477ac */ /* 0x000ea20008000a00 */
[----:B------:R-:W-:Y:S01]  /*2970*/  LOP3.LUT R2, R2, 0x1f, RZ, 0xc0, !PT ;  /* 0x0000001f02027812 */ /* 0x000fe200078ec0ff */
[----:B------:R-:W-:Y:S02]  /*2980*/  HFMA2 R24, -RZ, RZ, 0, 1.78813934326171875e-07 ;  /* 0x00000003ff187431 */ /* 0x000fe400000001ff */
[----:B------:R-:W-:Y:S01]  /*2990*/  IMAD.X R3, RZ, RZ, RZ, P0 ;  /* 0x000000ffff037224 */ /* 0x000fe200000e06ff */
[----:B------:R-:W-:Y:S01]  /*29a0*/  ISETP.GE.AND P1, PT, R6, RZ, PT ;  /* 0x000000ff0600720c */ /* 0x000fe20003f26270 */
[----:B------:R-:W3:Y:S01]  /*29b0*/  LDC.64 R4, c[0x0][0x3a0] ;  /* 0x0000e800ff047b82 */ /* 0x000ee20000000a00 */
[----:B------:R-:W-:Y:S01]  /*29c0*/  IADD3 R44, PT, PT, -R44, RZ, RZ ;  /* 0x000000ff2c2c7210 */ /* 0x000fe20007ffe1ff */
[----:B-1----:R-:W-:-:S02]  /*29d0*/  IMAD R3, R3, R8, RZ ;  /* 0x0000000803037224 */ /* 0x002fc400078e02ff */
[----:B------:R-:W-:-:S04]  /*29e0*/  IMAD.WIDE.U32 R20, R7, R8, RZ ;  /* 0x0000000807147225 */ /* 0x000fc800078e00ff */
[----:B------:R-:W-:Y:S01]  /*29f0*/  IMAD R3, R7, R9, R3 ;  /* 0x0000000907037224 */ /* 0x000fe200078e0203 */
[----:B------:R-:W-:Y:S01]  /*2a00*/  SHF.L.U64.HI R9, R8, 0x2, R9 ;  /* 0x0000000208097819 */ /* 0x000fe20000010209 */
[----:B---3--:R-:W-:-:S03]  /*2a10*/  IMAD.WIDE.U32 R48, R38, R4, R48 ;  /* 0x0000000426307225 */ /* 0x008fc600078e0030 */
        /* <DEDUP_REMOVED lines=13> */
[----:B--2---:R-:W-:Y:S02]  /*2af0*/  IADD3 R7, P0, PT, R7, UR4, RZ ;  /* 0x0000000407077c10 */ /* 0x004fe4000ff1e0ff */
[----:B------:R-:W-:Y:S02]  /*2b00*/  LOP3.LUT R4, R4, 0x38, R41, 0xe2, !PT ;  /* 0x0000003804047812 */ /* 0x000fe400078ee229 */
[----:B------:R-:W-:-:S09]  /*2b10*/  IADD3.X R16, PT, PT, R48, UR5, RZ, P0, !PT ;  /* 0x0000000530107c10 */ /* 0x000fd200087fe4ff */
.L_x_99:
        /* <DEDUP_REMOVED lines=43> */
.L_x_95:
[----:B------:R-:W-:Y:S05]  /*2dd0*/  BSYNC.RECONVERGENT B1 ;  /* 0x0000000000017941 */ /* 0x000fea0003800200 */
.L_x_94:
        /* <DEDUP_REMOVED lines=20> */
        .weak           $__internal_1_$__cuda_sm20_div_u64
        .type           $__internal_1_$__cuda_sm20_div_u64,@function
        .size           $__internal_1_$__cuda_sm20_div_u64,(.L_x_1974 - $__internal_1_$__cuda_sm20_div_u64)
$__internal_1_$__cuda_sm20_div_u64:
        /* <DEDUP_REMOVED lines=63> */
[----:B------:R-:W-:Y:S06]  /*3310*/  RET.REL.NODEC R6 `(_ZN7cutlass13device_kernelIN5flash19FlashAttnFwdCombineIN4cute5tupleIJNS3_1CILi8EEENS5_ILi128EEEEEELi7ELi256ELi1ELb0ELb1ENS_10bfloat16_tEfNS_4arch4Sm90EEEEEvNT_6ParamsE) ;  /* 0xffffffcc06387950 */ /* 0x000fec0003c3ffff */
.L_x_100:
        /* <DEDUP_REMOVED lines=14> */
.L_x_1974:


//--------------------- .text._ZN7cutlass13device_kernelIN5flash19FlashAttnFwdCombineIN4cute5tupleIJNS3_1CILi8EEENS5_ILi128EEEEEELi6ELi256ELi1ELb0ELb1ENS_10bfloat16_tEfNS_4arch4Sm90EEEEEvNT_6ParamsE --------------------------
	.section	.text._ZN7cutlass13device_kernelIN5flash19FlashAttnFwdCombineIN4cute5tupleIJNS3_1CILi8EEENS5_ILi128EEEEEELi6ELi256ELi1ELb0ELb1ENS_10bfloat16_tEfNS_4arch4Sm90EEEEEvNT_6ParamsE,"ax",@progbits
	.align	128
.text._ZN7cutlass13device_kernelIN5flash19FlashAttnFwdCombineIN4cute5tupleIJNS3_1CILi8EEENS5_ILi128EEEEEELi6ELi256ELi1ELb0ELb1ENS_10bfloat16_tEfNS_4arch4Sm90EEEEEvNT_6ParamsE:
        .type           _ZN7cutlass13device_kernelIN5flash19FlashAttnFwdCombineIN4cute5tupleIJNS3_1CILi8EEENS5_ILi128EEEEEELi6ELi256ELi1ELb0ELb1ENS_10bfloat16_tEfNS_4arch4Sm90EEEEEvNT_6ParamsE,@function
        .size           _ZN7cutlass13device_kernelIN5flash19FlashAttnFwdCombineIN4cute5tupleIJNS3_1CILi8EEENS5_ILi128EEEEEELi6ELi256ELi1ELb0ELb1ENS_10bfloat16_tEfNS_4arch4Sm90EEEEEvNT_6ParamsE,(.L_x_1976 - _ZN7cutlass13device_kernelIN5flash19FlashAttnFwdCombineIN4cute5tupleIJNS3_1CILi8EEENS5_ILi128EEEEEELi6ELi256ELi1ELb0ELb1ENS_10bfloat16_tEfNS_4arch4Sm90EEEEEvNT_6ParamsE)
        .other          _ZN7cutlass13device_kernelIN5flash19FlashAttnFwdCombineIN4cute5tupleIJNS3_1CILi8EEENS5_ILi128EEEEEELi6ELi256ELi1ELb0ELb1ENS_10bfloat16_tEfNS_4arch4Sm90EEEEEvNT_6ParamsE,@"STO_CUDA_ENTRY STV_DEFAULT"
_ZN7cutlass13device_kernelIN5flash19FlashAttnFwdCombineIN4cute5tupleIJNS3_1CILi8EEENS5_ILi128EEEEEELi6ELi256ELi1ELb0ELb1ENS_10bfloat16_tEfNS_4arch4Sm90EEEEEvNT_6ParamsE:
        /* <DEDUP_REMOVED lines=38> */
.L_x_102:
[----:B------:R-:W-:Y:S05]  /*0260*/  BSYNC.RECONVERGENT B0 ;  /* 0x0000000000007941 */ /* 0x000fea0003800200 */
.L_x_101:
        /* <DEDUP_REMOVED lines=13> */
.L_x_103:
        /* <DEDUP_REMOVED lines=8> */
.L_x_105:
[----:B-1----:R-:W1:Y:S02]  /*03c0*/  LDC.64 R4, c[0x0][0x448] ;  /* 0x00011200ff047b82 */ /* 0x002e640000000a00 */
[----:B-1---5:R-:W-:-:S05]  /*03d0*/  IMAD.WIDE R4, R0, 0x4, R4 ;  /* 0x0000000400047825 */ /* 0x022fca00078e0204 */
[----:B------:R2:W5:Y:S01]  /*03e0*/  LDG.E R17, desc[UR38][R4.64] ;  /* 0x0000002604117981 */ /* 0x000562000c1e1900 */
[----:B------:R-:W-:Y:S05]  /*03f0*/  BRA `(.L_x_104) ;  /* 0x0000000000087947 */ /* 0x000fea0003800000 */
.L_x_106:
[----:B------:R-:W2:Y:S02]  /*0400*/  LDG.E R4, desc[UR38][R4.64+0x4] ;  /* 0x0000042604047981 */ /* 0x000ea4000c1e1900 */
[----:B--2---:R-:W-:-:S07]  /*0410*/  IADD3 R17, PT, PT, -R24, R4, RZ ;  /* 0x0000000418117210 */ /* 0x004fce0007ffe1ff */
.L_x_104:
        /* <DEDUP_REMOVED lines=23> */
.L_x_107:
        /* <DEDUP_REMOVED lines=99> */
.L_x_109:
        /* <DEDUP_REMOVED lines=31> */
.L_x_110:
[----:B------:R-:W-:Y:S02]  /*0db0*/  MOV R9, R17 ;  /* 0x0000001100097202 */ /* 0x000fe40000000f00 */
[----:B------:R-:W-:Y:S02]  /*0dc0*/  MOV R6, 0xde0 ;  /* 0x00000de000067802 */ /* 0x000fe40000000f00 */
[----:B------:R-:W-:Y:S05]  /*0dd0*/  CALL.REL.NOINC `($__internal_2_$__cuda_sm20_div_u64) ;  /* 0x0000001c00487944 */ /* 0x000fea0003c00000 */
[----:B------:R-:W-:-:S07]  /*0de0*/  MOV R3, R0 ;  /* 0x0000000000037202 */ /* 0x000fce0000000f00 */
.L_x_111:
[----:B------:R-:W-:-:S05]  /*0df0*/  IADD3 R0, PT, PT, R8, 0x1e, RZ ;  /* 0x0000001e08007810 */ /* 0x000fca0007ffe0ff */
.L_x_108:
        /* <DEDUP_REMOVED lines=12> */
[C---:B------:R-:W-:Y:S01]  /*0ec0*/  ISETP.GE.U32.AND P2, PT, R10.reuse, R19, PT ;  /* 0x000000130a00720c */ /* 0x040fe20003f46070 */
[----:B------:R-:W-:Y:S01]  /*0ed0*/  VIADD R9, R10, 0x20 ;  /* 0x000000200a097836 */ /* 0x000fe20000000000 */
[----:B------:R-:W-:-:S04]  /*0ee0*/  SHF.R.U32.HI R12, RZ, R0, R12 ;  /* 0x00000000ff0c7219 */ /* 0x000fc8000001160c */
[----:B------:R-:W-:Y:S02]  /*0ef0*/  SEL R12, R4, R12, !P0 ;  /* 0x0000000c040c7207 */ /* 0x000fe40004000000 */
[----:B------:R-:W-:Y:S02]  /*0f00*/  ISETP.GE.U32.AND P1, PT, R9, R19, PT ;  /* 0x000000130900720c */ /* 0x000fe40003f26070 */
[--C-:B------:R-:W-:Y:S01]  /*0f10*/  SHF.R.S32.HI R14, RZ, 0x1f, R12.reuse ;  /* 0x0000001fff0e7819 */ /* 0x100fe2000001140c */
[----:B------:R-:W-:Y:S02]  /*0f20*/  IMAD.MOV R8, RZ, RZ, -R12 ;  /* 0x000000ffff087224 */ /* 0x000fe400078e0a0c */
[----:B------:R-:W3:Y:S01]  /*0f30*/  @!P2 LDC.64 R6, c[0x0][0x3d8] ;  /* 0x0000f600ff06ab82 */ /* 0x000ee20000000a00 */
[----:B------:R-:W-:Y:S01]  /*0f40*/  @P2 MOV R18, 0xff800000 ;  /* 0xff80000000122802 */ /* 0x000fe20000000f00 */
[----:B------:R-:W-:Y:S02]  /*0f50*/  IMAD R8, R17, R8, R4 ;  /* 0x0000000811087224 */ /* 0x000fe400078e0204 */
[----:B-1----:R-:W-:-:S03]  /*0f60*/  IMAD R14, R14, UR4, RZ ;  /* 0x000000040e0e7c24 */ /* 0x002fc6000f8e02ff */
[----:B------:R-:W-:Y:S01]  /*0f70*/  IADD3 R20, P0, PT, R8, R24, RZ ;  /* 0x0000001808147210 */ /* 0x000fe20007f1e0ff */
[----:B------:R-:W1:Y:S01]  /*0f80*/  @!P2 LDC.64 R4, c[0x0][0x3c0] ;  /* 0x0000f000ff04ab82 */ /* 0x000e620000000a00 */
[----:B------:R-:W-:Y:S02]  /*0f90*/  IMAD R14, R12, UR5, R14 ;  /* 0x000000050c0e7c24 */ /* 0x000fe4000f8e020e */
[----:B------:R-:W-:Y:S01]  /*0fa0*/  LEA.HI.X.SX32 R21, R8, R25, 0x1, P0 ;  /* 0x0000001908157211 */ /* 0x000fe200000f0eff */
[----:B------:R-:W-:Y:S01]  /*0fb0*/  HFMA2 R8, -RZ, RZ, 0, 1.5735626220703125e-05 ;  /* 0x00000108ff087431 */ /* 0x000fe200000001ff */
[----:B------:R-:W-:Y:S01]  /*0fc0*/  LOP3.LUT P0, RZ, R2, 0x8, RZ, 0xc0, !PT ;  /* 0x0000000802ff7812 */ /* 0x000fe2000780c0ff */
[----:B------:R-:W-:Y:S01]  /*0fd0*/  IMAD.WIDE.U32 R12, R12, UR4, R20 ;  /* 0x000000040c0c7c25 */ /* 0x000fe2000f8e0014 */
[----:B------:R-:W-:Y:S02]  /*0fe0*/  UMOV UR4, 0x400 ;  /* 0x0000040000047882 */ /* 0x000fe40000000000 */
[----:B------:R-:W-:Y:S01]  /*0ff0*/  SEL R8, R8, 0xf8, !P0 ;  /* 0x000000f808087807 */ /* 0x000fe20004000000 */
[----:B--2---:R-:W-:Y:S01]  /*1000*/  ULEA UR4, UR6, UR4, 0x18 ;  /* 0x0000000406047291 */ /* 0x004fe2000f8ec0ff */
[----:B------:R-:W-:-:S02]  /*1010*/  IMAD.IADD R15, R13, 0x1, R14 ;  /* 0x000000010d0f7824 */ /* 0x000fc400078e020e */
[----:B------:R-:W-:-:S03]  /*1020*/  @!P2 IMAD.MOV.U32 R14, RZ, RZ, R12 ;  /* 0x000000ffff0ea224 */ /* 0x000fc600078e000c */
[----:B------:R-:W-:Y:S02]  /*1030*/  @!P2 IMAD.U32 R11, RZ, RZ, UR4 ;  /* 0x00000004ff0bae24 */ /* 0x000fe4000f8e00ff */
[----:B---3--:R-:W-:Y:S01]  /*1040*/  @!P2 IMAD.WIDE.U32 R20, R10, R6, R14 ;  /* 0x000000060a14a225 */ /* 0x008fe200078e000e */
[----:B------:R-:W-:-:S03]  /*1050*/  LOP3.LUT R6, R41, 0xff, R2, 0x78, !PT ;  /* 0x000000ff29067812 */ /* 0x000fc600078e7802 */
[----:B------:R-:W-:Y:S01]  /*1060*/  @!P2 IMAD R7, R10, R7, R21 ;  /* 0x000000070a07a224 */ /* 0x000fe200078e0215 */
[----:B-1----:R-:W-:Y:S01]  /*1070*/  @!P2 LEA R26, P0, R20, R4, 0x2 ;  /* 0x00000004141aa211 */ /* 0x002fe200078010ff */
[C---:B------:R-:W-:Y:S01]  /*1080*/  @P1 IMAD.IADD R4, R6.reuse, 0x1, R8 ;  /* 0x0000000106041824 */ /* 0x040fe200078e0208 */
[----:B------:R-:W-:Y:S01]  /*1090*/  @!P2 LEA R10, R6, R11, 0x2 ;  /* 0x0000000b060aa211 */ /* 0x000fe200078e10ff */
[----:B------:R-:W-:Y:S01]  /*10a0*/  @P2 IMAD.U32 R11, RZ, RZ, UR4 ;  /* 0x00000004ff0b2e24 */ /* 0x000fe2000f8e00ff */
[----:B------:R-:W-:Y:S01]  /*10b0*/  @!P2 LEA.HI.X R27, R20, R5, R7, 0x2, P0 ;  /* 0x00000005141ba211 */ /* 0x000fe200000f1407 */
[----:B------:R-:W-:Y:S02]  /*10c0*/  @P1 IMAD.MOV.U32 R5, RZ, RZ, -0x800000 ;  /* 0xff800000ff051424 */ /* 0x000fe400078e00ff */
        /* <DEDUP_REMOVED lines=9> */
[----:B------:R-:W2:Y:S01]  /*1160*/  LDCU.64 UR6, c[0x0][0x3d8] ;  /* 0x00007b00ff0677ac */ /* 0x000ea20008000a00 */
[----:B-1----:R-:W-:Y:S01]  /*1170*/  IMAD.MOV.U32 R4, RZ, RZ, R12 ;  /* 0x000000ffff047224 */ /* 0x002fe200078e000c */
[----:B------:R-:W-:Y:S01]  /*1180*/  IADD3 R6, PT, PT, R6, R8, RZ ;  /* 0x0000000806067210 */ /* 0x000fe20007ffe0ff */
[----:B------:R-:W-:Y:S01]  /*1190*/  IMAD.MOV.U32 R5, RZ, RZ, R15 ;  /* 0x000000ffff057224 */ /* 0x000fe200078e000f */
[----:B------:R-:W1:Y:S02]  /*11a0*/  LDCU.64 UR4, c[0x0][0x3c0] ;  /* 0x00007800ff0477ac */ /* 0x000e640008000a00 */
[----:B------:R-:W-:Y:S01]  /*11b0*/  LEA R6, R6, R11, 0x2 ;  /* 0x0000000b06067211 */ /* 0x000fe200078e10ff */
[----:B--2---:R-:W-:-:S04]  /*11c0*/  IMAD.WIDE.U32 R4, R9, UR6, R4 ;  /* 0x0000000609047c25 */ /* 0x004fc8000f8e0004 */
[----:B------:R-:W-:Y:S01]  /*11d0*/  IMAD R9, R9, UR7, R5 ;  /* 0x0000000709097c24 */ /* 0x000fe2000f8e0205 */
[----:B-1----:R-:W-:-:S04]  /*11e0*/  LEA R12, P0, R4, UR4, 0x2 ;  /* 0x00000004040c7c11 */ /* 0x002fc8000f8010ff */
[----:B------:R-:W-:-:S05]  /*11f0*/  LEA.HI.X R13, R4, UR5, R9, 0x2, P0 ;  /* 0x00000005040d7c11 */ /* 0x000fca00080f1409 */
[----:B------:R-:W-:Y:S01]  /*1200*/  @!PT LDS RZ, [RZ] ;  /* 0x00000000fffff984 */ /* 0x000fe20000000800 */
[----:B------:R-:W-:Y:S01]  /*1210*/  @!PT LDS RZ, [RZ] ;  /* 0x00000000fffff984 */ /* 0x000fe20000000800 */
[----:B------:R-:W-:Y:S01]  /*1220*/  @!PT LDS RZ, [RZ] ;  /* 0x00000000fffff984 */ /* 0x000fe20000000800 */
[----:B------:R2:W-:Y:S04]  /*1230*/  LDGSTS.E.LTC128B [R6], desc[UR38][R12.64] ;  /* 0x000000000c067fae */ /* 0x0005e8000b9a1226 */
.L_x_113:
[----:B------:R-:W-:Y:S05]  /*1240*/  BSYNC.RECONVERGENT B0 ;  /* 0x0000000000007941 */ /* 0x000fea0003800200 */
.L_x_112:
[----:B------:R-:W3:Y:S01]  /*1250*/  LDCU UR4, c[0x0][0x38c] ;  /* 0x00007180ff0477ac */ /* 0x000ee20008000800 */
[----:B-1----:R-:W-:Y:S01]  /*1260*/  VIADD R5, R16, UR36 ;  /* 0x0000002410057c36 */ /* 0x002fe20008000000 */
[----:B------:R-:W-:Y:S01]  /*1270*/  ISETP.NE.AND P0, PT, R17, 0x1, PT ;  /* 0x000000011100780c */ /* 0x000fe20003f05270 */
[----:B------:R-:W-:Y:S01]  /*1280*/  IMAD.SHL.U32 R15, R2, 0x4, RZ ;  /* 0x00000004020f7824 */ /* 0x000fe200078e00ff */
[----:B------:R-:W1:Y:S01]  /*1290*/  LDCU.64 UR6, c[0x0][0x3b0] ;  /* 0x00007600ff0677ac */ /* 0x000e620008000a00 */
[----:B------:R-:W-:Y:S01]  /*12a0*/  IMAD.HI.U32 R3, R5, R3, RZ ;  /* 0x0000000305037227 */ /* 0x000fe200078e00ff */
[----:B------:R-:W0:Y:S02]  /*12b0*/  LDGDEPBAR ;  /* 0x00000000000079af */ /* 0x000e240000000000 */
[----:B------:R-:W-:Y:S01]  /*12c0*/  LOP3.LUT R15, R15, 0x7c, RZ, 0xc0, !PT ;  /* 0x0000007c0f0f7812 */ /* 0x000fe200078ec0ff */
[----:B------:R-:W-:Y:S01]  /*12d0*/  IMAD.SHL.U32 R18, R23, 0x80, RZ ;  /* 0x0000008017127824 */ /* 0x000fe200078e00ff */
[----:B------:R-:W-:-:S04]  /*12e0*/  SHF.R.U32.HI R3, RZ, R0, R3 ;  /* 0x00000000ff037219 */ /* 0x000fc80000011603 */
[C---:B------:R-:W-:Y:S02]  /*12f0*/  SEL R3, R5.reuse, R3, !P0 ;  /* 0x0000000305037207 */ /* 0x040fe40004000000 */
[----:B------:R-:W-:Y:S02]  /*1300*/  ISETP.GE.U32.AND P0, PT, R5, R22, PT ;  /* 0x000000160500720c */ /* 0x000fe40003f06070 */
[----:B---3--:R-:W-:Y:S01]  /*1310*/  IADD3 R14, PT, PT, -R18, UR4, RZ ;  /* 0x00000004120e7c10 */ /* 0x008fe2000fffe1ff */
        /* <DEDUP_REMOVED lines=9> */
[----:B------:R-:W-:-:S02]  /*13b0*/  IADD3 R38, P1, PT, R17, R24, RZ ;  /* 0x0000001811267210 */ /* 0x000fc40007f3e0ff */
        /* <DEDUP_REMOVED lines=11> */
[----:B------:R-:W-:Y:S01]  /*1470*/  IMAD.IADD R13, R13, 0x1, R4 ;  /* 0x000000010d0d7824 */ /* 0x000fe200078e0204 */
[----:B------:R-:W-:Y:S01]  /*1480*/  MOV R4, 0x400 ;  /* 0x0000040000047802 */ /* 0x000fe20000000f00 */
[----:B------:R-:W-:-:S04]  /*1490*/  IMAD.WIDE.U32 R20, R3, UR6, R12 ;  /* 0x0000000603147c25 */ /* 0x000fc8000f8e000c */
[----:B------:R-:W-:Y:S01]  /*14a0*/  IMAD.IADD R43, R48, 0x1, R21 ;  /* 0x00000001302b7824 */ /* 0x000fe200078e0215 */
[----:B---3--:R-:W-:Y:S01]  /*14b0*/  LEA R0, R0, R4, 0x18 ;  /* 0x0000000400007211 */ /* 0x008fe200078ec0ff */
[----:B------:R-:W-:-:S04]  /*14c0*/  IMAD.SHL.U32 R4, R2, 0x8, RZ ;  /* 0x0000000802047824 */ /* 0x000fc800078e00ff */
[--C-:B------:R-:W-:Y:S01]  /*14d0*/  IMAD R17, R2, 0x10, R0.reuse ;  /* 0x0000001002117824 */ /* 0x100fe200078e0200 */
[----:B--2---:R-:W-:Y:S01]  /*14e0*/  LEA R42, P3, R20, UR4, 0x2 ;  /* 0x00000004142a7c11 */ /* 0x004fe2000f8610ff */
[----:B------:R-:W-:Y:S01]  /*14f0*/  IMAD R37, R16, 0x4, R0 ;  /* 0x0000000410257824 */ /* 0x000fe200078e0200 */
[C---:B-1----:R-:W-:Y:S02]  /*1500*/  @!P0 IADD3 R10, P1, PT, R15.reuse, R10, RZ ;  /* 0x0000000a0f0a8210 */ /* 0x042fe40007f3e0ff */
[----:B------:R-:W-:Y:S02]  /*1510*/  LEA.HI.X R43, R20, UR5, R43, 0x2, P3 ;  /* 0x00000005142b7c11 */ /* 0x000fe400098f142b */
[----:B------:R-:W-:Y:S01]  /*1520*/  @!P0 LEA R20, P3, R15, R42, 0x2 ;  /* 0x0000002a0f148211 */ /* 0x000fe200078610ff */
[----:B------:R-:W-:Y:S01]  /*1530*/  @!P0 IMAD.X R11, RZ, RZ, R11, P1 ;  /* 0x000000ffff0b8224 */ /* 0x000fe200008e060b */
[----:B----4-:R-:W-:Y:S02]  /*1540*/  @!P4 LEA R12, P2, R8, R15, 0x1 ;  /* 0x0000000f080cc211 */ /* 0x010fe400078408ff */
[----:B------:R-:W-:Y:S01]  /*1550*/  LOP3.LUT R4, R4, 0xf8, RZ, 0xc0, !PT ;  /* 0x000000f804047812 */ /* 0x000fe200078ec0ff */
[----:B------:R-:W-:Y:S01]  /*1560*/  @!P0 IMAD.X R21, RZ, RZ, R43, P3 ;  /* 0x000000ffff158224 */ /* 0x000fe200018e062b */
[----:B------:R-:W-:-:S02]  /*1570*/  @!P4 LEA.HI.X R9, R8, RZ, R9, 0x1, P2 ;  /* 0x000000ff0809c211 */ /* 0x000fc400010f0c09 */
[-C--:B------:R-:W-:Y:S02]  /*1580*/  @!P0 LEA R24, P2, R10, R42.reuse, 0x2 ;  /* 0x0000002a0a188211 */ /* 0x080fe400078410ff */
[----:B------:R-:W-:Y:S01]  /*1590*/  @!P4 LEA R8, P1, R12, R42, 0x2 ;  /* 0x0000002a0c08c211 */ /* 0x000fe200078210ff */
[----:B------:R-:W-:Y:S01]  /*15a0*/  @!PT LDS RZ, [RZ] ;  /* 0x00000000fffff984 */ /* 0x000fe20000000800 */
[----:B------:R-:W-:Y:S01]  /*15b0*/  @!PT LDS RZ, [RZ] ;  /* 0x00000000fffff984 */ /* 0x000fe20000000800 */
[----:B------:R-:W-:Y:S01]  /*15c0*/  @!PT LDS RZ, [RZ] ;  /* 0x00000000fffff984 */ /* 0x000fe20000000800 */
[----:B------:R-:W-:Y:S01]  /*15d0*/  @!P0 LDGSTS.E.BYPASS.LTC128B.128 [R17+0x820], desc[UR38][R20.64] ;  /* 0x0082000014118fae */ /* 0x000fe2000b981a26 */
[-C--:B------:R-:W-:Y:S02]  /*15e0*/  @!P0 LEA.HI.X R25, R10, R43.reuse, R11, 0x2, P2 ;  /* 0x0000002b0a198211 */ /* 0x080fe400010f140b */
[----:B------:R-:W-:Y:S01]  /*15f0*/  @!P4 LEA.HI.X R9, R12, R43, R9, 0x2, P1 ;  /* 0x0000002b0c09c211 */ /* 0x000fe200008f1409 */
[----:B------:R-:W0:Y:S01]  /*1600*/  LDGDEPBAR ;  /* 0x00000000000079af */ /* 0x000e220000000000 */
[----:B------:R-:W-:-:S03]  /*1610*/  SHF.R.U32.HI R10, RZ, 0x2, R2 ;  /* 0x00000002ff0a7819 */ /* 0x000fc60000011602 */
[----:B------:R1:W-:Y:S01]  /*1620*/  @!P0 LDGSTS.E.BYPASS.LTC128B.128 [R17+0x1820], desc[UR38][R24.64] ;  /* 0x0182000018118fae */ /* 0x0003e2000b981a26 */
[----:B------:R-:W-:-:S03]  /*1630*/  LOP3.LUT R4, R4, 0x7, R10, 0xf8, !PT ;  /* 0x0000000704047812 */ /* 0x000fc600078ef80a */
[----:B------:R-:W0:Y:S01]  /*1640*/  LDGDEPBAR ;  /* 0x00000000000079af */ /* 0x000e220000000000 */
[----:B------:R-:W-:-:S03]  /*1650*/  LOP3.LUT R4, R4, 0x7, R16, 0x78, !PT ;  /* 0x0000000704047812 */ /* 0x000fc600078e7810 */
        /* <DEDUP_REMOVED lines=29> */
[----:B------:R-:W-:Y:S01]  /*1830*/  FADD.FTZ R10, R4, -R10 ;  /* 0x8000000a040a7221 */ /* 0x000fe20000010000 */
[----:B------:R-:W-:Y:S02]  /*1840*/  LOP3.LUT R4, R2, 0x1f, RZ, 0xc0, !PT ;  /* 0x0000001f02047812 */ /* 0x000fe400078ec0ff */
[----:B------:R-:W-:Y:S01]  /*1850*/  FMUL.FTZ R11, R11, 1.4426950216293334961 ;  /* 0x3fb8aa3b0b0b7820 */ /* 0x000fe20000410000 */
[----:B------:R-:W-:Y:S01]  /*1860*/  FMUL.FTZ R10, R10, 1.4426950216293334961 ;  /* 0x3fb8aa3b0a0a7820 */ /* 0x000fe20000410000 */
[----:B------:R-:W-:-:S04]  /*1870*/  SEL R13, R4, 0xffffffff, P1 ;  /* 0xffffffff040d7807 */ /* 0x000fc80000800000 */
[----:B------:R-:W1:Y:S01]  /*1880*/  MUFU.EX2 R11, R11 ;  /* 0x0000000b000b7308 */ /* 0x000e620000000800 */
[----:B------:R-:W-:Y:S02]  /*1890*/  @P0 LOP3.LUT R13, R4, 0x20, RZ, 0xfc, !PT ;  /* 0x00000020040d0812 */ /* 0x000fe400078efcff */
[----:B------:R-:W-:Y:S01]  /*18a0*/  LOP3.LUT P0, RZ, R23, 0x1f, R2, 0xf8, !PT ;  /* 0x0000001f17ff7812 */ /* 0x000fe2000780f802 */
[----:B------:R-:W2:Y:S03]  /*18b0*/  MUFU.EX2 R10, R10 ;  /* 0x0000000a000a7308 */ /* 0x000ea60000000800 */
[----:B------:R-:W-:Y:S01]  /*18c0*/  ISETP.GE.U32.OR P0, PT, R5, R22, P0 ;  /* 0x000000160500720c */ /* 0x000fe20000706470 */
[----:B-1----:R-:W-:-:S04]  /*18d0*/  FADD.FTZ R9, RZ, R11 ;  /* 0x0000000bff097221 */ /* 0x002fc80000010000 */
[----:B--2---:R-:W-:-:S05]  /*18e0*/  FADD.FTZ R9, R9, R10 ;  /* 0x0000000a09097221 */ /* 0x004fca0000010000 */
        /* <DEDUP_REMOVED lines=23> */
[----:B------:R-:W-:Y:S02]  /*1a60*/  LOP3.LUT P1, RZ, R2, 0x31f, RZ, 0xc0, !PT ;  /* 0x0000031f02ff7812 */ /* 0x000fe4000782c0ff */
[----:B-1----:R-:W-:Y:S01]  /*1a70*/  VIMNMX R12, PT, PT, R13, R12, !PT ;  /* 0x0000000c0d0c7248 */ /* 0x002fe20007fe0100 */
[-C--:B------:R-:W-:Y:S01]  /*1a80*/  FMUL.FTZ R11, R11, R4.reuse ;  /* 0x000000040b0b7220 */ /* 0x080fe20000410000 */
[----:B------:R-:W-:Y:S01]  /*1a90*/  FMUL.FTZ R4, R10, R4 ;  /* 0x000000040a047220 */ /* 0x000fe20000410000 */
[----:B---3--:R-:W-:Y:S01]  /*1aa0*/  FFMA.FTZ R8, R8, 0.69314718246459960938, R20 ;  /* 0x3f31721808087823 */ /* 0x008fe20000010014 */
[----:B------:R-:W-:Y:S07]  /*1ab0*/  @P0 BRA `(.L_x_115) ;  /* 0x0000000000200947 */ /* 0x000fee0003800000 */
        /* <DEDUP_REMOVED lines=8> */
.L_x_115:
[----:B------:R-:W-:Y:S05]  /*1b40*/  BSYNC.RECONVERGENT B0 ;  /* 0x0000000000007941 */ /* 0x000fea0003800200 */
.L_x_114:
[----:B------:R2:W-:Y:S01]  /*1b50*/  STS [R24], R11 ;  /* 0x0000000b18007388 */ /* 0x0005e20000000800 */
[----:B------:R-:W-:Y:S01]  /*1b60*/  BSSY.RECONVERGENT B1, `(.L_x_116) ;  /* 0x00000e5000017945 */ /* 0x000fe20003800200 */
[----:B------:R-:W-:Y:S02]  /*1b70*/  VIADD R40, R17, 0x820 ;  /* 0x0000082011287836 */ /* 0x000fe40000000000 */
[----:B------:R-:W-:Y:S01]  /*1b80*/  STS [R21], R4 ;  /* 0x0000000415007388 */ /* 0x000fe20000000800 */
[----:B------:R-:W-:-:S03]  /*1b90*/  IMAD.IADD R49, R47, 0x1, R48 ;  /* 0x000000012f317824 */ /* 0x000fc600078e0230 */
[----:B------:R3:W-:Y:S01]  /*1ba0*/  @!P1 STS [R37+0x800], R12 ;  /* 0x0008000c25009388 */ /* 0x0007e20000000800 */
[----:B------:R-:W-:Y:S01]  /*1bb0*/  BAR.SYNC.DEFER_BLOCKING 0x0 ;  /* 0x0000000000007b1d */ /* 0x000fe20000010000 */
[----:B--2---:R-:W-:Y:S02]  /*1bc0*/  CS2R R10, SRZ ;  /* 0x00000000000a7805 */ /* 0x004fe4000001ff00 */
        /* <DEDUP_REMOVED lines=17> */
.L_x_120:
        /* <DEDUP_REMOVED lines=8> */
[----:B-1----:R-:W-:Y:S01]  /*1d60*/  VIADD R26, R9, 0x5 ;  /* 0x00000005091a7836 */ /* 0x002fe20000000000 */
[CC--:B------:R-:W-:Y:S02]  /*1d70*/  ISETP.GE.OR P0, PT, R15.reuse, R14.reuse, P0 ;  /* 0x0000000e0f00720c */ /* 0x0c0fe40000706670 */
[--C-:B------:R-:W-:Y:S02]  /*1d80*/  LOP3.LUT R4, R4, 0x7, R16.reuse, 0xf8, !PT ;  /* 0x0000000704047812 */ /* 0x100fe400078ef810 */
[----:B------:R-:W-:Y:S02]  /*1d90*/  ISETP.GT.OR P3, PT, R26, R37, !P2 ;  /* 0x000000251a00720c */ /* 0x000fe40005764670 */
[----:B------:R-:W-:Y:S02]  /*1da0*/  LOP3.LUT R3, R4, 0x1f, R3, 0x78, !PT ;  /* 0x0000001f04037812 */ /* 0x000fe400078e7803 */
[----:B------:R-:W-:Y:S02]  /*1db0*/  ISETP.GE.OR P3, PT, R15, R14, P3 ;  /* 0x0000000e0f00720c */ /* 0x000fe40001f66670 */
[----:B------:R-:W-:Y:S02]  /*1dc0*/  SHF.L.U32 R8, R7, 0x3, RZ ;  /* 0x0000000307087819 */ /* 0x000fe400000006ff */
        /* <DEDUP_REMOVED lines=114> */
.L_x_119:
[----:B------:R-:W-:Y:S05]  /*24f0*/  BSYNC.RECONVERGENT B0 ;  /* 0x0000000000007941 */ /* 0x000fea0003800200 */
.L_x_118:
        /* <DEDUP_REMOVED lines=32> */
.L_x_121:
        /* <DEDUP_REMOVED lines=43> */
.L_x_117:
[----:B------:R-:W-:Y:S05]  /*29b0*/  BSYNC.RECONVERGENT B1 ;  /* 0x0000000000017941 */ /* 0x000fea0003800200 */
.L_x_116:
        /* <DEDUP_REMOVED lines=20> */
        .weak           $__internal_2_$__cuda_sm20_div_u64
        .type           $__internal_2_$__cuda_sm20_div_u64,@function
        .size           $__internal_2_$__cuda_sm20_div_u64,(.L_x_1976 - $__internal_2_$__cuda_sm20_div_u64)
$__internal_2_$__cuda_sm20_div_u64:
        /* <DEDUP_REMOVED lines=63> */
[----:B------:R-:W-:Y:S06]  /*2ef0*/  RET.REL.NODEC R6 `(_ZN7cutlass13device_kernelIN5flash19FlashAttnFwdCombineIN4cute5tupleIJNS3_1CILi8EEENS5_ILi128EEEEEELi6ELi256ELi1ELb0ELb1ENS_10bfloat16_tEfNS_4arch4Sm90EEEEEvNT_6ParamsE) ;  /* 0xffffffd006407950 */ /* 0x000fec0003c3ffff */
.L_x_122:
        /* <DEDUP_REMOVED lines=16> */
.L_x_1976:


//--------------------- .text._ZN7cutlass13device_kernelIN5flash19FlashAttnFwdCombineIN4cute5tupleIJNS3_1CILi8EEENS5_ILi128EEEEEELi5ELi256ELi1ELb0ELb1ENS_10bfloat16_tEfNS_4arch4Sm90EEEEEvNT_6ParamsE --------------------------
	.section	.text._ZN7cutlass13device_kernelIN5flash19FlashAttnFwdCombineIN4cute5tupleIJNS3_1CILi8EEENS5_ILi128EEEEEELi5ELi256ELi1ELb0ELb1ENS_10bfloat16_tEfNS_4arch4Sm90EEEEEvNT_6ParamsE,"ax",@progbits
	.align	128
.text._ZN7cutlass13device_kernelIN5flash19FlashAttnFwdCombineIN4cute5tupleIJNS3_1CILi8EEENS5_ILi128EEEEEELi5ELi256ELi1ELb0ELb1ENS_10bfloat16_tEfNS_4arch4Sm90EEEEEvNT_6ParamsE:
        .type           _ZN7cutlass13device_kernelIN5flash19FlashAttnFwdCombineIN4cute5tupleIJNS3_1CILi8EEENS5_ILi128EEEEEELi5ELi256ELi1ELb0ELb1ENS_10bfloat16_tEfNS_4arch4Sm90EEEEEvNT_6ParamsE,@function
        .size           _ZN7cutlass13device_kernelIN5flash19FlashAttnFwdCombineIN4cute5tupleIJNS3_1CILi8EEENS5_ILi128EEEEEELi5ELi256ELi1ELb0ELb1ENS_10bfloat16_tEfNS_4arch4Sm90EEEEEvNT_6ParamsE,(.L_x_1978 - _ZN7cutlass13device_kernelIN5flash19FlashAttnFwdCombineIN4cute5tupleIJNS3_1CILi8EEENS5_ILi128EEEEEELi5ELi256ELi1ELb0ELb1ENS_10bfloat16_tEfNS_4arch4Sm90EEEEEvNT_6ParamsE)
        .other          _ZN7cutlass13device_kernelIN5flash19FlashAttnFwdCombineIN4cute5tupleIJNS3_1CILi8EEENS5_ILi128EEEEEELi5ELi256ELi1ELb0ELb1ENS_10bfloat16_tEfNS_4arch4Sm90EEEEEvNT_6ParamsE,@"STO_CUDA_ENTRY STV_DEFAULT"
_ZN7cutlass13device_kernelIN5flash19FlashAttnFwdCombineIN4cute5tupleIJNS3_1CILi8EEENS5_ILi128EEEEEELi5ELi256ELi1ELb0ELb1ENS_10bfloat16_tEfNS_4arch4Sm90EEEEEvNT_6ParamsE:
        /* <DEDUP_REMOVED lines=38> */
.L_x_124:
[----:B------:R-:W-:Y:S05]  /*0260*/  BSYNC.RECONVERGENT B0 ;  /* 0x0000000000007941 */ /* 0x000fea0003800200 */
.L_x_123:
        /* <DEDUP_REMOVED lines=13> */
.L_x_125:
        /* <DEDUP_REMOVED lines=8> */
.L_x_127:
[----:B-1----:R-:W1:Y:S02]  /*03c0*/  LDC.64 R4, c[0x0][0x448] ;  /* 0x00011200ff047b82 */ /* 0x002e640000000a00 */
[----:B-1---5:R-:W-:-:S05]  /*03d0*/  IMAD.WIDE R4, R0, 0x4, R4 ;  /* 0x0000000400047825 */ /* 0x022fca00078e0204 */
[----:B------:R2:W5:Y:S01]  /*03e0*/  LDG.E R17, desc[UR38][R4.64] ;  /* 0x0000002604117981 */ /* 0x000562000c1e1900 */
[----:B------:R-:W-:Y:S05]  /*03f0*/  BRA `(.L_x_126) ;  /* 0x0000000000087947 */ /* 0x000fea0003800000 */
.L_x_128:
[----:B------:R-:W2:Y:S02]  /*0400*/  LDG.E R4, desc[UR38][R4.64+0x4] ;  /* 0x0000042604047981 */ /* 0x000ea4000c1e1900 */
[----:B--2---:R-:W-:-:S07]  /*0410*/  IADD3 R17, PT, PT, -R24, R4, RZ ;  /* 0x0000000418117210 */ /* 0x004fce0007ffe1ff */
.L_x_126:
        /* <DEDUP_REMOVED lines=23> */
.L_x_129:
        /* <DEDUP_REMOVED lines=99> */
.L_x_131:
        /* <DEDUP_REMOVED lines=31> */
.L_x_132:
[----:B------:R-:W-:Y:S02]  /*0db0*/  MOV R9, R17 ;  /* 0x0000001100097202 */ /* 0x000fe40000000f00 */
[----:B------:R-:W-:Y:S02]  /*0dc0*/  MOV R6, 0xde0 ;  /* 0x00000de000067802 */ /* 0x000fe40000000f00 */
[----:B------:R-:W-:Y:S05]  /*0dd0*/  CALL.REL.NOINC `($__internal_3_$__cuda_sm20_div_u64) ;  /* 0x0000001800b07944 */ /* 0x000fea0003c00000 */
[----:B------:R-:W-:-:S07]  /*0de0*/  MOV R3, R0 ;  /* 0x0000000000037202 */ /* 0x000fce0000000f00 */
.L_x_133:
[----:B------:R-:W-:-:S05]  /*0df0*/  IADD3 R0, PT, PT, R8, 0x1e, RZ ;  /* 0x0000001e08007810 */ /* 0x000fca0007ffe0ff */
.L_x_130:
[----:B-12---:R-:W-:Y:S01]  /*0e00*/  LOP3.LUT R5, R2, 0x7, RZ, 0xc0, !PT ;  /* 0x0000000702057812 */ /* 0x006fe200078ec0ff */
[----:B------:R-:W-:Y:S01]  /*0e10*/  BSSY.RECONVERGENT B0, `(.L_x_134) ;  /* 0x000002b000007945 */ /* 0x000fe20003800200 */
[----:B------:R-:W-:-:S03]  /*0e20*/  SHF.R.U32.HI R16, RZ, 0x5, R2 ;  /* 0x00000005ff107819 */ /* 0x000fc60000011602 */
[----:B------:R-:W-:Y:S01]  /*0e30*/  VIADD R5, R5, UR36 ;  /* 0x0000002405057c36 */ /* 0x000fe20008000000 */
[----:B------:R-:W-:-:S04]  /*0e40*/  LOP3.LUT R41, R16, 0x7, RZ, 0xc0, !PT ;  /* 0x0000000710297812 */ /* 0x000fc800078ec0ff */
[----:B------:R-:W-:-:S13]  /*0e50*/  ISETP.GE.U32.AND P0, PT, R5, R22, PT ;  /* 0x000000160500720c */ /* 0x000fda0003f06070 */
[----:B------:R-:W-:Y:S05]  /*0e60*/  @P0 BRA `(.L_x_135) ;  /* 0x0000000000940947 */ /* 0x000fea0003800000 */
[----:B------:R-:W1:Y:S01]  /*0e70*/  S2UR UR4, SR_CgaCtaId ;  /* 0x00000000000479c3 */ /* 0x000e620000008800 */
[--C-:B------:R-:W-:Y:S01]  /*0e80*/  SHF.R.U32.HI R4, RZ, 0x3, R2.reuse ;  /* 0x00000003ff047819 */ /* 0x100fe20000011602 */
[----:B------:R-:W-:Y:S01]  /*0e90*/  UMOV UR5, 0x400 ;  /* 0x0000040000057882 */ /* 0x000fe20000000000 */
[----:B------:R-:W-:Y:S02]  /*0ea0*/  LOP3.LUT R8, R41, 0xff, R2, 0x78, !PT ;  /* 0x000000ff29087812 */ /* 0x000fe400078e7802 */
[----:B------:R-:W-:Y:S01]  /*0eb0*/  ISETP.GE.U32.AND P0, PT, R4, R19, PT ;  /* 0x000000130400720c */ /* 0x000fe20003f06070 */
[----:B-1----:R-:W-:-:S06]  /*0ec0*/  ULEA UR4, UR4, UR5, 0x18 ;  /* 0x0000000504047291 */ /* 0x002fcc000f8ec0ff */
[----:B------:R-:W-:-:S06]  /*0ed0*/  LEA R8, R8, UR4, 0x2 ;  /* 0x0000000408087c11 */ /* 0x000fcc000f8e10ff */
[----:B------:R-:W-:Y:S05]  /*0ee0*/  @P0 BRA `(.L_x_136) ;  /* 0x00000000006c0947 */ /* 0x000fea0003800000 */
[----:B------:R-:W1:Y:S01]  /*0ef0*/  LDCU.64 UR8, c[0x0][0x3d8] ;  /* 0x00007b00ff0877ac */ /* 0x000e620008000a00 */
[----:B------:R-:W-:Y:S01]  /*0f00*/  IMAD.HI.U32 R7, R5, R3, RZ ;  /* 0x0000000305077227 */ /* 0x000fe200078e00ff */
[----:B------:R-:W-:Y:S01]  /*0f10*/  ISETP.NE.AND P0, PT, R17, 0x1, PT ;  /* 0x000000011100780c */ /* 0x000fe20003f05270 */
[----:B------:R-:W2:Y:S01]  /*0f20*/  LDCU.64 UR6, c[0x0][0x3e0] ;  /* 0x00007c00ff0677ac */ /* 0x000ea20008000a00 */
[----:B------:R-:W-:Y:S01]  /*0f30*/  MOV R11, R25 ;  /* 0x00000019000b7202 */ /* 0x000fe20000000f00 */
[----:B------:R-:W-:Y:S01]  /*0f40*/  IMAD.MOV.U32 R10, RZ, RZ, R24 ;  /* 0x000000ffff0a7224 */ /* 0x000fe200078e0018 */
[----:B------:R-:W-:Y:S01]  /*0f50*/  SHF.R.U32.HI R7, RZ, R0, R7 ;  /* 0x00000000ff077219 */ /* 0x000fe20000011607 */
[----:B------:R-:W3:Y:S03]  /*0f60*/  LDCU.64 UR4, c[0x0][0x3c0] ;  /* 0x00007800ff0477ac */ /* 0x000ee60008000a00 */
[----:B------:R-:W-:-:S05]  /*0f70*/  SEL R7, R5, R7, !P0 ;  /* 0x0000000705077207 */ /* 0x000fca0004000000 */
[----:B------:R-:W-:Y:S02]  /*0f80*/  IMAD.MOV R6, RZ, RZ, -R7 ;  /* 0x000000ffff067224 */ /* 0x000fe400078e0a07 */
[----:B-1----:R-:W-:-:S04]  /*0f90*/  IMAD.WIDE.U32 R10, R4, UR8, R10 ;  /* 0x00000008040a7c25 */ /* 0x002fc8000f8e000a */
[----:B------:R-:W-:Y:S01]  /*0fa0*/  IMAD R6, R17, R6, R5 ;  /* 0x0000000611067224 */ /* 0x000fe200078e0205 */
[----:B------:R-:W-:Y:S01]  /*0fb0*/  SHF.R.S32.HI R5, RZ, 0x1f, R7 ;  /* 0x0000001fff057819 */ /* 0x000fe20000011407 */
[----:B------:R-:W-:-:S03]  /*0fc0*/  IMAD R4, R4, UR9, R11 ;  /* 0x0000000904047c24 */ /* 0x000fc6000f8e020b */
[----:B------:R-:W-:Y:S01]  /*0fd0*/  IADD3 R10, P0, PT, R6, R10, RZ ;  /* 0x0000000a060a7210 */ /* 0x000fe20007f1e0ff */
[----:B--2---:R-:W-:-:S03]  /*0fe0*/  IMAD R5, R5, UR6, RZ ;  /* 0x0000000605057c24 */ /* 0x004fc6000f8e02ff */
[----:B------:R-:W-:Y:S01]  /*0ff0*/  LEA.HI.X.SX32 R11, R6, R4, 0x1, P0 ;  /* 0x00000004060b7211 */ /* 0x000fe200000f0eff */
[C---:B------:R-:W-:Y:S02]  /*1000*/  IMAD R5, R7.reuse, UR7, R5 ;  /* 0x0000000707057c24 */ /* 0x040fe4000f8e0205 */
[----:B------:R-:W-:-:S05]  /*1010*/  IMAD.WIDE.U32 R10, R7, UR6, R10 ;  /* 0x00000006070a7c25 */ /* 0x000fca000f8e000a */
[----:B------:R-:W-:Y:S02]  /*1020*/  IADD3 R5, PT, PT, R11, R5, RZ ;  /* 0x000000050b057210 */ /* 0x000fe40007ffe0ff */
[----:B---3--:R-:W-:-:S04]  /*1030*/  LEA R4, P0, R10, UR4, 0x2 ;  /* 0x000000040a047c11 */ /* 0x008fc8000f8010ff */
[----:B------:R-:W-:-:S05]  /*1040*/  LEA.HI.X R5, R10, UR5, R5, 0x2, P0 ;  /* 0x000000050a057c11 */ /* 0x000fca00080f1405 */
[----:B------:R-:W-:Y:S01]  /*1050*/  @!PT LDS RZ, [RZ] ;  /* 0x00000000fffff984 */ /* 0x000fe20000000800 */
[----:B------:R-:W-:Y:S01]  /*1060*/  @!PT LDS RZ, [RZ] ;  /* 0x00000000fffff984 */ /* 0x000fe20000000800 */
[----:B------:R-:W-:Y:S01]  /*1070*/  @!PT LDS RZ, [RZ] ;  /* 0x00000000fffff984 */ /* 0x000fe20000000800 */
[----:B------:R2:W-:Y:S01]  /*1080*/  LDGSTS.E.LTC128B [R8], desc[UR38][R4.64] ;  /* 0x0000000004087fae */ /* 0x0005e2000b9a1226 */
[----:B------:R-:W-:Y:S05]  /*1090*/  BRA `(.L_x_135) ;  /* 0x0000000000087947 */ /* 0x000fea0003800000 */
.L_x_136:
[----:B------:R-:W-:-:S05]  /*10a0*/  MOV R4, 0xff800000 ;  /* 0xff80000000047802 */ /* 0x000fca0000000f00 */
[----:B------:R1:W-:Y:S02]  /*10b0*/  STS [R8], R4 ;  /* 0x0000000408007388 */ /* 0x0003e40000000800 */
.L_x_135:
[----:B------:R-:W-:Y:S05]  /*10c0*/  BSYNC.RECONVERGENT B0 ;  /* 0x0000000000007941 */ /* 0x000fea0003800200 */
.L_x_134:
[----:B------:R-:W3:Y:S01]  /*10d0*/  LDCU UR4, c[0x0][0x38c] ;  /* 0x00007180ff0477ac */ /* 0x000ee20008000800 */
[----:B------:R-:W-:Y:S01]  /*10e0*/  VIADD R7, R16, UR36 ;  /* 0x0000002410077c36 */ /* 0x000fe20008000000 */
[----:B------:R-:W-:Y:S01]  /*10f0*/  ISETP.NE.AND P1, PT, R17, 0x1, PT ;  /* 0x000000011100780c */ /* 0x000fe20003f25270 */
[----:B------:R-:W-:Y:S01]  /*1100*/  IMAD.SHL.U32 R15, R2, 0x4, RZ ;  /* 0x00000004020f7824 */ /* 0x000fe200078e00ff */
[----:B------:R-:W4:Y:S01]  /*1110*/  LDCU.64 UR6, c[0x0][0x3b0] ;  /* 0x00007600ff0677ac */ /* 0x000f220008000a00 */
[C---:B------:R-:W-:Y:S01]  /*1120*/  IMAD.HI.U32 R3, R7.reuse, R3, RZ ;  /* 0x0000000307037227 */ /* 0x040fe200078e00ff */
[----:B------:R-:W-:Y:S01]  /*1130*/  ISETP.GE.U32.AND P0, PT, R7, R22, PT ;  /* 0x000000160700720c */ /* 0x000fe20003f06070 */
[----:B------:R-:W0:Y:S01]  /*1140*/  LDGDEPBAR ;  /* 0x00000000000079af */ /* 0x000e220000000000 */
[----:B------:R-:W-:Y:S01]  /*1150*/  LOP3.LUT R15, R15, 0x7c, RZ, 0xc0, !PT ;  /* 0x0000007c0f0f7812 */ /* 0x000fe200078ec0ff */
[----:B------:R-:W-:Y:S01]  /*1160*/  IMAD.SHL.U32 R18, R23, 0x80, RZ ;  /* 0x0000008017127824 */ /* 0x000fe200078e00ff */
[----:B------:R-:W-:-:S04]  /*1170*/  SHF.R.U32.HI R3, RZ, R0, R3 ;  /* 0x00000000ff037219 */ /* 0x000fc80000011603 */
[----:B------:R-:W-:Y:S02]  /*1180*/  SEL R3, R7, R3, !P1 ;  /* 0x0000000307037207 */ /* 0x000fe40004800000 */
[----:B---3--:R-:W-:-:S03]  /*1190*/  IADD3 R14, PT, PT, -R18, UR4, RZ ;  /* 0x00000004120e7c10 */ /* 0x008fc6000fffe1ff */
[----:B------:R-:W-:Y:S01]  /*11a0*/  IMAD.MOV R0, RZ, RZ, -R3 ;  /* 0x000000ffff007224 */ /* 0x000fe200078e0a03 */
[----:B------:R-:W-:Y:S01]  /*11b0*/  SEL R6, R3, 0xffffffff, !P0 ;  /* 0xffffffff03067807 */ /* 0x000fe20004000000 */
[----:B------:R-:W3:Y:S01]  /*11c0*/  LDCU.64 UR4, c[0x0][0x3a0] ;  /* 0x00007400ff0477ac */ /* 0x000ee20008000a00 */
[----:B------:R-:W-:Y:S01]  /*11d0*/  ISETP.GE.AND P1, PT, R15, R14, PT ;  /* 0x0000000e0f00720c */ /* 0x000fe20003f26270 */
[----:B------:R-:W-:Y:S01]  /*11e0*/  IMAD R17, R17, R0, R7 ;  /* 0x0000000011117224 */ /* 0x000fe200078e0207 */
[----:B------:R-:W-:Y:S01]  /*11f0*/  SHF.R.S32.HI R10, RZ, 0x1f, R3 ;  /* 0x0000001fff0a7819 */ /* 0x000fe20000011403 */
[----:B------:R-:W5:Y:S01]  /*1200*/  S2R R0, SR_CgaCtaId ;  /* 0x0000000000007919 */ /* 0x000f620000008800 */
[----:B------:R-:W-:Y:S01]  /*1210*/  ISETP.LT.OR P0, PT, R6, RZ, P1 ;  /* 0x000000ff0600720c */ /* 0x000fe20000f01670 */
[----:B----4-:R-:W-:Y:S01]  /*1220*/  IMAD.WIDE.U32 R46, R3, UR6, RZ ;  /* 0x00000006032e7c25 */ /* 0x010fe2000f8e00ff */
[----:B------:R-:W-:Y:S02]  /*1230*/  IADD3 R38, P1, PT, R17, R24, RZ ;  /* 0x0000001811267210 */ /* 0x000fe40007f3e0ff */
[----:B------:R-:W-:Y:S01]  /*1240*/  ISETP.EQ.OR P4, PT, R19, 0x2, P0 ;  /* 0x000000021300780c */ /* 0x000fe20000782670 */
[----:B------:R-:W-:Y:S01]  /*1250*/  IMAD.MOV.U32 R19, RZ, RZ, RZ ;  /* 0x000000ffff137224 */ /* 0x000fe200078e00ff */
[----:B------:R-:W-:Y:S01]  /*1260*/  LEA.HI.X.SX32 R39, R17, R25, 0x1, P1 ;  /* 0x0000001911277211 */ /* 0x000fe200008f0eff */
[----:B------:R-:W-:-:S04]  /*1270*/  IMAD R48, R10, UR6, RZ ;  /* 0x000000060a307c24 */ /* 0x000fc8000f8e02ff */
[----:B------:R-:W-:Y:S02]  /*1280*/  IMAD R48, R3, UR7, R48 ;  /* 0x0000000703307c24 */ /* 0x000fe4000f8e0230 */
[----:B---3--:R-:W-:Y:S01]  /*1290*/  IMAD R11, R39, UR4, RZ ;  /* 0x00000004270b7c24 */ /* 0x008fe2000f8e02ff */
[----:B-12---:R-:W1:Y:S01]  /*12a0*/  @!P0 LDC.64 R8, c[0x0][0x3a8] ;  /* 0x0000ea00ff088b82 */ /* 0x006e620000000a00 */
[----:B------:R-:W-:-:S04]  /*12b0*/  IMAD.WIDE.U32 R12, R38, UR4, R18 ;  /* 0x00000004260c7c25 */ /* 0x000fc8000f8e0012 */
[----:B------:R-:W-:Y:S01]  /*12c0*/  IMAD R11, R38, UR5, R11 ;  /* 0x00000005260b7c24 */ /* 0x000fe2000f8e020b */
[----:B------:R-:W2:Y:S02]  /*12d0*/  LDCU.64 UR4, c[0x0][0x380] ;  /* 0x00007000ff0477ac */ /* 0x000ea40008000a00 */
[----:B------:R-:W3:Y:S01]  /*12e0*/  @!P4 LDC.64 R4, c[0x0][0x3a8] ;  /* 0x0000ea00ff04cb82 */ /* 0x000ee20000000a00 */
[----:B------:R-:W-:Y:S02]  /*12f0*/  IMAD.IADD R13, R13, 0x1, R11 ;  /* 0x000000010d0d7824 */ /* 0x000fe400078e020b */
[----:B------:R-:W-:-:S04]  /*1300*/  IMAD.WIDE.U32 R12, R3, UR6, R12 ;  /* 0x00000006030c7c25 */ /* 0x000fc8000f8e000c */
[----:B------:R-:W-:Y:S01]  /*1310*/  IMAD.IADD R42, R48, 0x1, R13 ;  /* 0x00000001302a7824 */ /* 0x000fe200078e020d */
[C---:B--2---:R-:W-:Y:S02]  /*1320*/  LEA R43, P3, R12.reuse, UR4, 0x2 ;  /* 0x000000040c2b7c11 */ /* 0x044fe4000f8610ff */
[C---:B-1----:R-:W-:Y:S02]  /*1330*/  @!P0 IADD3 R8, P2, PT, R15.reuse, R8, RZ ;  /* 0x000000080f088210 */ /* 0x042fe40007f5e0ff */
[----:B------:R-:W-:Y:S02]  /*1340*/  LEA.HI.X R42, R12, UR5, R42, 0x2, P3 ;  /* 0x000000050c2a7c11 */ /* 0x000fe400098f142a */
[----:B------:R-:W-:Y:S01]  /*1350*/  @!P0 LEA R24, P3, R15, R43, 0x2 ;  /* 0x0000002b0f188211 */ /* 0x000fe200078610ff */
[----:B------:R-:W-:Y:S01]  /*1360*/  @!P0 IMAD.X R9, RZ, RZ, R9, P2 ;  /* 0x000000ffff098224 */ /* 0x000fe200010e0609 */
[----:B---3--:R-:W-:Y:S02]  /*1370*/  @!P4 LEA R11, P1, R4, R15, 0x1 ;  /* 0x0000000f040bc211 */ /* 0x008fe400078208ff */
[----:B------:R-:W-:Y:S01]  /*1380*/  @!P0 LEA R20, P2, R8, R43, 0x2 ;  /* 0x0000002b08148211 */ /* 0x000fe200078410ff */
[----:B------:R-:W-:Y:S01]  /*1390*/  @!P0 IMAD.X R25, RZ, RZ, R42, P3 ;  /* 0x000000ffff198224 */ /* 0x000fe200018e062a */
[----:B------:R-:W-:-:S02]  /*13a0*/  @!P4 LEA.HI.X R5, R4, RZ, R5, 0x1, P1 ;  /* 0x000000ff0405c211 */ /* 0x000fc400008f0c05 */
[----:B------:R-:W-:Y:S02]  /*13b0*/  MOV R4, 0x400 ;  /* 0x0000040000047802 */ /* 0x000fe40000000f00 */
[C---:B------:R-:W-:Y:S02]  /*13c0*/  @!P4 LEA R12, P1, R11.reuse, R43, 0x2 ;  /* 0x0000002b0b0cc211 */ /* 0x040fe400078210ff */
[----:B-----5:R-:W-:Y:S02]  /*13d0*/  LEA R0, R0, R4, 0x18 ;  /* 0x0000000400007211 */ /* 0x020fe400078ec0ff */
[-C--:B------:R-:W-:Y:S02]  /*13e0*/  @!P0 LEA.HI.X R21, R8, R42.reuse, R9, 0x2, P2 ;  /* 0x0000002a08158211 */ /* 0x080fe400010f1409 */
[----:B------:R-:W-:Y:S01]  /*13f0*/  @!P4 LEA.HI.X R13, R11, R42, R5, 0x2, P1 ;  /* 0x0000002a0b0dc211 */ /* 0x000fe200008f1405 */
[C---:B------:R-:W-:Y:S01]  /*1400*/  IMAD R17, R2.reuse, 0x10, R0 ;  /* 0x0000001002117824 */ /* 0x040fe200078e0200 */
[----:B------:R-:W-:Y:S01]  /*1410*/  SHF.R.U32.HI R4, RZ, 0x2, R2 ;  /* 0x00000002ff047819 */ /* 0x000fe20000011602 */
[C---:B------:R-:W-:Y:S01]  /*1420*/  IMAD.SHL.U32 R5, R2.reuse, 0x8, RZ ;  /* 0x0000000802057824 */ /* 0x040fe200078e00ff */
[----:B------:R-:W-:Y:S01]  /*1430*/  LOP3.LUT R11, R2, 0x1f, RZ, 0xc0, !PT ;  /* 0x0000001f020b7812 */ /* 0x000fe200078ec0ff */
[----:B------:R-:W-:Y:S01]  /*1440*/  IMAD R37, R16, 0x4, R0 ;  /* 0x0000000410257824 */ /* 0x000fe200078e0200 */
[----:B------:R-:W-:Y:S01]  /*1450*/  @!PT LDS RZ, [RZ] ;  /* 0x00000000fffff984 */ /* 0x000fe20000000800 */
[----:B------:R-:W-:Y:S01]  /*1460*/  @!PT LDS RZ, [RZ] ;  /* 0x00000000fffff984 */ /* 0x000fe20000000800 */
[----:B------:R-:W-:Y:S01]  /*1470*/  @!PT LDS RZ, [RZ] ;  /* 0x00000000fffff984 */ /* 0x000fe20000000800 */
[----:B------:R-:W-:Y:S01]  /*1480*/  @!P0 LDGSTS.E.BYPASS.LTC128B.128 [R17+0x420], desc[UR38][R24.64] ;  /* 0x0042000018118fae */ /* 0x000fe2000b981a26 */
[----:B------:R-:W-:-:S02]  /*1490*/  LOP3.LUT P1, RZ, R23, 0x1f, R2, 0xf8, !PT ;  /* 0x0000001f17ff7812 */ /* 0x000fc4000782f802 */
[----:B------:R-:W-:Y:S01]  /*14a0*/  LOP3.LUT R5, R5, 0xf8, RZ, 0xc0, !PT ;  /* 0x000000f805057812 */ /* 0x000fe200078ec0ff */
[----:B------:R-:W0:Y:S01]  /*14b0*/  LDGDEPBAR ;  /* 0x00000000000079af */ /* 0x000e220000000000 */
[----:B------:R-:W-:Y:S02]  /*14c0*/  ISETP.GE.U32.OR P1, PT, R7, R22, P1 ;  /* 0x000000160700720c */ /* 0x000fe40000f26470 */
[----:B------:R-:W-:Y:S01]  /*14d0*/  LOP3.LUT R4, R5, 0x7, R4, 0xf8, !PT ;  /* 0x0000000705047812 */ /* 0x000fe200078ef804 */
[----:B------:R1:W-:Y:S01]  /*14e0*/  @!P0 LDGSTS.E.BYPASS.LTC128B.128 [R17+0x1420], desc[UR38][R20.64] ;  /* 0x0142000014118fae */ /* 0x0003e2000b981a26 */
[----:B------:R-:W-:-:S03]  /*14f0*/  LOP3.LUT P2, RZ, R2, 0x31f, RZ, 0xc0, !PT ;  /* 0x0000031f02ff7812 */ /* 0x000fc6000784c0ff */
[----:B------:R-:W0:Y:S04]  /*1500*/  LDGDEPBAR ;  /* 0x00000000000079af */ /* 0x000e280000000000 */
[----:B------:R2:W-:Y:S04]  /*1510*/  @!P4 LDGSTS.E.BYPASS.LTC128B.128 [R17+0x2420], desc[UR38][R12.64] ;  /* 0x024200000c11cfae */ /* 0x0005e8000b981a26 */
[----:B------:R-:W0:Y:S01]  /*1520*/  LDGDEPBAR ;  /* 0x00000000000079af */ /* 0x000e220000000000 */
[----:B-1----:R-:W-:-:S05]  /*1530*/  LOP3.LUT R20, R4, 0x7, R16, 0x78, !PT ;  /* 0x0000000704147812 */ /* 0x002fca00078e7810 */
[----:B------:R-:W-:Y:S01]  /*1540*/  IMAD R20, R20, 0x4, R0 ;  /* 0x0000000414147824 */ /* 0x000fe200078e0200 */
[----:B------:R-:W-:-:S06]  /*1550*/  DEPBAR.LE SB0, 0x3 ;  /* 0x000080c00000791a */ /* 0x000fcc0000000000 */
[----:B------:R-:W-:Y:S05]  /*1560*/  WARPSYNC.ALL ;  /* 0x0000000000007948 */ /* 0x000fea0003800000 */
[----:B------:R-:W-:Y:S06]  /*1570*/  BAR.SYNC.DEFER_BLOCKING 0x0 ;  /* 0x0000000000007b1d */ /* 0x000fec0000010000 */
[----:B------:R-:W-:Y:S01]  /*1580*/  BSSY.RECONVERGENT B0, `(.L_x_137) ;  /* 0x0000037000007945 */ /* 0x000fe20003800200 */
        /* <DEDUP_REMOVED lines=9> */
[----:B--2---:R-:W1:Y:S02]  /*1620*/  SHFL.BFLY PT, R13, R4, 0x1, 0x1f ;  /* 0x0c201f00040d7f89 */ /* 0x004e6400000e0000 */
        /* <DEDUP_REMOVED lines=32> */
[----:B-1----:R-:W-:-:S05]  /*1830*/  FSEL R4, R4, RZ, P0 ;  /* 0x000000ff04047208 */ /* 0x002fca0000000000 */
[----:B------:R-:W-:Y:S01]  /*1840*/  FMUL.FTZ R4, R9, R4 ;  /* 0x0000000409047220 */ /* 0x000fe20000410000 */
[----:B--2---:R-:W-:Y:S01]  /*1850*/  FFMA.FTZ R5, R5, 0.69314718246459960938, R13 ;  /* 0x3f31721805057823 */ /* 0x004fe2000001000d */
        /* <DEDUP_REMOVED lines=9> */
.L_x_138:
[----:B------:R-:W-:Y:S05]  /*18f0*/  BSYNC.RECONVERGENT B0 ;  /* 0x0000000000007941 */ /* 0x000fea0003800200 */
.L_x_137:
[----:B------:R-:W-:Y:S01]  /*1900*/  STS [R20], R4 ;  /* 0x0000000414007388 */ /* 0x000fe20000000800 */
[----:B------:R-:W-:Y:S01]  /*1910*/  BSSY.RECONVERGENT B1, `(.L_x_139) ;  /* 0x00000e4000017945 */ /* 0x000fe20003800200 */
[----:B-1----:R-:W-:Y:S01]  /*1920*/  CS2R R12, SRZ ;  /* 0x00000000000c7805 */ /* 0x002fe2000001ff00 */
[----:B------:R-:W-:Y:S01]  /*1930*/  VIADD R40, R17, 0x420 ;  /* 0x0000042011287836 */ /* 0x000fe20000000000 */
[----:B------:R1:W-:Y:S01]  /*1940*/  @!P2 STS [R37+0x400], R11 ;  /* 0x0004000b2500a388 */ /* 0x0003e20000000800 */
        /* <DEDUP_REMOVED lines=19> */
.L_x_143:
        /* <DEDUP_REMOVED lines=129> */
.L_x_142:
[----:B------:R-:W-:Y:S05]  /*2290*/  BSYNC.RECONVERGENT B0 ;  /* 0x0000000000007941 */ /* 0x000fea0003800200 */
.L_x_141:
[----:B------:R-:W-:Y:S05]  /*22a0*/  @!P5 BRA `(.L_x_140) ;  /* 0x000000040028d947 */ /* 0x000fea0003800000 */
[----:B------:R-:W1:Y:S01]  /*22b0*/  LDC.64 R8, c[0x0][0x3a8] ;  /* 0x0000ea00ff087b82 */ /* 0x000e620000000a00 */
        /* <DEDUP_REMOVED lines=30> */
.L_x_144:
        /* <DEDUP_REMOVED lines=43> */
.L_x_140:
[----:B------:R-:W-:Y:S05]  /*2750*/  BSYNC.RECONVERGENT B1 ;  /* 0x0000000000017941 */ /* 0x000fea0003800200 */
.L_x_139:
[----:B------:R-:W-:-:S04]  /*2760*/  ISETP.GE.AND P0, PT, R15, R14, PT ;  /* 0x0000000e0f00720c */ /* 0x000fc80003f06270 */
[----:B------:R-:W-:-:S13]  /*2770*/  ISETP.LT.OR P0, PT, R6, RZ, P0 ;  /* 0x000000ff0600720c */ /* 0x000fda0000701670 */
[----:B------:R-:W-:Y:S05]  /*2780*/  @P0 EXIT ;  /* 0x000000000000094d */ /* 0x000fea0003800000 */
[----:B------:R-:W1:Y:S01]  /*2790*/  LDCU.128 UR4, c[0x0][0x3f0] ;  /* 0x00007e00ff0477ac */ /* 0x000e620008000c00 */
[----:B------:R-:W-:Y:S02]  /*27a0*/  IADD3 R18, PT, PT, R15, R18, RZ ;  /* 0x000000120f127210 */ /* 0x000fe40007ffe0ff */
[----:B------:R-:W-:Y:S01]  /*27b0*/  MOV R19, RZ ;  /* 0x000000ff00137202 */ /* 0x000fe20000000f00 */
[----:B------:R-:W2:Y:S01]  /*27c0*/  LDCU.64 UR8, c[0x0][0x400] ;  /* 0x00008000ff0877ac */ /* 0x000ea20008000a00 */
[----:B------:R-:W-:Y:S02]  /*27d0*/  F2FP.BF16.F32.PACK_AB R10, R11, R10 ;  /* 0x0000000a0b0a723e */ /* 0x000fe400000010ff */
[----:B------:R-:W-:Y:S01]  /*27e0*/  F2FP.BF16.F32.PACK_AB R11, R13, R12 ;  /* 0x0000000c0d0b723e */ /* 0x000fe200000010ff */
[----:B-1----:R-:W-:Y:S02]  /*27f0*/  IMAD R0, R39, UR6, RZ ;  /* 0x0000000627007c24 */ /* 0x002fe4000f8e02ff */
[----:B------:R-:W-:-:S04]  /*2800*/  IMAD.WIDE.U32 R18, R38, UR6, R18 ;  /* 0x0000000626127c25 */ /* 0x000fc8000f8e0012 */
[----:B------:R-:W-:Y:S01]  /*2810*/  IMAD R0, R38, UR7, R0 ;  /* 0x0000000726007c24 */ /* 0x000fe2000f8e0200 */
[----:B------:R-:W-:-:S04]  /*2820*/  MOV R4, R18 ;  /* 0x0000001200047202 */ /* 0x000fc80000000f00 */
[----:B------:R-:W-:-:S03]  /*2830*/  IADD3 R5, PT, PT, R19, R0, RZ ;  /* 0x0000000013057210 */ /* 0x000fc60007ffe0ff */
[----:B--2---:R-:W-:-:S04]  /*2840*/  IMAD.WIDE.U32 R4, R6, UR8, R4 ;  /* 0x0000000806047c25 */ /* 0x004fc8000f8e0004 */
[----:B------:R-:W-:Y:S01]  /*2850*/  IMAD R6, R6, UR9, R5 ;  /* 0x0000000906067c24 */ /* 0x000fe2000f8e0205 */
[----:B------:R-:W-:-:S04]  /*2860*/  LEA R2, P0, R4, UR4, 0x1 ;  /* 0x0000000404027c11 */ /* 0x000fc8000f8008ff */
[----:B------:R-:W-:-:S05]  /*2870*/  LEA.HI.X R3, R4, UR5, R6, 0x1, P0 ;  /* 0x0000000504037c11 */ /* 0x000fca00080f0c06 */
[----:B------:R-:W-:Y:S01]  /*2880*/  STG.E.64 desc[UR38][R2.64], R10 ;  /* 0x0000000a02007986 */ /* 0x000fe2000c101b26 */
[----:B------:R-:W-:Y:S05]  /*2890*/  EXIT ;  /* 0x000000000000794d */ /* 0x000fea0003800000 */
        .weak           $__internal_3_$__cuda_sm20_div_u64
        .type           $__internal_3_$__cuda_sm20_div_u64,@function
        .size           $__internal_3_$__cuda_sm20_div_u64,(.L_x_1978 - $__internal_3_$__cuda_sm20_div_u64)
$__internal_3_$__cuda_sm20_div_u64:
        /* <DEDUP_REMOVED lines=63> */
[----:B------:R-:W-:Y:S06]  /*2c90*/  RET.REL.NODEC R6 `(_ZN7cutlass13device_kernelIN5flash19FlashAttnFwdCombineIN4cute5tupleIJNS3_1CILi8EEENS5_ILi128EEEEEELi5ELi256ELi1ELb0ELb1ENS_10bfloat16_tEfNS_4arch4Sm90EEEEEvNT_6ParamsE) ;  /* 0xffffffd006d87950 */ /* 0x000fec0003c3ffff */
.L_x_145:
        /* <DEDUP_REMOVED lines=14> */
.L_x_1978:


//--------------------- .text._ZN7cutlass13device_kernelIN5flash19FlashAttnFwdCombineIN4cute5tupleIJNS3_1CILi8EEENS5_ILi128EEEEEELi8ELi256ELi1ELb0ELb0ENS_10bfloat16_tEfNS_4arch4Sm80EEEEEvNT_6ParamsE --------------------------
	.section	.text._ZN7cutlass13device_kernelIN5flash19FlashAttnFwdCombineIN4cute5tupleIJNS3_1CILi8EEENS5_ILi128EEEEEELi8ELi256ELi1ELb0ELb0ENS_10bfloat16_tEfNS_4arch4Sm80EEEEEvNT_6ParamsE,"ax",@progbits
	.align	128
.text._ZN7cutlass13device_kernelIN5flash19FlashAttnFwdCombineIN4cute5tupleIJNS3_1CILi8EEENS5_ILi128EEEEEELi8ELi256ELi1ELb0ELb0ENS_10bfloat16_tEfNS_4arch4Sm80EEEEEvNT_6ParamsE:
        .type           _ZN7cutlass13device_kernelIN5flash19FlashAttnFwdCombineIN4cute5tupleIJNS3_1CILi8EEENS5_ILi128EEEEEELi8ELi256ELi1ELb0ELb0ENS_10bfloat16_tEfNS_4arch4Sm80EEEEEvNT_6ParamsE,@function
        .size           _ZN7cutlass13device_kernelIN5flash19FlashAttnFwdCombineIN4cute5tupleIJNS3_1CILi8EEENS5_ILi128EEEEEELi8ELi256ELi1ELb0ELb0ENS_10bfloat16_tEfNS_4arch4Sm80EEEEEvNT_6ParamsE,(.L_x_1980 - _ZN7cutlass13device_kernelIN5flash19FlashAttnFwdCombineIN4cute5tupleIJNS3_1CILi8EEENS5_ILi128EEEEEELi8ELi256ELi1ELb0ELb0ENS_10bfloat16_tEfNS_4arch4Sm80EEEEEvNT_6ParamsE)
        .other          _ZN7cutlass13device_kernelIN5flash19FlashAttnFwdCombineIN4cute5tupleIJNS3_1CILi8EEENS5_ILi128EEEEEELi8ELi256ELi1ELb0ELb0ENS_10bfloat16_tEfNS_4arch4Sm80EEEEEvNT_6ParamsE,@"STO_CUDA_ENTRY STV_DEFAULT"
_ZN7cutlass13device_kernelIN5flash19FlashAttnFwdCombineIN4cute5tupleIJNS3_1CILi8EEENS5_ILi128EEEEEELi8ELi256ELi1ELb0ELb0ENS_10bfloat16_tEfNS_4arch4Sm80EEEEEvNT_6ParamsE:
        /* <DEDUP_REMOVED lines=38> */
.L_x_147:
[----:B------:R-:W-:Y:S05]  /*0260*/  BSYNC.RECONVERGENT B0 ;  /* 0x0000000000007941 */ /* 0x000fea0003800200 */
.L_x_146:
        /* <DEDUP_REMOVED lines=22> */
.L_x_148:
        /* <DEDUP_REMOVED lines=165> */
.L_x_150:
[----:B------:R-:W-:Y:S05]  /*0e20*/  BSYNC.RECONVERGENT B0 ;  /* 0x0000000000007941 */ /* 0x000fea0003800200 */
.L_x_149:
        /* <DEDUP_REMOVED lines=210> */
.L_x_152:
[----:B------:R-:W-:Y:S05]  /*1b50*/  BSYNC.RECONVERGENT B0 ;  /* 0x0000000000007941 */ /* 0x000fea0003800200 */
.L_x_151:
        /* <DEDUP_REMOVED lines=33> */
.L_x_157:
        /* <DEDUP_REMOVED lines=130> */
.L_x_156:
[----:B------:R-:W-:Y:S05]  /*2590*/  BSYNC.RECONVERGENT B0 ;  /* 0x0000000000007941 */ /* 0x000fea0003800200 */
.L_x_155:
        /* <DEDUP_REMOVED lines=37> */
.L_x_158:
        /* <DEDUP_REMOVED lines=43> */
.L_x_154:
[----:B------:R-:W-:Y:S05]  /*2aa0*/  BSYNC.RECONVERGENT B1 ;  /* 0x0000000000017941 */ /* 0x000fea0003800200 */
.L_x_153:
        /* <DEDUP_REMOVED lines=24> */
.L_x_159:
        /* <DEDUP_REMOVED lines=13> */
.L_x_1980:


//--------------------- .text._ZN7cutlass13device_kernelIN5flash19FlashAttnFwdCombineIN4cute5tupleIJNS3_1CILi8EEENS5_ILi128EEEEEELi7ELi256ELi1ELb0ELb0ENS_10bfloat16_tEfNS_4arch4Sm80EEEEEvNT_6ParamsE --------------------------
	.section	.text._ZN7cutlass13device_kernelIN5flash19FlashAttnFwdCombineIN4cute5tupleIJNS3_1CILi8EEENS5_ILi128EEEEEELi7ELi256ELi1ELb0ELb0ENS_10bfloat16_tEfNS_4arch4Sm80EEEEEvNT_6ParamsE,"ax",@progbits
	.align	128
.text._ZN7cutlass13device_kernelIN5flash19FlashAttnFwdCombineIN4cute5tupleIJNS3_1CILi8EEENS5_ILi128EEEEEELi7ELi256ELi1ELb0ELb0ENS_10bfloat16_tEfNS_4arch4Sm80EEEEEvNT_6ParamsE:
        .type           _ZN7cutlass13device_kernelIN5flash19FlashAttnFwdCombineIN4cute5tupleIJNS3_1CILi8EEENS5_ILi128EEEEEELi7ELi256ELi1ELb0ELb0ENS_10bfloat16_tEfNS_4arch4Sm80EEEEEvNT_6ParamsE,@function
        .size           _ZN7cutlass13device_kernelIN5flash19FlashAttnFwdCombineIN4cute5tupleIJNS3_1CILi8EEENS5_ILi128EEEEEELi7ELi256ELi1ELb0ELb0ENS_10bfloat16_tEfNS_4arch4Sm80EEEEEvNT_6ParamsE,(.L_x_1981 - _ZN7cutlass13device_kernelIN5flash19FlashAttnFwdCombineIN4cute5tupleIJNS3_1CILi8EEENS5_ILi128EEEEEELi7ELi256ELi1ELb0ELb0ENS_10bfloat16_tEfNS_4arch4Sm80EEEEEvNT_6ParamsE)
        .other          _ZN7cutlass13device_kernelIN5flash19FlashAttnFwdCombineIN4cute5tupleIJNS3_1CILi8EEENS5_ILi128EEEEEELi7ELi256ELi1ELb0ELb0ENS_10bfloat16_tEfNS_4arch4Sm80EEEEEvNT_6ParamsE,@"STO_CUDA_ENTRY STV_DEFAULT"
_ZN7cutlass13device_kernelIN5flash19FlashAttnFwdCombineIN4cute5tupleIJNS3_1CILi8EEENS5_ILi128EEEEEELi7ELi256ELi1ELb0ELb0ENS_10bfloat16_tEfNS_4arch4Sm80EEEEEvNT_6ParamsE:
        /* <DEDUP_REMOVED lines=38> */
.L_x_161:
[----:B------:R-:W-:Y:S05]  /*0260*/  BSYNC.RECONVERGENT B0 ;  /* 0x0000000000007941 */ /* 0x000fea0003800200 */
.L_x_160:
        /* <DEDUP_REMOVED lines=22> */
.L_x_162:
        /* <DEDUP_REMOVED lines=115> */
.L_x_164:
[----:B------:R-:W-:Y:S05]  /*0b00*/  BSYNC.RECONVERGENT B0 ;  /* 0x0000000000007941 */ /* 0x000fea0003800200 */
.L_x_163:
        /* <DEDUP_REMOVED lines=177> */
.L_x_166:
[----:B------:R-:W-:Y:S05]  /*1620*/  BSYNC.RECONVERGENT B0 ;  /* 0x0000000000007941 */ /* 0x000fea0003800200 */
.L_x_165:
        /* <DEDUP_REMOVED lines=28> */
.L_x_171:
        /* <DEDUP_REMOVED lines=130> */
.L_x_170:
[----:B------:R-:W-:Y:S05]  /*2010*/  BSYNC.RECONVERGENT B0 ;  /* 0x0000000000007941 */ /* 0x000fea0003800200 */
.L_x_169:
        /* <DEDUP_REMOVED lines=37> */
.L_x_172:
        /* <DEDUP_REMOVED lines=43> */
.L_x_168:
[----:B------:R-:W-:Y:S05]  /*2520*/  BSYNC.RECONVERGENT B1 ;  /* 0x0000000000017941 */ /* 0x000fea0003800200 */
.L_x_167:
        /* <DEDUP_REMOVED lines=24> */
.L_x_173:
        /* <DEDUP_REMOVED lines=13> */
.L_x_1981:


//--------------------- .text._ZN7cutlass13device_kernelIN5flash19FlashAttnFwdCombineIN4cute5tupleIJNS3_1CILi8EEENS5_ILi128EEEEEELi6ELi256ELi1ELb0ELb0ENS_10bfloat16_tEfNS_4arch4Sm80EEEEEvNT_6ParamsE --------------------------
	.section	.text._ZN7cutlass13device_kernelIN5flash19FlashAttnFwdCombineIN4cute5tupleIJNS3_1CILi8EEENS5_ILi128EEEEEELi6ELi256ELi1ELb0ELb0ENS_10bfloat16_tEfNS_4arch4Sm80EEEEEvNT_6ParamsE,"ax",@progbits
	.align	128
.text._ZN7cutlass13device_kernelIN5flash19FlashAttnFwdCombineIN4cute5tupleIJNS3_1CILi8EEENS5_ILi128EEEEEELi6ELi256ELi1ELb0ELb0ENS_10bfloat16_tEfNS_4arch4Sm80EEEEEvNT_6ParamsE:
        .type           _ZN7cutlass13device_kernelIN5flash19FlashAttnFwdCombineIN4cute5tupleIJNS3_1CILi8EEENS5_ILi128EEEEEELi6ELi256ELi1ELb0ELb0ENS_10bfloat16_tEfNS_4arch4Sm80EEEEEvNT_6ParamsE,@function
        .size           _ZN7cutlass13device_kernelIN5flash19FlashAttnFwdCombineIN4cute5tupleIJNS3_1CILi8EEENS5_ILi128EEEEEELi6ELi256ELi1ELb0ELb0ENS_10bfloat16_tEfNS_4arch4Sm80EEEEEvNT_6ParamsE,(.L_x_1982 - _ZN7cutlass13device_kernelIN5flash19FlashAttnFwdCombineIN4cute5tupleIJNS3_1CILi8EEENS5_ILi128EEEEEELi6ELi256ELi1ELb0ELb0ENS_10bfloat16_tEfNS_4arch4Sm80EEEEEvNT_6ParamsE)
        .other          _ZN7cutlass13device_kernelIN5flash19FlashAttnFwdCombineIN4cute5tupleIJNS3_1CILi8EEENS5_ILi128EEEEEELi6ELi256ELi1ELb0ELb0ENS_10bfloat16_tEfNS_4arch4Sm80EEEEEvNT_6ParamsE,@"STO_CUDA_ENTRY STV_DEFAULT"
_ZN7cutlass13device_kernelIN5flash19FlashAttnFwdCombineIN4cute5tupleIJNS3_1CILi8EEENS5_ILi128EEEEEELi6ELi256ELi1ELb0ELb0ENS_10bfloat16_tEfNS_4arch4Sm80EEEEEvNT_6ParamsE:
        /* <DEDUP_REMOVED lines=38> */
.L_x_175:
[----:B------:R-:W-:Y:S05]  /*0260*/  BSYNC.RECONVERGENT B0 ;  /* 0x0000000000007941 */ /* 0x000fea0003800200 */
.L_x_174:
        /* <DEDUP_REMOVED lines=22> */
.L_x_176:
        /* <DEDUP_REMOVED lines=75> */
.L_x_178:
[----:B------:R-:W-:Y:S05]  /*0880*/  BSYNC.RECONVERGENT B0 ;  /* 0x0000000000007941 */ /* 0x000fea0003800200 */
.L_x_177:
        /* <DEDUP_REMOVED lines=155> */
.L_x_180:
[----:B------:R-:W-:Y:S05]  /*1240*/  BSYNC.RECONVERGENT B0 ;  /* 0x0000000000007941 */ /* 0x000fea0003800200 */
.L_x_179:
        /* <DEDUP_REMOVED lines=26> */
.L_x_185:
        /* <DEDUP_REMOVED lines=130> */
.L_x_184:
[----:B------:R-:W-:Y:S05]  /*1c10*/  BSYNC.RECONVERGENT B0 ;  /* 0x0000000000007941 */ /* 0x000fea0003800200 */
.L_x_183:
        /* <DEDUP_REMOVED lines=37> */
.L_x_186:
        /* <DEDUP_REMOVED lines=43> */
.L_x_182:
[----:B------:R-:W-:Y:S05]  /*2120*/  BSYNC.RECONVERGENT B1 ;  /* 0x0000000000017941 */ /* 0x000fea0003800200 */
.L_x_181:
        /* <DEDUP_REMOVED lines=24> */
.L_x_187:
        /* <DEDUP_REMOVED lines=13> */
.L_x_1982:


//--------------------- .text._ZN7cutlass13device_kernelIN5flash19FlashAttnFwdCombineIN4cute5tupleIJNS3_1CILi8EEENS5_ILi128EEEEEELi5ELi256ELi1ELb0ELb0ENS_10bfloat16_tEfNS_4arch4Sm80EEEEEvNT_6ParamsE --------------------------
	.section	.text._ZN7cutlass13device_kernelIN5flash19FlashAttnFwdCombineIN4cute5tupleIJNS3_1CILi8EEENS5_ILi128EEEEEELi5ELi256ELi1ELb0ELb0ENS_10bfloat16_tEfNS_4arch4Sm80EEEEEvNT_6ParamsE,"ax",@progbits
	.align	128
.text._ZN7cutlass13device_kernelIN5flash19FlashAttnFwdCombineIN4cute5tupleIJNS3_1CILi8EEENS5_ILi128EEEEEELi5ELi256ELi1ELb0ELb0ENS_10bfloat16_tEfNS_4arch4Sm80EEEEEvNT_6ParamsE:
        .type           _ZN7cutlass13device_kernelIN5flash19FlashAttnFwdCombineIN4cute5tupleIJNS3_1CILi8EEENS5_ILi128EEEEEELi5ELi256ELi1ELb0ELb0ENS_10bfloat16_tEfNS_4arch4Sm80EEEEEvNT_6ParamsE,@function
        .size           _ZN7cutlass13device_kernelIN5flash19FlashAttnFwdCombineIN4cute5tupleIJNS3_1CILi8EEENS5_ILi128EEEEEELi5ELi256ELi1ELb0ELb0ENS_10bfloat16_tEfNS_4arch4Sm80EEEEEvNT_6ParamsE,(.L_x_1983 - _ZN7cutlass13device_kernelIN5flash19FlashAttnFwdCombineIN4cute5tupleIJNS3_1CILi8EEENS5_ILi128EEEEEELi5ELi256ELi1ELb0ELb0ENS_10bfloat16_tEfNS_4arch4Sm80EEEEEvNT_6ParamsE)
        .other          _ZN7cutlass13device_kernelIN5flash19FlashAttnFwdCombineIN4cute5tupleIJNS3_1CILi8EEENS5_ILi128EEEEEELi5ELi256ELi1ELb0ELb0ENS_10bfloat16_tEfNS_4arch4Sm80EEEEEvNT_6ParamsE,@"STO_CUDA_ENTRY STV_DEFAULT"
_ZN7cutlass13device_kernelIN5flash19FlashAttnFwdCombineIN4cute5tupleIJNS3_1CILi8EEENS5_ILi128EEEEEELi5ELi256ELi1ELb0ELb0ENS_10bfloat16_tEfNS_4arch4Sm80EEEEEvNT_6ParamsE:
        /* <DEDUP_REMOVED lines=38> */
.L_x_189:
[----:B------:R-:W-:Y:S05]  /*0260*/  BSYNC.RECONVERGENT B0 ;  /* 0x0000000000007941 */ /* 0x000fea0003800200 */
.L_x_188:
        /* <DEDUP_REMOVED lines=22> */
.L_x_190:
        /* <DEDUP_REMOVED lines=47> */
.L_x_193:
[----:B------:R-:W-:-:S05]  /*06c0*/  MOV R3, 0xff800000 ;  /* 0xff80000000037802 */ /* 0x000fca0000000f00 */
[----:B------:R3:W-:Y:S02]  /*06d0*/  STS [R0], R3 ;  /* 0x0000000300007388 */ /* 0x0007e40000000800 */
.L_x_192:
[----:B------:R-:W-:Y:S05]  /*06e0*/  BSYNC.RECONVERGENT B0 ;  /* 0x0000000000007941 */ /* 0x000fea0003800200 */
.L_x_191:
        /* <DEDUP_REMOVED lines=143> */
.L_x_195:
[----:B------:R-:W-:Y:S05]  /*0fe0*/  BSYNC.RECONVERGENT B0 ;  /* 0x0000000000007941 */ /* 0x000fea0003800200 */
.L_x_194:
        /* <DEDUP_REMOVED lines=25> */
.L_x_200:
        /* <DEDUP_REMOVED lines=130> */
.L_x_199:
[----:B------:R-:W-:Y:S05]  /*19a0*/  BSYNC.RECONVERGENT B0 ;  /* 0x0000000000007941 */ /* 0x000fea0003800200 */
.L_x_198:
        /* <DEDUP_REMOVED lines=37> */
.L_x_201:
        /* <DEDUP_REMOVED lines=43> */
.L_x_197:
[----:B------:R-:W-:Y:S05]  /*1eb0*/  BSYNC.RECONVERGENT B1 ;  /* 0x0000000000017941 */ /* 0x000fea0003800200 */
.L_x_196:
        /* <DEDUP_REMOVED lines=24> */
.L_x_202:
        /* <DEDUP_REMOVED lines=12> */
.L_x_1983:


//--------------------- .text._ZN7cutlass13device_kernelIN5flash19FlashAttnFwdCombineIN4cute5tupleIJNS3_1CILi8EEENS5_ILi128EEEEEELi8ELi256ELi1ELb0ELb1ENS_10bfloat16_tEfNS_4arch4Sm80EEEEEvNT_6ParamsE --------------------------
	.section	.text._ZN7cutlass13device_kernelIN5flash19FlashAttnFwdCombineIN4cute5tupleIJNS3_1CILi8EEENS5_ILi128EEEEEELi8ELi256ELi1ELb0ELb1ENS_10bfloat16_tEfNS_4arch4Sm80EEEEEvNT_6ParamsE,"ax",@progbits
	.align	128
.text._ZN7cutlass13device_kernelIN5flash19FlashAttnFwdCombineIN4cute5tupleIJNS3_1CILi8EEENS5_ILi128EEEEEELi8ELi256ELi1ELb0ELb1ENS_10bfloat16_tEfNS_4arch4Sm80EEEEEvNT_6ParamsE:
        .type           _ZN7cutlass13device_kernelIN5flash19FlashAttnFwdCombineIN4cute5tupleIJNS3_1CILi8EEENS5_ILi128EEEEEELi8ELi256ELi1ELb0ELb1ENS_10bfloat16_tEfNS_4arch4Sm80EEEEEvNT_6ParamsE,@function
        .size           _ZN7cutlass13device_kernelIN5flash19FlashAttnFwdCombineIN4cute5tupleIJNS3_1CILi8EEENS5_ILi128EEEEEELi8ELi256ELi1ELb0ELb1ENS_10bfloat16_tEfNS_4arch4Sm80EEEEEvNT_6ParamsE,(.L_x_1984 - _ZN7cutlass13device_kernelIN5flash19FlashAttnFwdCombineIN4cute5tupleIJNS3_1CILi8EEENS5_ILi128EEEEEELi8ELi256ELi1ELb0ELb1ENS_10bfloat16_tEfNS_4arch4Sm80EEEEEvNT_6ParamsE)
        .other          _ZN7cutlass13device_kernelIN5flash19FlashAttnFwdCombineIN4cute5tupleIJNS3_1CILi8EEENS5_ILi128EEEEEELi8ELi256ELi1ELb0ELb1ENS_10bfloat16_tEfNS_4arch4Sm80EEEEEvNT_6ParamsE,@"STO_CUDA_ENTRY STV_DEFAULT"
_ZN7cutlass13device_kernelIN5flash19FlashAttnFwdCombineIN4cute5tupleIJNS3_1CILi8EEENS5_ILi128EEEEEELi8ELi256ELi1ELb0ELb1ENS_10bfloat16_tEfNS_4arch4Sm80EEEEEvNT_6ParamsE:
        /* <DEDUP_REMOVED lines=38> */
.L_x_204:
[----:B------:R-:W-:Y:S05]  /*0260*/  BSYNC.RECONVERGENT B0 ;  /* 0x0000000000007941 */ /* 0x000fea0003800200 */
.L_x_203:
        /* <DEDUP_REMOVED lines=13> */
.L_x_205:
        /* <DEDUP_REMOVED lines=8> */
.L_x_207:
[----:B-1----:R-:W1:Y:S02]  /*03c0*/  LDC.64 R4, c[0x0][0x448] ;  /* 0x00011200ff047b82 */ /* 0x002e640000000a00 */
[----:B-1---5:R-:W-:-:S05]  /*03d0*/  IMAD.WIDE R4, R0, 0x4, R4 ;  /* 0x0000000400047825 */ /* 0x022fca00078e0204 */
[----:B------:R2:W5:Y:S01]  /*03e0*/  LDG.E R17, desc[UR38][R4.64] ;  /* 0x0000002604117981 */ /* 0x000562000c1e1900 */
[----:B------:R-:W-:Y:S05]  /*03f0*/  BRA `(.L_x_206) ;  /* 0x0000000000087947 */ /* 0x000fea0003800000 */
.L_x_208:
[----:B------:R-:W2:Y:S02]  /*0400*/  LDG.E R4, desc[UR38][R4.64+0x4] ;  /* 0x0000042604047981 */ /* 0x000ea4000c1e1900 */
[----:B--2---:R-:W-:-:S07]  /*0410*/  IADD3 R17, PT, PT, -R24, R4, RZ ;  /* 0x0000000418117210 */ /* 0x004fce0007ffe1ff */
.L_x_206:
        /* <DEDUP_REMOVED lines=23> */
.L_x_209:
        /* <DEDUP_REMOVED lines=99> */
.L_x_211:
        /* <DEDUP_REMOVED lines=31> */
.L_x_212:
[----:B------:R-:W-:Y:S02]  /*0db0*/  MOV R9, R17 ;  /* 0x0000001100097202 */ /* 0x000fe40000000f00 */
[----:B------:R-:W-:Y:S02]  /*0dc0*/  MOV R6, 0xde0 ;  /* 0x00000de000067802 */ /* 0x000fe40000000f00 */
[----:B------:R-:W-:Y:S05]  /*0dd0*/  CALL.REL.NOINC `($__internal_4_$__cuda_sm20_div_u64) ;  /* 0x0000002400b87944 */ /* 0x000fea0003c00000 */
[----:B------:R-:W-:-:S07]  /*0de0*/  MOV R3, R0 ;  /* 0x0000000000037202 */ /* 0x000fce0000000f00 */
.L_x_213:
[----:B------:R-:W-:-:S05]  /*0df0*/  IADD3 R0, PT, PT, R8, 0x1e, RZ ;  /* 0x0000001e08007810 */ /* 0x000fca0007ffe0ff */
.L_x_210:
        /* <DEDUP_REMOVED lines=161> */
.L_x_215:
[----:B------:R-:W-:Y:S05]  /*1810*/  BSYNC.RECONVERGENT B0 ;  /* 0x0000000000007941 */ /* 0x000fea0003800200 */
.L_x_214:
        /* <DEDUP_REMOVED lines=199> */
.L_x_217:
[----:B------:R-:W-:Y:S05]  /*2490*/  BSYNC.RECONVERGENT B0 ;  /* 0x0000000000007941 */ /* 0x000fea0003800200 */
.L_x_216:
        /* <DEDUP_REMOVED lines=32> */
.L_x_222:
        /* <DEDUP_REMOVED lines=129> */
.L_x_221:
[----:B------:R-:W-:Y:S05]  /*2eb0*/  BSYNC.RECONVERGENT B0 ;  /* 0x0000000000007941 */ /* 0x000fea0003800200 */
.L_x_220:
        /* <DEDUP_REMOVED lines=32> */
.L_x_223:
        /* <DEDUP_REMOVED lines=43> */
.L_x_219:
[----:B------:R-:W-:Y:S05]  /*3370*/  BSYNC.RECONVERGENT B1 ;  /* 0x0000000000017941 */ /* 0x000fea0003800200 */
.L_x_218:
        /* <DEDUP_REMOVED lines=20> */
        .weak           $__internal_4_$__cuda_sm20_div_u64
        .type           $__internal_4_$__cuda_sm20_div_u64,@function
        .size           $__internal_4_$__cuda_sm20_div_u64,(.L_x_1984 - $__internal_4_$__cuda_sm20_div_u64)
$__internal_4_$__cuda_sm20_div_u64:
        /* <DEDUP_REMOVED lines=63> */
[----:B------:R-:W-:Y:S06]  /*38b0*/  RET.REL.NODEC R6 `(_ZN7cutlass13device_kernelIN5flash19FlashAttnFwdCombineIN4cute5tupleIJNS3_1CILi8EEENS5_ILi128EEEEEELi8ELi256ELi1ELb0ELb1ENS_10bfloat16_tEfNS_4arch4Sm80EEEEEvNT_6ParamsE) ;  /* 0xffffffc406d07950 */ /* 0x000fec0003c3ffff */
.L_x_224:
        /* <DEDUP_REMOVED lines=12> */
.L_x_1984:


//--------------------- .text._ZN7cutlass13device_kernelIN5flash19FlashAttnFwdCombineIN4cute5tupleIJNS3_1CILi8EEENS5_ILi128EEEEEELi7ELi256ELi1ELb0ELb1ENS_10bfloat16_tEfNS_4arch4Sm80EEEEEvNT_6ParamsE --------------------------
	.section	.text._ZN7cutlass13device_kernelIN5flash19FlashAttnFwdCombineIN4cute5tupleIJNS3_1CILi8EEENS5_ILi128EEEEEELi7ELi256ELi1ELb0ELb1ENS_10bfloat16_tEfNS_4arch4Sm80EEEEEvNT_6ParamsE,"ax",@progbits
	.align	128
.text._ZN7cutlass13device_kernelIN5flash19FlashAttnFwdCombineIN4cute5tupleIJNS3_1CILi8EEENS5_ILi128EEEEEELi7ELi256ELi1ELb0ELb1ENS_10bfloat16_tEfNS_4arch4Sm80EEEEEvNT_6ParamsE:
        .type           _ZN7cutlass13device_kernelIN5flash19FlashAttnFwdCombineIN4cute5tupleIJNS3_1CILi8EEENS5_ILi128EEEEEELi7ELi256ELi1ELb0ELb1ENS_10bfloat16_tEfNS_4arch4Sm80EEEEEvNT_6ParamsE,@function
        .size           _ZN7cutlass13device_kernelIN5flash19FlashAttnFwdCombineIN4cute5tupleIJNS3_1CILi8EEENS5_ILi128EEEEEELi7ELi256ELi1ELb0ELb1ENS_10bfloat16_tEfNS_4arch4Sm80EEEEEvNT_6ParamsE,(.L_x_1986 - _ZN7cutlass13device_kernelIN5flash19FlashAttnFwdCombineIN4cute5tupleIJNS3_1CILi8EEENS5_ILi128EEEEEELi7ELi256ELi1ELb0ELb1ENS_10bfloat16_tEfNS_4arch4Sm80EEEEEvNT_6ParamsE)
        .other          _ZN7cutlass13device_kernelIN5flash19FlashAttnFwdCombineIN4cute5tupleIJNS3_1CILi8EEENS5_ILi128EEEEEELi7ELi256ELi1ELb0ELb1ENS_10bfloat16_tEfNS_4arch4Sm80EEEEEvNT_6ParamsE,@"STO_CUDA_ENTRY STV_DEFAULT"
_ZN7cutlass13device_kernelIN5flash19FlashAttnFwdCombineIN4cute5tupleIJNS3_1CILi8EEENS5_ILi128EEEEEELi7ELi256ELi1ELb0ELb1ENS_10bfloat16_tEfNS_4arch4Sm80EEEEEvNT_6ParamsE:
        /* <DEDUP_REMOVED lines=38> */
.L_x_226:
[----:B------:R-:W-:Y:S05]  /*0260*/  BSYNC.RECONVERGENT B0 ;  /* 0x0000000000007941 */ /* 0x000fea0003800200 */
.L_x_225:
        /* <DEDUP_REMOVED lines=13> */
.L_x_227:
        /* <DEDUP_REMOVED lines=8> */
.L_x_229:
[----:B-1----:R-:W1:Y:S02]  /*03c0*/  LDC.64 R4, c[0x0][0x448] ;  /* 0x00011200ff047b82 */ /* 0x002e640000000a00 */
[----:B-1---5:R-:W-:-:S05]  /*03d0*/  IMAD.WIDE R4, R0, 0x4, R4 ;  /* 0x0000000400047825 */ /* 0x022fca00078e0204 */
[----:B------:R2:W5:Y:S01]  /*03e0*/  LDG.E R17, desc[UR38][R4.64] ;  /* 0x0000002604117981 */ /* 0x000562000c1e1900 */
[----:B------:R-:W-:Y:S05]  /*03f0*/  BRA `(.L_x_228) ;  /* 0x0000000000087947 */ /* 0x000fea0003800000 */
.L_x_230:
[----:B------:R-:W2:Y:S02]  /*0400*/  LDG.E R4, desc[UR38][R4.64+0x4] ;  /* 0x0000042604047981 */ /* 0x000ea4000c1e1900 */
[----:B--2---:R-:W-:-:S07]  /*0410*/  IADD3 R17, PT, PT, -R24, R4, RZ ;  /* 0x0000000418117210 */ /* 0x004fce0007ffe1ff */
.L_x_228:
        /* <DEDUP_REMOVED lines=23> */
.L_x_231:
        /* <DEDUP_REMOVED lines=99> */
.L_x_233:
        /* <DEDUP_REMOVED lines=31> */
.L_x_234:
[----:B------:R-:W-:Y:S02]  /*0db0*/  MOV R9, R17 ;  /* 0x0000001100097202 */ /* 0x000fe40000000f00 */
[----:B------:R-:W-:Y:S02]  /*0dc0*/  MOV R6, 0xde0 ;  /* 0x00000de000067802 */ /* 0x000fe40000000f00 */
[----:B------:R-:W-:Y:S05]  /*0dd0*/  CALL.REL.NOINC `($__internal_5_$__cuda_sm20_div_u64) ;  /* 0x0000002000507944 */ /* 0x000fea0003c00000 */
[----:B------:R-:W-:-:S07]  /*0de0*/  MOV R3, R0 ;  /* 0x0000000000037202 */ /* 0x000fce0000000f00 */
.L_x_235:
[----:B------:R-:W-:-:S05]  /*0df0*/  IADD3 R0, PT, PT, R8, 0x1e, RZ ;  /* 0x0000001e08007810 */ /* 0x000fca0007ffe0ff */
.L_x_232:
        /* <DEDUP_REMOVED lines=109> */
.L_x_237:
[----:B------:R-:W-:Y:S05]  /*14d0*/  BSYNC.RECONVERGENT B0 ;  /* 0x0000000000007941 */ /* 0x000fea0003800200 */
.L_x_236:
        /* <DEDUP_REMOVED lines=165> */
.L_x_239:
[----:B------:R-:W-:Y:S05]  /*1f30*/  BSYNC.RECONVERGENT B0 ;  /* 0x0000000000007941 */ /* 0x000fea0003800200 */
.L_x_238:
        /* <DEDUP_REMOVED lines=28> */
.L_x_244:
        /* <DEDUP_REMOVED lines=129> */
.L_x_243:
[----:B------:R-:W-:Y:S05]  /*2910*/  BSYNC.RECONVERGENT B0 ;  /* 0x0000000000007941 */ /* 0x000fea0003800200 */
.L_x_242:
        /* <DEDUP_REMOVED lines=32> */
.L_x_245:
        /* <DEDUP_REMOVED lines=43> */
.L_x_241:
[----:B------:R-:W-:Y:S05]  /*2dd0*/  BSYNC.RECONVERGENT B1 ;  /* 0x0000000000017941 */ /* 0x000fea0003800200 */
.L_x_240:
        /* <DEDUP_REMOVED lines=20> */
        .weak           $__internal_5_$__cuda_sm20_div_u64
        .type           $__internal_5_$__cuda_sm20_div_u64,@function
        .size           $__internal_5_$__cuda_sm20_div_u64,(.L_x_1986 - $__internal_5_$__cuda_sm20_div_u64)
$__internal_5_$__cuda_sm20_div_u64:
        /* <DEDUP_REMOVED lines=63> */
[----:B------:R-:W-:Y:S06]  /*3310*/  RET.REL.NODEC R6 `(_ZN7cutlass13device_kernelIN5flash19FlashAttnFwdCombineIN4cute5tupleIJNS3_1CILi8EEENS5_ILi128EEEEEELi7ELi256ELi1ELb0ELb1ENS_10bfloat16_tEfNS_4arch4Sm80EEEEEvNT_6ParamsE) ;  /* 0xffffffcc06387950 */ /* 0x000fec0003c3ffff */
.L_x_246:
        /* <DEDUP_REMOVED lines=14> */
.L_x_1986:


//--------------------- .text._ZN7cutlass13device_kernelIN5flash19FlashAttnFwdCombineIN4cute5tupleIJNS3_1CILi8EEENS5_ILi128EEEEEELi6ELi256ELi1ELb0ELb1ENS_10bfloat16_tEfNS_4arch4Sm80EEEEEvNT_6ParamsE --------------------------
	.section	.text._ZN7cutlass13device_kernelIN5flash19FlashAttnFwdCombineIN4cute5tupleIJNS3_1CILi8EEENS5_ILi128EEEEEELi6ELi256ELi1ELb0ELb1ENS_10bfloat16_tEfNS_4arch4Sm80EEEEEvNT_6ParamsE,"ax",@progbits
	.align	128
.text._ZN7cutlass13device_kernelIN5flash19FlashAttnFwdCombineIN4cute5tupleIJNS3_1CILi8EEENS5_ILi128EEEEEELi6ELi256ELi1ELb0ELb1ENS_10bfloat16_tEfNS_4arch4Sm80EEEEEvNT_6ParamsE:
        .type           _ZN7cutlass13device_kernelIN5flash19FlashAttnFwdCombineIN4cute5tupleIJNS3_1CILi8EEENS5_ILi128EEEEEELi6ELi256ELi1ELb0ELb1ENS_10bfloat16_tEfNS_4arch4Sm80EEEEEvNT_6ParamsE,@function
        .size           _ZN7cutlass13device_kernelIN5flash19FlashAttnFwdCombineIN4cute5tupleIJNS3_1CILi8EEENS5_ILi128EEEEEELi6ELi256ELi1ELb0ELb1ENS_10bfloat16_tEfNS_4arch4Sm80EEEEEvNT_6ParamsE,(.L_x_1988 - _ZN7cutlass13device_kernelIN5flash19FlashAttnFwdCombineIN4cute5tupleIJNS3_1CILi8EEENS5_ILi128EEEEEELi6ELi256ELi1ELb0ELb1ENS_10bfloat16_tEfNS_4arch4Sm80EEEEEvNT_6ParamsE)
        .other          _ZN7cutlass13device_kernelIN5flash19FlashAttnFwdCombineIN4cute5tupleIJNS3_1CILi8EEENS5_ILi128EEEEEELi6ELi256ELi1ELb0ELb1ENS_10bfloat16_tEfNS_4arch4Sm80EEEEEvNT_6ParamsE,@"STO_CUDA_ENTRY STV_DEFAULT"
_ZN7cutlass13device_kernelIN5flash19FlashAttnFwdCombineIN4cute5tupleIJNS3_1CILi8EEENS5_ILi128EEEEEELi6ELi256ELi1ELb0ELb1ENS_10bfloat16_tEfNS_4arch4Sm80EEEEEvNT_6ParamsE:
        /* <DEDUP_REMOVED lines=38> */
.L_x_248:
[----:B------:R-:W-:Y:S05]  /*0260*/  BSYNC.RECONVERGENT B0 ;  /* 0x0000000000007941 */ /* 0x000fea0003800200 */
.L_x_247:
        /* <DEDUP_REMOVED lines=13> */
.L_x_249:
        /* <DEDUP_REMOVED lines=8> */
.L_x_251:
[----:B-1----:R-:W1:Y:S02]  /*03c0*/  LDC.64 R4, c[0x0][0x448] ;  /* 0x00011200ff047b82 */ /* 0x002e640000000a00 */
[----:B-1---5:R-:W-:-:S05]  /*03d0*/  IMAD.WIDE R4, R0, 0x4, R4 ;  /* 0x0000000400047825 */ /* 0x022fca00078e0204 */
[----:B------:R2:W5:Y:S01]  /*03e0*/  LDG.E R17, desc[UR38][R4.64] ;  /* 0x0000002604117981 */ /* 0x000562000c1e1900 */
[----:B------:R-:W-:Y:S05]  /*03f0*/  BRA `(.L_x_250) ;  /* 0x0000000000087947 */ /* 0x000fea0003800000 */
.L_x_252:
[----:B------:R-:W2:Y:S02]  /*0400*/  LDG.E R4, desc[UR38][R4.64+0x4] ;  /* 0x0000042604047981 */ /* 0x000ea4000c1e1900 */
[----:B--2---:R-:W-:-:S07]  /*0410*/  IADD3 R17, PT, PT, -R24, R4, RZ ;  /* 0x0000000418117210 */ /* 0x004fce0007ffe1ff */
.L_x_250:
        /* <DEDUP_REMOVED lines=23> */
.L_x_253:
        /* <DEDUP_REMOVED lines=99> */
.L_x_255:
        /* <DEDUP_REMOVED lines=31> */
.L_x_256:
[----:B------:R-:W-:Y:S02]  /*0db0*/  MOV R9, R17 ;  /* 0x0000001100097202 */ /* 0x000fe40000000f00 */
[----:B------:R-:W-:Y:S02]  /*0dc0*/  MOV R6, 0xde0 ;  /* 0x00000de000067802 */ /* 0x000fe40000000f00 */
[----:B------:R-:W-:Y:S05]  /*0dd0*/  CALL.REL.NOINC `($__internal_6_$__cuda_sm20_div_u64) ;  /* 0x0000001c00487944 */ /* 0x000fea0003c00000 */
[----:B------:R-:W-:-:S07]  /*0de0*/  MOV R3, R0 ;  /* 0x0000000000037202 */ /* 0x000fce0000000f00 */
.L_x_257:
[----:B------:R-:W-:-:S05]  /*0df0*/  IADD3 R0, PT, PT, R8, 0x1e, RZ ;  /* 0x0000001e08007810 */ /* 0x000fca0007ffe0ff */
.L_x_254:
        /* <DEDUP_REMOVED lines=68> */
.L_x_259:
[----:B------:R-:W-:Y:S05]  /*1240*/  BSYNC.RECONVERGENT B0 ;  /* 0x0000000000007941 */ /* 0x000fea0003800200 */
.L_x_258:
        /* <DEDUP_REMOVED lines=143> */
.L_x_261:
[----:B------:R-:W-:Y:S05]  /*1b40*/  BSYNC.RECONVERGENT B0 ;  /* 0x0000000000007941 */ /* 0x000fea0003800200 */
.L_x_260:
        /* <DEDUP_REMOVED lines=25> */
.L_x_266:
        /* <DEDUP_REMOVED lines=129> */
.L_x_265:
[----:B------:R-:W-:Y:S05]  /*24f0*/  BSYNC.RECONVERGENT B0 ;  /* 0x0000000000007941 */ /* 0x000fea0003800200 */
.L_x_264:
        /* <DEDUP_REMOVED lines=32> */
.L_x_267:
        /* <DEDUP_REMOVED lines=43> */
.L_x_263:
[----:B------:R-:W-:Y:S05]  /*29b0*/  BSYNC.RECONVERGENT B1 ;  /* 0x0000000000017941 */ /* 0x000fea0003800200 */
.L_x_262:
        /* <DEDUP_REMOVED lines=20> */
        .weak           $__internal_6_$__cuda_sm20_div_u64
        .type           $__internal_6_$__cuda_sm20_div_u64,@function
        .size           $__internal_6_$__cuda_sm20_div_u64,(.L_x_1988 - $__internal_6_$__cuda_sm20_div_u64)
$__internal_6_$__cuda_sm20_div_u64:
        /* <DEDUP_REMOVED lines=63> */
[----:B------:R-:W-:Y:S06]  /*2ef0*/  RET.REL.NODEC R6 `(_ZN7cutlass13device_kernelIN5flash19FlashAttnFwdCombineIN4cute5tupleIJNS3_1CILi8EEENS5_ILi128EEEEEELi6ELi256ELi1ELb0ELb1ENS_10bfloat16_tEfNS_4arch4Sm80EEEEEvNT_6ParamsE) ;  /* 0xffffffd006407950 */ /* 0x000fec0003c3ffff */
.L_x_268:
        /* <DEDUP_REMOVED lines=16> */
.L_x_1988:


//--------------------- .text._ZN7cutlass13device_kernelIN5flash19FlashAttnFwdCombineIN4cute5tupleIJNS3_1CILi8EEENS5_ILi128EEEEEELi5ELi256ELi1ELb0ELb1ENS_10bfloat16_tEfNS_4arch4Sm80EEEEEvNT_6ParamsE --------------------------
	.section	.text._ZN7cutlass13device_kernelIN5flash19FlashAttnFwdCombineIN4cute5tupleIJNS3_1CILi8EEENS5_ILi128EEEEEELi5ELi256ELi1ELb0ELb1ENS_10bfloat16_tEfNS_4arch4Sm80EEEEEvNT_6ParamsE,"ax",@progbits
	.align	128
.text._ZN7cutlass13device_kernelIN5flash19FlashAttnFwdCombineIN4cute5tupleIJNS3_1CILi8EEENS5_ILi128EEEEEELi5ELi256ELi1ELb0ELb1ENS_10bfloat16_tEfNS_4arch4Sm80EEEEEvNT_6ParamsE:
        .type           _ZN7cutlass13device_kernelIN5flash19FlashAttnFwdCombineIN4cute5tupleIJNS3_1CILi8EEENS5_ILi128EEEEEELi5ELi256ELi1ELb0ELb1ENS_10bfloat16_tEfNS_4arch4Sm80EEEEEvNT_6ParamsE,@function
        .size           _ZN7cutlass13device_kernelIN5flash19FlashAttnFwdCombineIN4cute5tupleIJNS3_1CILi8EEENS5_ILi128EEEEEELi5ELi256ELi1ELb0ELb1ENS_10bfloat16_tEfNS_4arch4Sm80EEEEEvNT_6ParamsE,(.L_x_1990 - _ZN7cutlass13device_kernelIN5flash19FlashAttnFwdCombineIN4cute5tupleIJNS3_1CILi8EEENS5_ILi128EEEEEELi5ELi256ELi1ELb0ELb1ENS_10bfloat16_tEfNS_4arch4Sm80EEEEEvNT_6ParamsE)
        .other          _ZN7cutlass13device_kernelIN5flash19FlashAttnFwdCombineIN4cute5tupleIJNS3_1CILi8EEENS5_ILi128EEEEEELi5ELi256ELi1ELb0ELb1ENS_10bfloat16_tEfNS_4arch4Sm80EEEEEvNT_6ParamsE,@"STO_CUDA_ENTRY STV_DEFAULT"
_ZN7cutlass13device_kernelIN5flash19FlashAttnFwdCombineIN4cute5tupleIJNS3_1CILi8EEENS5_ILi128EEEEEELi5ELi256ELi1ELb0ELb1ENS_10bfloat16_tEfNS_4arch4Sm80EEEEEvNT_6ParamsE:
        /* <DEDUP_REMOVED lines=38> */
.L_x_270:
[----:B------:R-:W-:Y:S05]  /*0260*/  BSYNC.RECONVERGENT B0 ;  /* 0x0000000000007941 */ /* 0x000fea0003800200 */
.L_x_269:
        /* <DEDUP_REMOVED lines=13> */
.L_x_271:
        /* <DEDUP_REMOVED lines=8> */
.L_x_273:
[----:B-1----:R-:W1:Y:S02]  /*03c0*/  LDC.64 R4, c[0x0][0x448] ;  /* 0x00011200ff047b82 */ /* 0x002e640000000a00 */
[----:B-1---5:R-:W-:-:S05]  /*03d0*/  IMAD.WIDE R4, R0, 0x4, R4 ;  /* 0x0000000400047825 */ /* 0x022fca00078e0204 */
[----:B------:R2:W5:Y:S01]  /*03e0*/  LDG.E R17, desc[UR38][R4.64] ;  /* 0x0000002604117981 */ /* 0x000562000c1e1900 */
[----:B------:R-:W-:Y:S05]  /*03f0*/  BRA `(.L_x_272) ;  /* 0x0000000000087947 */ /* 0x000fea0003800000 */
.L_x_274:
[----:B------:R-:W2:Y:S02]  /*0400*/  LDG.E R4, desc[UR38][R4.64+0x4] ;  /* 0x0000042604047981 */ /* 0x000ea4000c1e1900 */
[----:B--2---:R-:W-:-:S07]  /*0410*/  IADD3 R17, PT, PT, -R24, R4, RZ ;  /* 0x0000000418117210 */ /* 0x004fce0007ffe1ff */
.L_x_272:
        /* <DEDUP_REMOVED lines=23> */
.L_x_275:
        /* <DEDUP_REMOVED lines=99> */
.L_x_277:
        /* <DEDUP_REMOVED lines=31> */
.L_x_278:
[----:B------:R-:W-:Y:S02]  /*0db0*/  MOV R9, R17 ;  /* 0x0000001100097202 */ /* 0x000fe40000000f00 */
[----:B------:R-:W-:Y:S02]  /*0dc0*/  MOV R6, 0xde0 ;  /* 0x00000de000067802 */ /* 0x000fe40000000f00 */
[----:B------:R-:W-:Y:S05]  /*0dd0*/  CALL.REL.NOINC `($__internal_7_$__cuda_sm20_div_u64) ;  /* 0x0000001800b07944 */ /* 0x000fea0003c00000 */
[----:B------:R-:W-:-:S07]  /*0de0*/  MOV R3, R0 ;  /* 0x0000000000037202 */ /* 0x000fce0000000f00 */
.L_x_279:
[----:B------:R-:W-:-:S05]  /*0df0*/  IADD3 R0, PT, PT, R8, 0x1e, RZ ;  /* 0x0000001e08007810 */ /* 0x000fca0007ffe0ff */
.L_x_276:
        /* <DEDUP_REMOVED lines=42> */
.L_x_282:
[----:B------:R-:W-:-:S05]  /*10a0*/  MOV R4, 0xff800000 ;  /* 0xff80000000047802 */ /* 0x000fca0000000f00 */
[----:B------:R1:W-:Y:S02]  /*10b0*/  STS [R8], R4 ;  /* 0x0000000408007388 */ /* 0x0003e40000000800 */
.L_x_281:
[----:B------:R-:W-:Y:S05]  /*10c0*/  BSYNC.RECONVERGENT B0 ;  /* 0x0000000000007941 */ /* 0x000fea0003800200 */
.L_x_280:
        /* <DEDUP_REMOVED lines=130> */
.L_x_284:
[----:B------:R-:W-:Y:S05]  /*18f0*/  BSYNC.RECONVERGENT B0 ;  /* 0x0000000000007941 */ /* 0x000fea0003800200 */
.L_x_283:
        /* <DEDUP_REMOVED lines=24> */
.L_x_289:
        /* <DEDUP_REMOVED lines=129> */
.L_x_288:
[----:B------:R-:W-:Y:S05]  /*2290*/  BSYNC.RECONVERGENT B0 ;  /* 0x0000000000007941 */ /* 0x000fea0003800200 */
.L_x_287:
        /* <DEDUP_REMOVED lines=32> */
.L_x_290:
        /* <DEDUP_REMOVED lines=43> */
.L_x_286:
[----:B------:R-:W-:Y:S05]  /*2750*/  BSYNC.RECONVERGENT B1 ;  /* 0x0000000000017941 */ /* 0x000fea0003800200 */
.L_x_285:
        /* <DEDUP_REMOVED lines=20> */
        .weak           $__internal_7_$__cuda_sm20_div_u64
        .type           $__internal_7_$__cuda_sm20_div_u64,@function
        .size           $__internal_7_$__cuda_sm20_div_u64,(.L_x_1990 - $__internal_7_$__cuda_sm20_div_u64)
$__internal_7_$__cuda_sm20_div_u64:
        /* <DEDUP_REMOVED lines=63> */
[----:B------:R-:W-:Y:S06]  /*2c90*/  RET.REL.NODEC R6 `(_ZN7cutlass13device_kernelIN5flash19FlashAttnFwdCombineIN4cute5tupleIJNS3_1CILi8EEENS5_ILi128EEEEEELi5ELi256ELi1ELb0ELb1ENS_10bfloat16_tEfNS_4arch4Sm80EEEEEvNT_6ParamsE) ;  /* 0xffffffd006d87950 */ /* 0x000fec0003c3ffff */
.L_x_291:
        /* <DEDUP_REMOVED lines=14> */
.L_x_1990:


//--------------------- .text._ZN7cutlass13device_kernelIN5flash19FlashAttnFwdCombineIN4cute5tupleIJNS3_1CILi16EEENS5_ILi64EEEEEELi8ELi256ELi1ELb0ELb0ENS_10bfloat16_tEfNS_4arch4Sm90EEEEEvNT_6ParamsE --------------------------
	.section	.text._ZN7cutlass13device_kernelIN5flash19FlashAttnFwdCombineIN4cute5tupleIJNS3_1CILi16EEENS5_ILi64EEEEEELi8ELi256ELi1ELb0ELb0ENS_10bfloat16_tEfNS_4arch4Sm90EEEEEvNT_6ParamsE,"ax",@progbits
	.align	128
.text._ZN7cutlass13device_kernelIN5flash19FlashAttnFwdCombineIN4cute5tupleIJNS3_1CILi16EEENS5_ILi64EEEEEELi8ELi256ELi1ELb0ELb0ENS_10bfloat16_tEfNS_4arch4Sm90EEEEEvNT_6ParamsE:
        .type           _ZN7cutlass13device_kernelIN5flash19FlashAttnFwdCombineIN4cute5tupleIJNS3_1CILi16EEENS5_ILi64EEEEEELi8ELi256ELi1ELb0ELb0ENS_10bfloat16_tEfNS_4arch4Sm90EEEEEvNT_6ParamsE,@function
        .size           _ZN7cutlass13device_kernelIN5flash19FlashAttnFwdCombineIN4cute5tupleIJNS3_1CILi16EEENS5_ILi64EEEEEELi8ELi256ELi1ELb0ELb0ENS_10bfloat16_tEfNS_4arch4Sm90EEEEEvNT_6ParamsE,(.L_x_1992 - _ZN7cutlass13device_kernelIN5flash19FlashAttnFwdCombineIN4cute5tupleIJNS3_1CILi16EEENS5_ILi64EEEEEELi8ELi256ELi1ELb0ELb0ENS_10bfloat16_tEfNS_4arch4Sm90EEEEEvNT_6ParamsE)
        .other          _ZN7cutlass13device_kernelIN5flash19FlashAttnFwdCombineIN4cute5tupleIJNS3_1CILi16EEENS5_ILi64EEEEEELi8ELi256ELi1ELb0ELb0ENS_10bfloat16_tEfNS_4arch4Sm90EEEEEvNT_6ParamsE,@"STO_CUDA_ENTRY STV_DEFAULT"
_ZN7cutlass13device_kernelIN5flash19FlashAttnFwdCombineIN4cute5tupleIJNS3_1CILi16EEENS5_ILi64EEEEEELi8ELi256ELi1ELb0ELb0ENS_10bfloat16_tEfNS_4arch4Sm90EEEEEvNT_6ParamsE:
        /* <DEDUP_REMOVED lines=9> */
[----:B---3--:R-:W-:-:S06]  /*0090*/  @P1 IMAD.WIDE.U32 R24, R0, 0x4, R2 ;  /* 0x0000000400181825 */ /* 0x008fcc00078e0002 */
[----:B------:R-:W2:Y:S01]  /*00a0*/  LDC.64 R2, c[0x0][0x458] ;  /* 0x00011600ff027b82 */ /* 0x000ea20000000a00 */
[----:B----4-:R-:W3:Y:S01]  /*00b0*/  @P1 LDG.E R24, desc[UR38][R24.64] ;  /* 0x0000002618181981 */ /* 0x010ee2000c1e1900 */
[----:B------:R-:W4:Y:S01]  /*00c0*/  LDCU UR6, c[0x0][0x370] ;  /* 0x00006e00ff0677ac */ /* 0x000f220008000800 */
[----:B------:R-:W-:Y:S01]  /*00d0*/  IMAD.MOV.U32 R43, RZ, RZ, R0 ;  /* 0x000000ffff2b7224 */ /* 0x000fe200078e0000 */
[----:B--2---:R-:W-:-:S04]  /*00e0*/  ISETP.NE.U32.AND P0, PT, R2, RZ, PT ;  /* 0x000000ff0200720c */ /* 0x004fc80003f05070 */
[----:B------:R-:W-:-:S13]  /*00f0*/  ISETP.NE.AND.EX P0, PT, R3, RZ, PT, P0 ;  /* 0x000000ff0300720c */ /* 0x000fda0003f05300 */
[----:B------:R-:W2:Y:S02]  /*0100*/  @P0 LDC.64 R2, c[0x0][0x458] ;  /* 0x00011600ff020b82 */ /* 0x000ea40000000a00 */
[----:B--2---:R-:W-:Y:S02]  /*0110*/  @P0 IMAD.WIDE.U32 R4, R0, 0x4, R2 ;  /* 0x0000000400040825 */ /* 0x004fe400078e0002 */
[----:B------:R-:W2:Y:S03]  /*0120*/  S2R R2, SR_TID.X ;  /* 0x0000000000027919 */ /* 0x000ea60000002100 */
[----:B------:R2:W5:Y:S01]  /*0130*/  @P0 LDG.E R43, desc[UR38][R4.64] ;  /* 0x00000026042b0981 */ /* 0x000562000c1e1900 */
[----:B-1----:R-:W-:Y:S01]  /*0140*/  ISETP.NE.U32.AND P0, PT, RZ, UR4, PT ;  /* 0x00000004ff007c0c */ /* 0x002fe2000bf05070 */
[----:B----4-:R-:W-:Y:S01]  /*0150*/  UIADD3 UR6, UPT, UPT, UR6, -0x1, URZ ;  /* 0xffffffff06067890 */ /* 0x010fe2000fffe0ff */
[----:B------:R-:W-:Y:S01]  /*0160*/  BSSY.RECONVERGENT B0, `(.L_x_292) ;  /* 0x0000010000007945 */ /* 0x000fe20003800200 */
[----:B------:R-:W1:Y:S01]  /*0170*/  S2R R22, SR_CTAID.Y ;  /* 0x0000000000167919 */ /* 0x000e620000002600 */
[----:B------:R-:W-:-:S04]  /*0180*/  ISETP.NE.AND.EX P0, PT, RZ, UR5, PT, P0 ;  /* 0x00000005ff007c0c */ /* 0x000fc8000bf05300 */
        /* <DEDUP_REMOVED lines=13> */
.L_x_293:
[----:B------:R-:W-:Y:S05]  /*0260*/  BSYNC.RECONVERGENT B0 ;  /* 0x0000000000007941 */ /* 0x000fea0003800200 */
.L_x_292:
        /* <DEDUP_REMOVED lines=22> */
.L_x_294:
[----:B------:R-:W-:Y:S01]  /*03d0*/  IMAD.SHL.U32 R3, R16, 0x10, RZ ;  /* 0x0000001010037824 */ /* 0x000fe200078e00ff */
[----:B------:R-:W2:Y:S01]  /*03e0*/  LDC.64 R44, c[0x0][0x428] ;  /* 0x00010a00ff2c7b82 */ /* 0x000ea20000000a00 */
[--C-:B------:R-:W-:Y:S01]  /*03f0*/  SHF.R.U32.HI R17, RZ, 0x4, R2.reuse ;  /* 0x00000004ff117819 */ /* 0x100fe20000011602 */
[----:B------:R-:W-:Y:S01]  /*0400*/  BSSY.RECONVERGENT B0, `(.L_x_295) ;  /* 0x000011b000007945 */ /* 0x000fe20003800200 */
[----:B-----5:R-:W-:Y:S02]  /*0410*/  SHF.R.S32.HI R42, RZ, 0x1f, R43 ;  /* 0x0000001fff2a7819 */ /* 0x020fe4000001142b */
[----:B------:R-:W-:Y:S02]  /*0420*/  LOP3.LUT R21, R3, 0xf, R2, 0xf8, !PT ;  /* 0x0000000f03157812 */ /* 0x000fe400078ef802 */
[----:B------:R-:W-:Y:S02]  /*0430*/  LOP3.LUT R49, R17, 0xf, RZ, 0xc0, !PT ;  /* 0x0000000f11317812 */ /* 0x000fe400078ec0ff */
[----:B------:R-:W-:-:S13]  /*0440*/  ISETP.GE.AND P0, PT, R21, UR36, PT ;  /* 0x0000002415007c0c */ /* 0x000fda000bf06270 */
[----:B------:R-:W-:Y:S05]  /*0450*/  @P0 BRA `(.L_x_296) ;  /* 0x0000001000540947 */ /* 0x000fea0003800000 */
[----:B-1----:R-:W1:Y:S01]  /*0460*/  LDC.64 R4, c[0x0][0x428] ;  /* 0x00010a00ff047b82 */ /* 0x002e620000000a00 */
[----:B------:R-:W3:Y:S01]  /*0470*/  LDCU.128 UR4, c[0x0][0x3e0] ;  /* 0x00007c00ff0477ac */ /* 0x000ee20008000c00 */
[CC--:B------:R-:W-:Y:S01]  /*0480*/  ISETP.GE.U32.AND P3, PT, R17.reuse, R24.reuse, PT ;  /* 0x000000181100720c */ /* 0x0c0fe20003f66070 */
[C---:B------:R-:W-:Y:S01]  /*0490*/  VIADD R25, R17.reuse, 0x20 ;  /* 0x0000002011197836 */ /* 0x040fe20000000000 */
[C---:B------:R-:W-:Y:S01]  /*04a0*/  IADD3 R23, PT, PT, R17.reuse, 0x10, RZ ;  /* 0x0000001011177810 */ /* 0x040fe20007ffe0ff */
[----:B------:R-:W4:Y:S01]  /*04b0*/  LDCU UR8, c[0x0][0x430] ;  /* 0x00008600ff0877ac */ /* 0x000f220008000800 */
[C---:B------:R-:W-:Y:S01]  /*04c0*/  VIADD R15, R17.reuse, 0x30 ;  /* 0x00000030110f7836 */ /* 0x040fe20000000000 */
[----:B------:R-:W-:Y:S02]  /*04d0*/  LOP3.LUT R19, R17, 0x40, RZ, 0xfc, !PT ;  /* 0x0000004011137812 */ /* 0x000fe400078efcff */
[-C--:B------:R-:W-:Y:S02]  /*04e0*/  ISETP.GE.U32.AND P5, PT, R25, R24.reuse, PT ;  /* 0x000000181900720c */ /* 0x080fe40003fa6070 */
[----:B------:R-:W-:-:S04]  /*04f0*/  ISETP.GE.U32.AND P4, PT, R19, R24, PT ;  /* 0x000000181300720c */ /* 0x000fc80003f86070 */
[----:B------:R-:W5:Y:S01]  /*0500*/  @!P3 LDC.64 R8, c[0x0][0x3d8] ;  /* 0x0000f600ff08bb82 */ /* 0x000f620000000a00 */
[----:B------:R-:W-:Y:S02]  /*0510*/  @P3 IMAD.MOV.U32 R31, RZ, RZ, -0x800000 ;  /* 0xff800000ff1f3424 */ /* 0x000fe400078e00ff */
[----:B---3--:R-:W-:Y:S02]  /*0520*/  IMAD R0, R42, UR6, RZ ;  /* 0x000000062a007c24 */ /* 0x008fe4000f8e02ff */
[----:B------:R-:W-:-:S03]  /*0530*/  IMAD.WIDE.U32 R10, R43, UR6, RZ ;  /* 0x000000062b0a7c25 */ /* 0x000fc6000f8e00ff */
[----:B------:R-:W3:Y:S01]  /*0540*/  S2UR UR6, SR_CgaCtaId ;  /* 0x00000000000679c3 */ /* 0x000ee20000008800 */
[----:B-1----:R-:W-:Y:S01]  /*0550*/  ISETP.NE.AND P0, PT, R4, 0x1, PT ;  /* 0x000000010400780c */ /* 0x002fe20003f05270 */
[----:B------:R-:W-:Y:S01]  /*0560*/  IMAD.HI.U32 R6, R21, R5, RZ ;  /* 0x0000000515067227 */ /* 0x000fe200078e00ff */
[----:B------:R-:W-:-:S03]  /*0570*/  @P4 MOV R37, 0xff800000 ;  /* 0xff80000000254802 */ /* 0x000fc60000000f00 */
        /* <DEDUP_REMOVED lines=10> */
[----:B------:R-:W1:Y:S01]  /*0620*/  @!P3 LDC.64 R6, c[0x0][0x3c0] ;  /* 0x0000f000ff06bb82 */ /* 0x000e620000000a00 */
[----:B------:R-:W-:Y:S01]  /*0630*/  UMOV UR4, 0x400 ;  /* 0x0000040000047882 */ /* 0x000fe20000000000 */
[----:B------:R-:W-:Y:S01]  /*0640*/  IADD3 R20, P1, PT, R21, R10, RZ ;  /* 0x0000000a15147210 */ /* 0x000fe20007f3e0ff */
[----:B------:R-:W-:Y:S01]  /*0650*/  IMAD R0, R0, UR5, R5 ;  /* 0x0000000500007c24 */ /* 0x000fe2000f8e0205 */
[----:B------:R-:W-:Y:S01]  /*0660*/  SHF.R.S32.HI R5, RZ, 0x1f, R21 ;  /* 0x0000001fff057819 */ /* 0x000fe20000011415 */
[----:B---3--:R-:W-:Y:S01]  /*0670*/  ULEA UR4, UR6, UR4, 0x18 ;  /* 0x0000000406047291 */ /* 0x008fe2000f8ec0ff */
[----:B------:R-:W-:Y:S02]  /*0680*/  @!P0 MOV R28, R20 ;  /* 0x00000014001c8202 */ /* 0x000fe40000000f00 */
[----:B------:R-:W-:-:S02]  /*0690*/  IADD3.X R21, PT, PT, R5, R11, R0, P1, !PT ;  /* 0x0000000b05157210 */ /* 0x000fc40000ffe400 */
[----:B------:R-:W3:Y:S01]  /*06a0*/  @!P0 LDC.64 R4, c[0x0][0x3d8] ;  /* 0x0000f600ff048b82 */ /* 0x000ee20000000a00 */
[----:B------:R-:W-:Y:S01]  /*06b0*/  ISETP.GE.U32.AND P1, PT, R15, R24, PT ;  /* 0x000000180f00720c */ /* 0x000fe20003f26070 */
[----:B-----5:R-:W-:Y:S01]  /*06c0*/  @!P3 IMAD.WIDE.U32 R12, R17, R8, R20 ;  /* 0x00000008110cb225 */ /* 0x020fe200078e0014 */
[----:B------:R-:W-:-:S03]  /*06d0*/  @P0 MOV R27, 0xff800000 ;  /* 0xff800000001b0802 */ /* 0x000fc60000000f00 */
[----:B------:R-:W-:Y:S02]  /*06e0*/  @!P3 IMAD R0, R17, R9, R13 ;  /* 0x000000091100b224 */ /* 0x000fe400078e020d */
[----:B------:R-:W4:Y:S01]  /*06f0*/  @!P0 LDC.64 R10, c[0x0][0x3c0] ;  /* 0x0000f000ff0a8b82 */ /* 0x000f220000000a00 */
[----:B------:R-:W-:Y:S01]  /*0700*/  @!P0 IMAD.MOV.U32 R29, RZ, RZ, R21 ;  /* 0x000000ffff1d8224 */ /* 0x000fe200078e0015 */
[----:B-1----:R-:W-:-:S06]  /*0710*/  @!P3 LEA R32, P2, R12, R6, 0x2 ;  /* 0x000000060c20b211 */ /* 0x002fcc00078410ff */
[----:B------:R-:W1:Y:S01]  /*0720*/  @!P5 LDC.64 R8, c[0x0][0x3d8] ;  /* 0x0000f600ff08db82 */ /* 0x000e620000000a00 */
[----:B------:R-:W-:Y:S02]  /*0730*/  LOP3.LUT R6, R49, 0xff, R2, 0x78, !PT ;  /* 0x000000ff31067812 */ /* 0x000fe400078e7802 */
[----:B------:R-:W-:Y:S02]  /*0740*/  @!P3 LEA.HI.X R33, R12, R7, R0, 0x2, P2 ;  /* 0x000000070c21b211 */ /* 0x000fe400010f1400 */
[----:B------:R-:W-:Y:S02]  /*0750*/  LEA R0, R6, UR4, 0x2 ;  /* 0x0000000406007c11 */ /* 0x000fe4000f8e10ff */
[----:B------:R-:W-:Y:S01]  /*0760*/  @!P1 MOV R26, R20 ;  /* 0x00000014001a9202 */ /* 0x000fe20000000f00 */
[----:B------:R-:W5:Y:S01]  /*0770*/  @!P5 LDC.64 R6, c[0x0][0x3c0] ;  /* 0x0000f000ff06db82 */ /* 0x000f620000000a00 */
[C---:B---3--:R-:W-:Y:S01]  /*0780*/  @!P0 IMAD.WIDE.U32 R28, R23.reuse, R4, R28 ;  /* 0x00000004171c8225 */ /* 0x048fe200078e001c */
[----:B------:R-:W-:Y:S01]  /*0790*/  @!PT LDS RZ, [RZ] ;  /* 0x00000000fffff984 */ /* 0x000fe20000000800 */
[----:B------:R-:W-:Y:S01]  /*07a0*/  @!PT LDS RZ, [RZ] ;  /* 0x00000000fffff984 */ /* 0x000fe20000000800 */
[----:B------:R-:W-:Y:S01]  /*07b0*/  @!PT LDS RZ, [RZ] ;  /* 0x00000000fffff984 */ /* 0x000fe20000000800 */
[----:B------:R3:W-:Y:S03]  /*07c0*/  @!P3 LDGSTS.E.LTC128B [R0], desc[UR38][R32.64] ;  /* 0x000000002000bfae */ /* 0x0007e6000b9a1226 */
[----:B------:R-:W-:Y:S01]  /*07d0*/  @!P0 IMAD R14, R23, R5, R29 ;  /* 0x00000005170e8224 */ /* 0x000fe200078e021d */
[----:B------:R-:W-:Y:S01]  /*07e0*/  @P3 STS [R0], R31 ;  /* 0x0000001f00003388 */ /* 0x000fe20000000800 */
[C---:B------:R-:W-:Y:S01]  /*07f0*/  VIADD R29, R17.reuse, 0x50 ;  /* 0x00000050111d7836 */ /* 0x040fe20000000000 */
[----:B------:R-:W2:Y:S01]  /*0800*/  @!P1 LDC.64 R12, c[0x0][0x3d8] ;  /* 0x0000f600ff0c9b82 */ /* 0x000ea20000000a00 */
[----:B----4-:R-:W-:Y:S01]  /*0810*/  @!P0 LEA R34, P2, R28, R10, 0x2 ;  /* 0x0000000a1c228211 */ /* 0x010fe200078410ff */
[----:B------:R4:W-:Y:S01]  /*0820*/  @P0 STS [R0+0x400], R27 ;  /* 0x0004001b00000388 */ /* 0x0009e20000000800 */
[----:B------:R-:W-:Y:S01]  /*0830*/  VIADD R23, R17, 0x60 ;  /* 0x0000006011177836 */ /* 0x000fe20000000000 */
[----:B------:R-:W-:-:S02]  /*0840*/  ISETP.GE.U32.AND P3, PT, R29, R24, PT ;  /* 0x000000181d00720c */ /* 0x000fc40003f66070 */
[----:B------:R-:W-:Y:S02]  /*0850*/  @!P0 LEA.HI.X R35, R28, R11, R14, 0x2, P2 ;  /* 0x0000000b1c238211 */ /* 0x000fe400010f140e */
[----:B------:R-:W2:Y:S01]  /*0860*/  @!P1 LDC.64 R4, c[0x0][0x3c0] ;  /* 0x0000f000ff049b82 */ /* 0x000ea20000000a00 */
[----:B------:R-:W-:Y:S02]  /*0870*/  ISETP.GE.U32.AND P2, PT, R23, R24, PT ;  /* 0x000000181700720c */ /* 0x000fe40003f46070 */
[----:B------:R-:W-:Y:S01]  /*0880*/  @!PT LDS RZ, [RZ] ;  /* 0x00000000fffff984 */ /* 0x000fe20000000800 */
[----:B------:R-:W-:Y:S01]  /*0890*/  @!PT LDS RZ, [RZ] ;  /* 0x00000000fffff984 */ /* 0x000fe20000000800 */
[----:B------:R-:W-:Y:S01]  /*08a0*/  @!PT LDS RZ, [RZ] ;  /* 0x00000000fffff984 */ /* 0x000fe20000000800 */
[----:B------:R2:W-:Y:S05]  /*08b0*/  @!P0 LDGSTS.E.LTC128B [R0+0x400], desc[UR38][R34.64] ;  /* 0x0040000022008fae */ /* 0x0005ea000b9a1226 */
[----:B------:R-:W2:Y:S01]  /*08c0*/  @!P4 LDC.64 R10, c[0x0][0x3d8] ;  /* 0x0000f600ff0acb82 */ /* 0x000ea20000000a00 */
[----:B---3--:R-:W-:Y:S01]  /*08d0*/  @!P5 MOV R33, R21 ;  /* 0x000000150021d202 */ /* 0x008fe20000000f00 */
[----:B------:R-:W-:-:S04]  /*08e0*/  @!P5 IMAD.MOV.U32 R32, RZ, RZ, R20 ;  /* 0x000000ffff20d224 */ /* 0x000fc800078e0014 */
[----:B-1----:R-:W-:-:S04]  /*08f0*/  @!P5 IMAD.WIDE.U32 R32, R25, R8, R32 ;  /* 0x000000081920d225 */ /* 0x002fc800078e0020 */
[----:B------:R-:W-:Y:S01]  /*0900*/  @!P5 IMAD R14, R25, R9, R33 ;  /* 0x00000009190ed224 */ /* 0x000fe200078e0221 */
[C---:B-----5:R-:W-:Y:S01]  /*0910*/  @!P5 LEA R30, P0, R32.reuse, R6, 0x2 ;  /* 0x00000006201ed211 */ /* 0x060fe200078010ff */
[----:B------:R-:W1:Y:S01]  /*0920*/  @!P4 LDC.64 R8, c[0x0][0x3c0] ;  /* 0x0000f000ff08cb82 */ /* 0x000e620000000a00 */
[----:B----4-:R-:W-:Y:S02]  /*0930*/  @!P1 IMAD.MOV.U32 R27, RZ, RZ, R21 ;  /* 0x000000ffff1b9224 */ /* 0x010fe400078e0015 */
[----:B------:R-:W-:Y:S01]  /*0940*/  @!P5 LEA.HI.X R31, R32, R7, R14, 0x2, P0 ;  /* 0x00000007201fd211 */ /* 0x000fe200000f140e */
[----:B------:R-:W-:Y:S02]  /*0950*/  @P5 IMAD.MOV.U32 R25, RZ, RZ, -0x800000 ;  /* 0xff800000ff195424 */ /* 0x000fe400078e00ff */
[C---:B--2---:R-:W-:Y:S02]  /*0960*/  @!P1 IMAD.WIDE.U32 R26, R15.reuse, R12, R26 ;  /* 0x0000000c0f1a9225 */ /* 0x044fe400078e001a */
[----:B------:R-:W2:Y:S01]  /*0970*/  @!P3 LDC.64 R6, c[0x0][0x3d8] ;  /* 0x0000f600ff06bb82 */ /* 0x000ea20000000a00 */
[----:B------:R3:W-:Y:S01]  /*0980*/  @P5 STS [R0+0x800], R25 ;  /* 0x0008001900005388 */ /* 0x0007e20000000800 */
[----:B------:R-:W-:Y:S01]  /*0990*/  @!P1 IMAD R12, R15, R13, R27 ;  /* 0x0000000d0f0c9224 */ /* 0x000fe200078e021b */
[C---:B------:R-:W-:Y:S01]  /*09a0*/  @!P1 LEA R38, P0, R26.reuse, R4, 0x2 ;  /* 0x000000041a269211 */ /* 0x040fe200078010ff */
[----:B------:R-:W-:Y:S01]  /*09b0*/  @!P4 IMAD.MOV.U32 R34, RZ, RZ, R20 ;  /* 0x000000ffff22c224 */ /* 0x000fe200078e0014 */
[----:B------:R-:W-:Y:S01]  /*09c0*/  IADD3 R27, PT, PT, R17, 0x70, RZ ;  /* 0x00000070111b7810 */ /* 0x000fe20007ffe0ff */
[----:B------:R-:W-:Y:S01]  /*09d0*/  @!P4 IMAD.MOV.U32 R35, RZ, RZ, R21 ;  /* 0x000000ffff23c224 */ /* 0x000fe200078e0015 */
[----:B------:R-:W-:Y:S01]  /*09e0*/  @!P1 LEA.HI.X R39, R26, R5, R12, 0x2, P0 ;  /* 0x000000051a279211 */ /* 0x000fe200000f140c */
[----:B------:R-:W-:Y:S01]  /*09f0*/  @P1 IMAD.MOV.U32 R13, RZ, RZ, -0x800000 ;  /* 0xff800000ff0d1424 */ /* 0x000fe200078e00ff */
[----:B------:R-:W-:Y:S01]  /*0a00*/  ISETP.GE.U32.AND P0, PT, R27, R24, PT ;  /* 0x000000181b00720c */ /* 0x000fe20003f06070 */
[----:B------:R-:W4:Y:S01]  /*0a10*/  @!P3 LDC.64 R4, c[0x0][0x3c0] ;  /* 0x0000f000ff04bb82 */ /* 0x000f220000000a00 */
[C---:B------:R-:W-:Y:S01]  /*0a20*/  @!P4 IMAD.WIDE.U32 R34, R19.reuse, R10, R34 ;  /* 0x0000000a1322c225 */ /* 0x040fe200078e0022 */
[----:B------:R-:W-:Y:S01]  /*0a30*/  @!PT LDS RZ, [RZ] ;  /* 0x00000000fffff984 */ /* 0x000fe20000000800 */
[----:B------:R-:W-:Y:S01]  /*0a40*/  @!PT LDS RZ, [RZ] ;  /* 0x00000000fffff984 */ /* 0x000fe20000000800 */
[----:B------:R-:W-:Y:S01]  /*0a50*/  @!PT LDS RZ, [RZ] ;  /* 0x00000000fffff984 */ /* 0x000fe20000000800 */
[----:B------:R1:W-:Y:S03]  /*0a60*/  @!P5 LDGSTS.E.LTC128B [R0+0x800], desc[UR38][R30.64] ;  /* 0x008000001e00dfae */ /* 0x0003e6000b9a1226 */
[----:B------:R-:W-:Y:S01]  /*0a70*/  @!P4 IMAD R10, R19, R11, R35 ;  /* 0x0000000b130ac224 */ /* 0x000fe200078e0223 */
[----:B------:R5:W-:Y:S01]  /*0a80*/  @P1 STS [R0+0xc00], R13 ;  /* 0x000c000d00001388 */ /* 0x000be20000000800 */
[----:B------:R-:W-:Y:S01]  /*0a90*/  @!P3 IMAD.MOV.U32 R32, RZ, RZ, R20 ;  /* 0x000000ffff20b224 */ /* 0x000fe200078e0014 */
[----:B------:R-:W4:Y:S01]  /*0aa0*/  @!P2 LDC.64 R14, c[0x0][0x3d8] ;  /* 0x0000f600ff0eab82 */ /* 0x000f220000000a00 */
[--C-:B------:R-:W-:Y:S01]  /*0ab0*/  @!P3 IMAD.MOV.U32 R33, RZ, RZ, R21.reuse ;  /* 0x000000ffff21b224 */ /* 0x100fe200078e0015 */
[----:B------:R-:W-:Y:S01]  /*0ac0*/  @!PT LDS RZ, [RZ] ;  /* 0x00000000fffff984 */ /* 0x000fe20000000800 */
[----:B------:R-:W-:Y:S01]  /*0ad0*/  @!PT LDS RZ, [RZ] ;  /* 0x00000000fffff984 */ /* 0x000fe20000000800 */
[----:B------:R-:W-:Y:S01]  /*0ae0*/  @!PT LDS RZ, [RZ] ;  /* 0x00000000fffff984 */ /* 0x000fe20000000800 */
[----:B------:R4:W-:Y:S01]  /*0af0*/  @!P1 LDGSTS.E.LTC128B [R0+0xc00], desc[UR38][R38.64] ;  /* 0x00c0000026009fae */ /* 0x0009e2000b9a1226 */
[----:B------:R-:W-:Y:S01]  /*0b00*/  IADD3 R19, PT, PT, R17, 0x90, RZ ;  /* 0x0000009011137810 */ /* 0x000fe20007ffe0ff */
[----:B------:R-:W-:-:S02]  /*0b10*/  @!P2 IMAD.MOV.U32 R35, RZ, RZ, R21 ;  /* 0x000000ffff23a224 */ /* 0x000fc400078e0015 */
[----:B--2---:R-:W-:Y:S01]  /*0b20*/  @!P3 IMAD.WIDE.U32 R32, R29, R6, R32 ;  /* 0x000000061d20b225 */ /* 0x004fe200078e0020 */
[-C--:B------:R-:W-:Y:S01]  /*0b30*/  ISETP.GE.U32.AND P5, PT, R19, R24.reuse, PT ;  /* 0x000000181300720c */ /* 0x080fe20003fa6070 */
[----:B------:R2:W-:Y:S01]  /*0b40*/  @P4 STS [R0+0x1000], R37 ;  /* 0x0010002500004388 */ /* 0x0005e20000000800 */
[----:B---3--:R-:W-:Y:S01]  /*0b50*/  LOP3.LUT R25, R17, 0x80, RZ, 0xfc, !PT ;  /* 0x0000008011197812 */ /* 0x008fe200078efcff */
[----:B------:R-:W-:Y:S01]  /*0b60*/  @!P3 IMAD R29, R29, R7, R33 ;  /* 0x000000071d1db224 */ /* 0x000fe200078e0221 */
[----:B------:R-:W-:Y:S02]  /*0b70*/  @P3 MOV R33, 0xff800000 ;  /* 0xff80000000213802 */ /* 0x000fe40000000f00 */
[----:B------:R-:W-:Y:S02]  /*0b80*/  ISETP.GE.U32.AND P6, PT, R25, R24, PT ;  /* 0x000000181900720c */ /* 0x000fe40003fc6070 */
[C---:B-1----:R-:W-:Y:S01]  /*0b90*/  @!P4 LEA R30, P1, R34.reuse, R8, 0x2 ;  /* 0x00000008221ec211 */ /* 0x042fe200078210ff */
[----:B-----5:R-:W1:Y:S03]  /*0ba0*/  @!P2 LDC.64 R12, c[0x0][0x3c0] ;  /* 0x0000f000ff0cab82 */ /* 0x020e660000000a00 */
[----:B------:R-:W-:Y:S01]  /*0bb0*/  @!P4 LEA.HI.X R31, R34, R9, R10, 0x2, P1 ;  /* 0x00000009221fc211 */ /* 0x000fe200008f140a */
[----:B------:R-:W-:Y:S01]  /*0bc0*/  @!P2 IMAD.MOV.U32 R34, RZ, RZ, R20 ;  /* 0x000000ffff22a224 */ /* 0x000fe200078e0014 */
[----:B----4-:R-:W-:-:S03]  /*0bd0*/  @!P3 LEA R36, P1, R32, R4, 0x2 ;  /* 0x000000042024b211 */ /* 0x010fc600078210ff */
[C---:B------:R-:W-:Y:S01]  /*0be0*/  @!P2 IMAD.WIDE.U32 R34, R23.reuse, R14, R34 ;  /* 0x0000000e1722a225 */ /* 0x040fe200078e0022 */
[----:B------:R-:W3:Y:S01]  /*0bf0*/  @!P0 LDC.64 R10, c[0x0][0x3d8] ;  /* 0x0000f600ff0a8b82 */ /* 0x000ee20000000a00 */
[----:B------:R-:W-:Y:S01]  /*0c00*/  @!PT LDS RZ, [RZ] ;  /* 0x00000000fffff984 */ /* 0x000fe20000000800 */
[----:B------:R-:W-:Y:S01]  /*0c10*/  @!PT LDS RZ, [RZ] ;  /* 0x00000000fffff984 */ /* 0x000fe20000000800 */
[----:B------:R-:W-:Y:S01]  /*0c20*/  @!PT LDS RZ, [RZ] ;  /* 0x00000000fffff984 */ /* 0x000fe20000000800 */
[----:B------:R4:W-:Y:S01]  /*0c30*/  @!P4 LDGSTS.E.LTC128B [R0+0x1000], desc[UR38][R30.64] ;  /* 0x010000001e00cfae */ /* 0x0009e2000b9a1226 */
[----:B--2---:R-:W-:Y:S01]  /*0c40*/  @!P3 LEA.HI.X R37, R32, R5, R29, 0x2, P1 ;  /* 0x000000052025b211 */ /* 0x004fe200008f141d */
[----:B------:R-:W-:Y:S01]  /*0c50*/  @!P2 IMAD R23, R23, R15, R35 ;  /* 0x0000000f1717a224 */ /* 0x000fe200078e0223 */
[----:B------:R-:W-:Y:S01]  /*0c60*/  @!P6 MOV R32, R20 ;  /* 0x000000140020e202 */ /* 0x000fe20000000f00 */
[----:B------:R-:W-:Y:S01]  /*0c70*/  VIADD R29, R17, 0xa0 ;  /* 0x000000a0111d7836 */ /* 0x000fe20000000000 */
[----:B------:R2:W-:Y:S01]  /*0c80*/  @P3 STS [R0+0x1400], R33 ;  /* 0x0014002100003388 */ /* 0x0005e20000000800 */
[----:B------:R-:W-:Y:S01]  /*0c90*/  @P2 IMAD.MOV.U32 R15, RZ, RZ, -0x800000 ;  /* 0xff800000ff0f2424 */ /* 0x000fe200078e00ff */
[----:B------:R-:W5:Y:S02]  /*0ca0*/  @!P6 LDC.64 R6, c[0x0][0x3d8] ;  /* 0x0000f600ff06eb82 */ /* 0x000f640000000a00 */
[----:B------:R-:W-:Y:S01]  /*0cb0*/  ISETP.GE.U32.AND P4, PT, R29, R24, PT ;  /* 0x000000181d00720c */ /* 0x000fe20003f86070 */
[----:B------:R-:W-:Y:S01]  /*0cc0*/  @!PT LDS RZ, [RZ] ;  /* 0x00000000fffff984 */ /* 0x000fe20000000800 */
[----:B------:R-:W-:Y:S01]  /*0cd0*/  @!PT LDS RZ, [RZ] ;  /* 0x00000000fffff984 */ /* 0x000fe20000000800 */
[----:B------:R-:W-:Y:S01]  /*0ce0*/  @!PT LDS RZ, [RZ] ;  /* 0x00000000fffff984 */ /* 0x000fe20000000800 */
[----:B------:R5:W-:Y:S04]  /*0cf0*/  @!P3 LDGSTS.E.LTC128B [R0+0x1400], desc[UR38][R36.64] ;  /* 0x014000002400bfae */ /* 0x000be8000b9a1226 */
[----:B------:R5:W-:Y:S01]  /*0d00*/  @P2 STS [R0+0x1800], R15 ;  /* 0x0018000f00002388 */ /* 0x000be20000000800 */
[----:B------:R-:W5:Y:S01]  /*0d10*/  @!P0 LDC.64 R8, c[0x0][0x3c0] ;  /* 0x0000f000ff088b82 */ /* 0x000f620000000a00 */
[----:B-1----:R-:W-:-:S04]  /*0d20*/  @!P2 LEA R38, P1, R34, R12, 0x2 ;  /* 0x0000000c2226a211 */ /* 0x002fc800078210ff */
[----:B------:R-:W-:Y:S01]  /*0d30*/  @!P2 LEA.HI.X R39, R34, R13, R23, 0x2, P1 ;  /* 0x0000000d2227a211 */ /* 0x000fe200008f1417 */
[----:B------:R-:W-:Y:S02]  /*0d40*/  VIADD R23, R17, 0xb0 ;  /* 0x000000b011177836 */ /* 0x000fe40000000000 */
[----:B------:R-:W1:Y:S02]  /*0d50*/  @!P6 LDC.64 R4, c[0x0][0x3c0] ;  /* 0x0000f000ff04eb82 */ /* 0x000e640000000a00 */
[----:B------:R-:W-:Y:S01]  /*0d60*/  @!PT LDS RZ, [RZ] ;  /* 0x00000000fffff984 */ /* 0x000fe20000000800 */
[----:B------:R-:W-:Y:S01]  /*0d70*/  @!PT LDS RZ, [RZ] ;  /* 0x00000000fffff984 */ /* 0x000fe20000000800 */
[----:B------:R-:W-:Y:S01]  /*0d80*/  @!PT LDS RZ, [RZ] ;  /* 0x00000000fffff984 */ /* 0x000fe20000000800 */
[----:B------:R1:W-:Y:S01]  /*0d90*/  @!P2 LDGSTS.E.LTC128B [R0+0x1800], desc[UR38][R38.64] ;  /* 0x018000002600afae */ /* 0x0003e2000b9a1226 */
[----:B------:R-:W-:Y:S01]  /*0da0*/  ISETP.GE.U32.AND P3, PT, R23, R24, PT ;  /* 0x000000181700720c */ /* 0x000fe20003f66070 */
[--C-:B----4-:R-:W-:Y:S01]  /*0db0*/  @!P0 IMAD.MOV.U32 R31, RZ, RZ, R21.reuse ;  /* 0x000000ffff1f8224 */ /* 0x110fe200078e0015 */
[----:B------:R-:W-:Y:S01]  /*0dc0*/  @!P0 MOV R30, R20 ;  /* 0x00000014001e8202 */ /* 0x000fe20000000f00 */
[----:B--2---:R-:W-:Y:S02]  /*0dd0*/  @!P6 IMAD.MOV.U32 R33, RZ, RZ, R21 ;  /* 0x000000ffff21e224 */ /* 0x004fe400078e0015 */
[----:B------:R-:W2:Y:S02]  /*0de0*/  @!P5 LDC.64 R12, c[0x0][0x3d8] ;  /* 0x0000f600ff0cdb82 */ /* 0x000ea40000000a00 */
[----:B---3--:R-:W-:-:S04]  /*0df0*/  @!P0 IMAD.WIDE.U32 R30, R27, R10, R30 ;  /* 0x0000000a1b1e8225 */ /* 0x008fc800078e001e */
[----:B------:R-:W-:Y:S02]  /*0e00*/  @!P0 IMAD R14, R27, R11, R31 ;  /* 0x0000000b1b0e8224 */ /* 0x000fe400078e021f */
[----:B------:R-:W3:Y:S01]  /*0e10*/  @!P5 LDC.64 R10, c[0x0][0x3c0] ;  /* 0x0000f000ff0adb82 */ /* 0x000ee20000000a00 */
[----:B-----5:R-:W-:Y:S01]  /*0e20*/  @!P6 IMAD.WIDE.U32 R32, R25, R6, R32 ;  /* 0x000000061920e225 */ /* 0x020fe200078e0020 */
[----:B------:R-:W-:-:S03]  /*0e30*/  @!P0 LEA R36, P1, R30, R8, 0x2 ;  /* 0x000000081e248211 */ /* 0x000fc600078210ff */
[----:B------:R-:W-:Y:S01]  /*0e40*/  @P0 IMAD.MOV.U32 R27, RZ, RZ, -0x800000 ;  /* 0xff800000ff1b0424 */ /* 0x000fe200078e00ff */
[----:B------:R-:W-:Y:S01]  /*0e50*/  @!P0 LEA.HI.X R37, R30, R9, R14, 0x2, P1 ;  /* 0x000000091e258211 */ /* 0x000fe200008f140e */
[----:B------:R-:W-:Y:S01]  /*0e60*/  @!P6 IMAD R25, R25, R7, R33 ;  /* 0x000000071919e224 */ /* 0x000fe200078e0221 */
[C---:B-1----:R-:W-:Y:S01]  /*0e70*/  @!P6 LEA R34, P1, R32.reuse, R4, 0x2 ;  /* 0x000000042022e211 */ /* 0x042fe200078210ff */
[----:B------:R-:W1:Y:S01]  /*0e80*/  @!P4 LDC.64 R6, c[0x0][0x3d8] ;  /* 0x0000f600ff06cb82 */ /* 0x000e620000000a00 */
[----:B------:R4:W-:Y:S01]  /*0e90*/  @P0 STS [R0+0x1c00], R27 ;  /* 0x001c001b00000388 */ /* 0x0009e20000000800 */
[----:B------:R-:W-:Y:S01]  /*0ea0*/  @!P5 IMAD.MOV.U32 R14, RZ, RZ, R20 ;  /* 0x000000ffff0ed224 */ /* 0x000fe200078e0014 */
[----:B------:R-:W-:Y:S01]  /*0eb0*/  @!P6 LEA.HI.X R35, R32, R5, R25, 0x2, P1 ;  /* 0x000000052023e211 */ /* 0x000fe200008f1419 */
[----:B------:R-:W-:Y:S01]  /*0ec0*/  @!P5 IMAD.MOV.U32 R15, RZ, RZ, R21 ;  /* 0x000000ffff0fd224 */ /* 0x000fe200078e0015 */
[----:B------:R-:W-:Y:S01]  /*0ed0*/  @!PT LDS RZ, [RZ] ;  /* 0x00000000fffff984 */ /* 0x000fe20000000800 */
[----:B------:R-:W-:Y:S01]  /*0ee0*/  @!PT LDS RZ, [RZ] ;  /* 0x00000000fffff984 */ /* 0x000fe20000000800 */
[----:B------:R-:W-:Y:S01]  /*0ef0*/  @!PT LDS RZ, [RZ] ;  /* 0x00000000fffff984 */ /* 0x000fe20000000800 */
[----:B------:R5:W-:Y:S01]  /*0f00*/  @!P0 LDGSTS.E.LTC128B [R0+0x1c00], desc[UR38][R36.64] ;  /* 0x01c0000024008fae */ /* 0x000be2000b9a1226 */
[C---:B------:R-:W-:Y:S01]  /*0f10*/  IADD3 R25, PT, PT, R17.reuse, 0xd0, RZ ;  /* 0x000000d011197810 */ /* 0x040fe20007ffe0ff */
[----:B------:R-:W-:Y:S01]  /*0f20*/  VIADD R31, R17, 0xe0 ;  /* 0x000000e0111f7836 */ /* 0x000fe20000000000 */
[----:B------:R-:W1:Y:S01]  /*0f30*/  @!P4 LDC.64 R8, c[0x0][0x3c0] ;  /* 0x0000f000ff08cb82 */ /* 0x000e620000000a00 */
[----:B--2---:R-:W-:Y:S01]  /*0f40*/  @!P5 IMAD.WIDE.U32 R14, R19, R12, R14 ;  /* 0x0000000c130ed225 */ /* 0x004fe200078e000e */
[----:B------:R-:W-:-:S02]  /*0f50*/  @P6 MOV R33, 0xff800000 ;  /* 0xff80000000216802 */ /* 0x000fc40000000f00 */
[----:B------:R-:W-:Y:S01]  /*0f60*/  ISETP.GE.U32.AND P1, PT, R25, R24, PT ;  /* 0x000000181900720c */ /* 0x000fe20003f26070 */
[----:B------:R-:W-:Y:S01]  /*0f70*/  @!P5 IMAD R12, R19, R13, R15 ;  /* 0x0000000d130cd224 */ /* 0x000fe200078e020f */
[----:B------:R-:W-:Y:S01]  /*0f80*/  @!P4 MOV R32, R20 ;  /* 0x000000140020c202 */ /* 0x000fe20000000f00 */
[----:B------:R2:W-:Y:S01]  /*0f90*/  @P6 STS [R0+0x2000], R33 ;  /* 0x0020002100006388 */ /* 0x0005e20000000800 */
[----:B------:R-:W1:Y:S01]  /*0fa0*/  @!P3 LDC.64 R4, c[0x0][0x3d8] ;  /* 0x0000f600ff04bb82 */ /* 0x000e620000000a00 */
[C---:B---3--:R-:W-:Y:S02]  /*0fb0*/  @!P5 LEA R38, P0, R14.reuse, R10, 0x2 ;  /* 0x0000000a0e26d211 */ /* 0x048fe400078010ff */
[----:B------:R-:W-:Y:S01]  /*0fc0*/  @!PT LDS RZ, [RZ] ;  /* 0x00000000fffff984 */ /* 0x000fe20000000800 */
[----:B------:R-:W-:Y:S01]  /*0fd0*/  @!PT LDS RZ, [RZ] ;  /* 0x00000000fffff984 */ /* 0x000fe20000000800 */
[----:B------:R-:W-:Y:S01]  /*0fe0*/  @!PT LDS RZ, [RZ] ;  /* 0x00000000fffff984 */ /* 0x000fe20000000800 */
[----:B------:R3:W-:Y:S02]  /*0ff0*/  @!P6 LDGSTS.E.LTC128B [R0+0x2000], desc[UR38][R34.64] ;  /* 0x020000002200efae */ /* 0x0007e4000b9a1226 */
[----:B------:R-:W-:Y:S02]  /*1000*/  @!P5 LEA.HI.X R39, R14, R11, R12, 0x2, P0 ;  /* 0x0000000b0e27d211 */ /* 0x000fe400000f140c */
[----:B------:R-:W-:Y:S01]  /*1010*/  ISETP.GE.U32.AND P0, PT, R31, R24, PT ;  /* 0x000000181f00720c */ /* 0x000fe20003f06070 */
[----:B------:R-:W3:Y:S01]  /*1020*/  @!P3 LDC.64 R18, c[0x0][0x3c0] ;  /* 0x0000f000ff12bb82 */ /* 0x000ee20000000a00 */
[----:B----4-:R-:W-:-:S04]  /*1030*/  LOP3.LUT R27, R17, 0xc0, RZ, 0xfc, !PT ;  /* 0x000000c0111b7812 */ /* 0x010fc800078efcff */
[----:B------:R-:W-:Y:S01]  /*1040*/  ISETP.GE.U32.AND P2, PT, R27, R24, PT ;  /* 0x000000181b00720c */ /* 0x000fe20003f46070 */
[----:B-----5:R-:W-:Y:S02]  /*1050*/  @P5 IMAD.MOV.U32 R37, RZ, RZ, -0x800000 ;  /* 0xff800000ff255424 */ /* 0x020fe400078e00ff */
[----:B------:R-:W4:Y:S01]  /*1060*/  @!P1 LDC.64 R10, c[0x0][0x3d8] ;  /* 0x0000f600ff0a9b82 */ /* 0x000f220000000a00 */
[----:B------:R-:W-:Y:S02]  /*1070*/  @!P1 IMAD.MOV.U32 R36, RZ, RZ, R20 ;  /* 0x000000ffff249224 */ /* 0x000fe400078e0014 */
[----:B------:R5:W-:Y:S01]  /*1080*/  @P5 STS [R0+0x2400], R37 ;  /* 0x0024002500005388 */ /* 0x000be20000000800 */
[----:B--2---:R-:W-:-:S03]  /*1090*/  @!P4 IMAD.MOV.U32 R33, RZ, RZ, R21 ;  /* 0x000000ffff21c224 */ /* 0x004fc600078e0015 */
[----:B------:R-:W-:Y:S01]  /*10a0*/  @!PT LDS RZ, [RZ] ;  /* 0x00000000fffff984 */ /* 0x000fe20000000800 */
[----:B------:R-:W-:Y:S01]  /*10b0*/  @!PT LDS RZ, [RZ] ;  /* 0x00000000fffff984 */ /* 0x000fe20000000800 */
[----:B------:R-:W-:Y:S01]  /*10c0*/  @!PT LDS RZ, [RZ] ;  /* 0x00000000fffff984 */ /* 0x000fe20000000800 */
[----:B------:R-:W-:Y:S03]  /*10d0*/  @!P5 LDGSTS.E.LTC128B [R0+0x2400], desc[UR38][R38.64] ;  /* 0x024000002600dfae */ /* 0x000fe6000b9a1226 */
[----:B------:R-:W2:Y:S01]  /*10e0*/  @!P2 LDC.64 R14, c[0x0][0x3d8] ;  /* 0x0000f600ff0eab82 */ /* 0x000ea20000000a00 */
[----:B-1----:R-:W-:Y:S01]  /*10f0*/  @!P4 IMAD.WIDE.U32 R32, R29, R6, R32 ;  /* 0x000000061d20c225 */ /* 0x002fe200078e0020 */
[----:B---3--:R-:W-:-:S03]  /*1100*/  @!P3 MOV R34, R20 ;  /* 0x000000140022b202 */ /* 0x008fc60000000f00 */
[----:B------:R-:W-:Y:S01]  /*1110*/  @!P3 IMAD.MOV.U32 R35, RZ, RZ, R21 ;  /* 0x000000ffff23b224 */ /* 0x000fe200078e0015 */
[----:B------:R-:W-:Y:S01]  /*1120*/  @!P4 LEA R28, P5, R32, R8, 0x2 ;  /* 0x00000008201cc211 */ /* 0x000fe200078a10ff */
[----:B------:R-:W-:Y:S01]  /*1130*/  @!P4 IMAD R16, R29, R7, R33 ;  /* 0x000000071d10c224 */ /* 0x000fe200078e0221 */
[----:B------:R-:W1:Y:S01]  /*1140*/  @!P2 LDC.64 R12, c[0x0][0x3c0] ;  /* 0x0000f000ff0cab82 */ /* 0x000e620000000a00 */
[----:B------:R-:W-:-:S03]  /*1150*/  @!P3 IMAD.WIDE.U32 R34, R23, R4, R34 ;  /* 0x000000041722b225 */ /* 0x000fc600078e0022 */
[----:B------:R-:W-:Y:S01]  /*1160*/  @!P4 LEA.HI.X R29, R32, R9, R16, 0x2, P5 ;  /* 0x00000009201dc211 */ /* 0x000fe200028f1410 */
[----:B------:R-:W-:Y:S01]  /*1170*/  @!P3 IMAD R16, R23, R5, R35 ;  /* 0x000000051710b224 */ /* 0x000fe200078e0223 */
[C---:B------:R-:W-:Y:S01]  /*1180*/  @!P3 LEA R18, P5, R34.reuse, R18, 0x2 ;  /* 0x000000122212b211 */ /* 0x040fe200078a10ff */
[----:B------:R-:W-:Y:S01]  /*1190*/  @P4 IMAD.MOV.U32 R33, RZ, RZ, -0x800000 ;  /* 0xff800000ff214424 */ /* 0x000fe200078e00ff */
[----:B------:R-:W3:Y:S01]  /*11a0*/  @!P0 LDC.64 R6, c[0x0][0x3d8] ;  /* 0x0000f600ff068b82 */ /* 0x000ee20000000a00 */
[----:B------:R-:W-:Y:S01]  /*11b0*/  @P3 IMAD.MOV.U32 R23, RZ, RZ, -0x800000 ;  /* 0xff800000ff173424 */ /* 0x000fe200078e00ff */
[----:B------:R-:W-:Y:S01]  /*11c0*/  @!P3 LEA.HI.X R19, R34, R19, R16, 0x2, P5 ;  /* 0x000000132213b211 */ /* 0x000fe200028f1410 */
[----:B-----5:R-:W-:Y:S01]  /*11d0*/  @!P1 IMAD.MOV.U32 R37, RZ, RZ, R21 ;  /* 0x000000ffff259224 */ /* 0x020fe200078e0015 */
[----:B------:R2:W-:Y:S01]  /*11e0*/  @P4 STS [R0+0x2800], R33 ;  /* 0x0028002100004388 */ /* 0x0005e20000000800 */
[----:B------:R-:W-:Y:S01]  /*11f0*/  @P2 MOV R35, 0xff800000 ;  /* 0xff80000000232802 */ /* 0x000fe20000000f00 */
[----:B----4-:R-:W-:-:S02]  /*1200*/  @!P1 IMAD.WIDE.U32 R36, R25, R10, R36 ;  /* 0x0000000a19249225 */ /* 0x010fc400078e0024 */
[----:B------:R-:W4:Y:S01]  /*1210*/  @!P1 LDC.64 R8, c[0x0][0x3c0] ;  /* 0x0000f000ff089b82 */ /* 0x000f220000000a00 */
[----:B------:R-:W-:Y:S01]  /*1220*/  @!PT LDS RZ, [RZ] ;  /* 0x00000000fffff984 */ /* 0x000fe20000000800 */
[----:B------:R-:W-:Y:S01]  /*1230*/  @!PT LDS RZ, [RZ] ;  /* 0x00000000fffff984 */ /* 0x000fe20000000800 */
[----:B------:R-:W-:Y:S01]  /*1240*/  @!PT LDS RZ, [RZ] ;  /* 0x00000000fffff984 */ /* 0x000fe20000000800 */
[----:B------:R-:W-:Y:S01]  /*1250*/  @!P4 LDGSTS.E.LTC128B [R0+0x2800], desc[UR38][R28.64] ;  /* 0x028000001c00cfae */ /* 0x000fe2000b9a1226 */
[----:B------:R-:W-:-:S03]  /*1260*/  @!P1 IMAD R11, R25, R11, R37 ;  /* 0x0000000b190b9224 */ /* 0x000fc600078e0225 */
[----:B------:R1:W-:Y:S03]  /*1270*/  @P3 STS [R0+0x2c00], R23 ;  /* 0x002c001700003388 */ /* 0x0003e60000000800 */
[----:B------:R-:W5:Y:S01]  /*1280*/  @!P0 LDC.64 R4, c[0x0][0x3c0] ;  /* 0x0000f000ff048b82 */ /* 0x000f620000000a00 */
[----:B------:R-:W-:Y:S01]  /*1290*/  @!PT LDS RZ, [RZ] ;  /* 0x00000000fffff984 */ /* 0x000fe20000000800 */
[----:B------:R-:W-:Y:S01]  /*12a0*/  @!PT LDS RZ, [RZ] ;  /* 0x00000000fffff984 */ /* 0x000fe20000000800 */
[----:B------:R-:W-:Y:S01]  /*12b0*/  @!PT LDS RZ, [RZ] ;  /* 0x00000000fffff984 */ /* 0x000fe20000000800 */
[----:B------:R3:W-:Y:S04]  /*12c0*/  @!P3 LDGSTS.E.LTC128B [R0+0x2c00], desc[UR38][R18.64] ;  /* 0x02c000001200bfae */ /* 0x0007e8000b9a1226 */
[----:B------:R1:W-:Y:S01]  /*12d0*/  @P2 STS [R0+0x3000], R35 ;  /* 0x0030002300002388 */ /* 0x0003e20000000800 */
[----:B--2---:R-:W-:Y:S01]  /*12e0*/  @!P2 IMAD.WIDE.U32 R32, R27, R14, R20 ;  /* 0x0000000e1b20a225 */ /* 0x004fe200078e0014 */
[----:B----4-:R-:W-:-:S03]  /*12f0*/  @!P1 LEA R8, P4, R36, R8, 0x2 ;  /* 0x0000000824089211 */ /* 0x010fc600078810ff */
[----:B------:R-:W-:Y:S01]  /*1300*/  @!P2 IMAD R15, R27, R15, R33 ;  /* 0x0000000f1b0fa224 */ /* 0x000fe200078e0221 */
[----:B------:R-:W-:Y:S02]  /*1310*/  IADD3 R27, PT, PT, R17, 0xf0, RZ ;  /* 0x000000f0111b7810 */ /* 0x000fe40007ffe0ff */
[C---:B-1----:R-:W-:Y:S02]  /*1320*/  @!P2 LEA R12, P3, R32.reuse, R12, 0x2 ;  /* 0x0000000c200ca211 */ /* 0x042fe400078610ff */
[----:B------:R-:W-:Y:S02]  /*1330*/  ISETP.GE.U32.AND P5, PT, R27, R24, PT ;  /* 0x000000181b00720c */ /* 0x000fe40003fa6070 */
[----:B------:R-:W-:Y:S01]  /*1340*/  @!P2 LEA.HI.X R13, R32, R13, R15, 0x2, P3 ;  /* 0x0000000d200da211 */ /* 0x000fe200018f140f */
[----:B------:R-:W-:Y:S01]  /*1350*/  @P0 IMAD.MOV.U32 R15, RZ, RZ, -0x800000 ;  /* 0xff800000ff0f0424 */ /* 0x000fe200078e00ff */
[----:B------:R-:W-:Y:S01]  /*1360*/  @!P1 LEA.HI.X R9, R36, R9, R11, 0x2, P4 ;  /* 0x0000000924099211 */ /* 0x000fe200020f140b */
[----:B---3--:R-:W-:-:S02]  /*1370*/  @!P0 IMAD.MOV.U32 R18, RZ, RZ, R20 ;  /* 0x000000ffff128224 */ /* 0x008fc400078e0014 */
[----:B------:R-:W-:Y:S01]  /*1380*/  @!PT LDS RZ, [RZ] ;  /* 0x00000000fffff984 */ /* 0x000fe20000000800 */
[----:B------:R-:W-:Y:S01]  /*1390*/  @!PT LDS RZ, [RZ] ;  /* 0x00000000fffff984 */ /* 0x000fe20000000800 */
[----:B------:R-:W-:Y:S01]  /*13a0*/  @!PT LDS RZ, [RZ] ;  /* 0x00000000fffff984 */ /* 0x000fe20000000800 */
[----:B------:R3:W-:Y:S01]  /*13b0*/  @!P2 LDGSTS.E.LTC128B [R0+0x3000], desc[UR38][R12.64] ;  /* 0x030000000c00afae */ /* 0x0007e2000b9a1226 */
[----:B------:R-:W-:Y:S02]  /*13c0*/  @!P0 IMAD.MOV.U32 R19, RZ, RZ, R21 ;  /* 0x000000ffff138224 */ /* 0x000fe400078e0015 */
[----:B------:R-:W-:-:S03]  /*13d0*/  @!P0 IMAD.WIDE.U32 R28, R31, R6, R18 ;  /* 0x000000061f1c8225 */ /* 0x000fc600078e0012 */
[----:B------:R-:W-:Y:S01]  /*13e0*/  @P5 MOV R11, 0xff800000 ;  /* 0xff800000000b5802 */ /* 0x000fe20000000f00 */
[----:B------:R-:W-:Y:S01]  /*13f0*/  @!P0 IMAD R31, R31, R7, R29 ;  /* 0x000000071f1f8224 */ /* 0x000fe200078e021d */
[C---:B-----5:R-:W-:Y:S02]  /*1400*/  @!P0 LEA R4, P3, R28.reuse, R4, 0x2 ;  /* 0x000000041c048211 */ /* 0x060fe400078610ff */
[----:B------:R-:W-:Y:S02]  /*1410*/  @P1 MOV R7, 0xff800000 ;  /* 0xff80000000071802 */ /* 0x000fe40000000f00 */
[----:B------:R-:W-:-:S03]  /*1420*/  @!P0 LEA.HI.X R5, R28, R5, R31, 0x2, P3 ;  /* 0x000000051c058211 */ /* 0x000fc600018f141f */
        /* <DEDUP_REMOVED lines=9> */
[----:B------:R3:W-:Y:S04]  /*14c0*/  @!P0 LDGSTS.E.LTC128B [R0+0x3800], desc[UR38][R4.64] ;  /* 0x0380000004008fae */ /* 0x0007e8000b9a1226 */
[----:B------:R3:W-:Y:S01]  /*14d0*/  @P5 STS [R0+0x3c00], R11 ;  /* 0x003c000b00005388 */ /* 0x0007e20000000800 */
[----:B------:R-:W-:Y:S05]  /*14e0*/  @P5 BRA `(.L_x_296) ;  /* 0x0000000000305947 */ /* 0x000fea0003800000 */
[----:B------:R-:W1:Y:S01]  /*14f0*/  LDCU.64 UR6, c[0x0][0x3d8] ;  /* 0x00007b00ff0677ac */ /* 0x000e620008000a00 */
[----:B---3--:R-:W-:Y:S02]  /*1500*/  MOV R4, R20 ;  /* 0x0000001400047202 */ /* 0x008fe40000000f00 */
        /* <DEDUP_REMOVED lines=10> */
.L_x_296:
[----:B------:R-:W-:Y:S05]  /*15b0*/  BSYNC.RECONVERGENT B0 ;  /* 0x0000000000007941 */ /* 0x000fea0003800200 */
.L_x_295:
[----:B------:R-:W5:Y:S01]  /*15c0*/  LDCU UR5, c[0x0][0x430] ;  /* 0x00008600ff0577ac */ /* 0x000f620008000800 */
[----:B------:R-:W-:Y:S01]  /*15d0*/  IMAD.IADD R3, R17, 0x1, R3 ;  /* 0x0000000111037824 */ /* 0x000fe200078e0203 */
[----:B------:R-:W-:Y:S01]  /*15e0*/  SHF.L.U32 R16, R2, 0x2, RZ ;  /* 0x0000000202107819 */ /* 0x000fe200000006ff */
[----:B------:R-:W-:Y:S01]  /*15f0*/  IMAD.SHL.U32 R18, R22, 0x40, RZ ;  /* 0x0000004016127824 */ /* 0x000fe200078e00ff */
[----:B------:R-:W1:Y:S01]  /*1600*/  LDCU UR4, c[0x0][0x38c] ;  /* 0x00007180ff0477ac */ /* 0x000e620008000800 */
[----:B--234-:R-:W-:Y:S01]  /*1610*/  IMAD.HI.U32 R0, R3, R45, RZ ;  /* 0x0000002d03007227 */ /* 0x01cfe200078e00ff */
[----:B------:R-:W-:-:S03]  /*1620*/  ISETP.NE.AND P1, PT, R44, 0x1, PT ;  /* 0x000000012c00780c */ /* 0x000fc60003f25270 */
[----:B------:R-:W-:Y:S01]  /*1630*/  HFMA2 R19, -RZ, RZ, 0, 0 ;  /* 0x00000000ff137431 */ /* 0x000fe200000001ff */
[----:B------:R-:W2:Y:S01]  /*1640*/  LDCU.128 UR8, c[0x0][0x3b0] ;  /* 0x00007600ff0877ac */ /* 0x000ea20008000c00 */
[----:B------:R-:W-:Y:S01]  /*1650*/  LOP3.LUT R16, R16, 0x3c, RZ, 0xc0, !PT ;  /* 0x0000003c10107812 */ /* 0x000fe200078ec0ff */
[----:B------:R-:W0:Y:S01]  /*1660*/  LDGDEPBAR ;  /* 0x00000000000079af */ /* 0x000e220000000000 */
[C---:B------:R-:W-:Y:S01]  /*1670*/  ISETP.GE.AND P0, PT, R3.reuse, UR36, PT ;  /* 0x0000002403007c0c */ /* 0x040fe2000bf06270 */
[----:B------:R-:W3:Y:S01]  /*1680*/  LDCU.64 UR6, c[0x0][0x3a0] ;  /* 0x00007400ff0677ac */ /* 0x000ee20008000a00 */
[----:B-----5:R-:W-:Y:S02]  /*1690*/  SHF.R.U32.HI R0, RZ, UR5, R0 ;  /* 0x00000005ff007c19 */ /* 0x020fe40008011600 */
[----:B-1----:R-:W-:Y:S01]  /*16a0*/  IADD3 R11, PT, PT, -R18, UR4, RZ ;  /* 0x00000004120b7c10 */ /* 0x002fe2000fffe1ff */
[----:B------:R-:W1:Y:S01]  /*16b0*/  LDCU.64 UR4, c[0x0][0x380] ;  /* 0x00007000ff0477ac */ /* 0x000e620008000a00 */
[----:B------:R-:W-:-:S02]  /*16c0*/  SEL R15, R3, R0, !P1 ;  /* 0x00000000030f7207 */ /* 0x000fc40004800000 */
[----:B------:R-:W-:Y:S01]  /*16d0*/  ISETP.GE.AND P5, PT, R16, R11, PT ;  /* 0x0000000b1000720c */ /* 0x000fe20003fa6270 */
[----:B--2---:R-:W-:Y:S01]  /*16e0*/  IMAD R0, R42, UR10, RZ ;  /* 0x0000000a2a007c24 */ /* 0x004fe2000f8e02ff */
[----:B------:R-:W-:Y:S01]  /*16f0*/  SEL R13, R15, 0xffffffff, !P0 ;  /* 0xffffffff0f0d7807 */ /* 0x000fe20004000000 */
[----:B------:R-:W-:Y:S01]  /*1700*/  IMAD.WIDE.U32 R4, R43, UR10, R18 ;  /* 0x0000000a2b047c25 */ /* 0x000fe2000f8e0012 */
[----:B------:R-:W-:Y:S02]  /*1710*/  SHF.R.S32.HI R20, RZ, 0x1f, R15 ;  /* 0x0000001fff147819 */ /* 0x000fe4000001140f */
[----:B------:R-:W-:Y:S01]  /*1720*/  ISETP.LT.OR P5, PT, R13, RZ, P5 ;  /* 0x000000ff0d00720c */ /* 0x000fe20002fa1670 */
[----:B------:R-:W-:Y:S01]  /*1730*/  IMAD R57, R43, UR11, R0 ;  /* 0x0000000b2b397c24 */ /* 0x000fe2000f8e0200 */
[----:B------:R-:W-:Y:S01]  /*1740*/  IADD3 R9, PT, PT, -R15, RZ, RZ ;  /* 0x000000ff0f097210 */ /* 0x000fe20007ffe1ff */
[----:B------:R-:W2:Y:S01]  /*1750*/  S2R R0, SR_CgaCtaId ;  /* 0x0000000000007919 */ /* 0x000ea20000008800 */
[----:B------:R-:W-:Y:S01]  /*1760*/  ISETP.EQ.OR P4, PT, R24, 0x2, P5 ;  /* 0x000000021800780c */ /* 0x000fe20002f82670 */
[----:B------:R-:W-:-:S02]  /*1770*/  IMAD.IADD R25, R57, 0x1, R5 ;  /* 0x0000000139197824 */ /* 0x000fc400078e0205 */
[----:B------:R-:W-:Y:S02]  /*1780*/  IMAD.MOV.U32 R24, RZ, RZ, R4 ;  /* 0x000000ffff187224 */ /* 0x000fe400078e0004 */
[----:B------:R-:W-:Y:S02]  /*1790*/  IMAD R8, R20, UR8, RZ ;  /* 0x0000000814087c24 */ /* 0x000fe4000f8e02ff */
[----:B------:R-:W-:Y:S01]  /*17a0*/  IMAD R44, R44, R9, R3 ;  /* 0x000000092c2c7224 */ /* 0x000fe200078e0203 */
[----:B------:R-:W-:Y:S01]  /*17b0*/  MOV R3, 0x400 ;  /* 0x0000040000037802 */ /* 0x000fe20000000f00 */
[----:B------:R-:W4:Y:S01]  /*17c0*/  @!P5 LDC.64 R6, c[0x0][0x3a8] ;  /* 0x0000ea00ff06db82 */ /* 0x000f220000000a00 */
[C---:B------:R-:W-:Y:S02]  /*17d0*/  IMAD.WIDE.U32 R24, R15.reuse, UR8, R24 ;  /* 0x000000080f187c25 */ /* 0x040fe4000f8e0018 */
[----:B------:R-:W-:Y:S02]  /*17e0*/  SHF.R.S32.HI R45, RZ, 0x1f, R44 ;  /* 0x0000001fff2d7819 */ /* 0x000fe4000001142c */
[----:B------:R-:W-:-:S02]  /*17f0*/  IMAD R8, R15, UR9, R8 ;  /* 0x000000090f087c24 */ /* 0x000fc4000f8e0208 */
[----:B------:R-:W-:Y:S01]  /*1800*/  IMAD.WIDE.U32 R54, R43, UR10, RZ ;  /* 0x0000000a2b367c25 */ /* 0x000fe2000f8e00ff */
[----:B------:R-:W5:Y:S02]  /*1810*/  @!P4 LDC.64 R4, c[0x0][0x3a8] ;  /* 0x0000ea00ff04cb82 */ /* 0x000f640000000a00 */
[----:B------:R-:W-:Y:S01]  /*1820*/  IADD3 R25, PT, PT, R25, R8, RZ ;  /* 0x0000000819197210 */ /* 0x000fe20007ffe0ff */
[----:B---3--:R-:W-:-:S04]  /*1830*/  IMAD R9, R45, UR6, RZ ;  /* 0x000000062d097c24 */ /* 0x008fc8000f8e02ff */
[C---:B------:R-:W-:Y:S02]  /*1840*/  IMAD R9, R44.reuse, UR7, R9 ;  /* 0x000000072c097c24 */ /* 0x040fe4000f8e0209 */
[----:B------:R-:W-:-:S04]  /*1850*/  IMAD.WIDE.U32 R24, R44, UR6, R24 ;  /* 0x000000062c187c25 */ /* 0x000fc8000f8e0018 */
[----:B------:R-:W-:Y:S01]  /*1860*/  IMAD.IADD R48, R25, 0x1, R9 ;  /* 0x0000000119307824 */ /* 0x000fe200078e0209 */
[----:B-1----:R-:W-:Y:S02]  /*1870*/  LEA R51, P3, R24, UR4, 0x2 ;  /* 0x0000000418337c11 */ /* 0x002fe4000f8610ff */
[----:B--2---:R-:W-:Y:S02]  /*1880*/  LEA R0, R0, R3, 0x18 ;  /* 0x0000000300007211 */ /* 0x004fe400078ec0ff */
[----:B------:R-:W-:Y:S02]  /*1890*/  LOP3.LUT R3, R2, 0xf, RZ, 0xc0, !PT ;  /* 0x0000000f02037812 */ /* 0x000fe400078ec0ff */
[----:B----4-:R-:W-:Y:S02]  /*18a0*/  @!P5 IADD3 R6, P2, PT, R16, R6, RZ ;  /* 0x000000061006d210 */ /* 0x010fe40007f5e0ff */
[----:B------:R-:W-:Y:S02]  /*18b0*/  LEA.HI.X R48, R24, UR5, R48, 0x2, P3 ;  /* 0x0000000518307c11 */ /* 0x000fe400098f1430 */
[----:B-----5:R-:W-:-:S02]  /*18c0*/  @!P4 LEA R8, P1, R4, R16, 0x1 ;  /* 0x000000100408c211 */ /* 0x020fc400078208ff */
[----:B------:R-:W-:Y:S02]  /*18d0*/  @!P5 LEA R26, P3, R16, R51, 0x2 ;  /* 0x00000033101ad211 */ /* 0x000fe400078610ff */
[----:B------:R-:W-:Y:S02]  /*18e0*/  LOP3.LUT R41, R3, 0x3f0, R2, 0xf8, !PT ;  /* 0x000003f003297812 */ /* 0x000fe400078ef802 */
[----:B------:R-:W-:Y:S01]  /*18f0*/  @!P5 IADD3.X R7, PT, PT, RZ, R7, RZ, P2, !PT ;  /* 0x00000007ff07d210 */ /* 0x000fe200017fe4ff */
[----:B------:R-:W-:Y:S01]  /*1900*/  @!P5 IMAD.X R27, RZ, RZ, R48, P3 ;  /* 0x000000ffff1bd224 */ /* 0x000fe200018e0630 */
[-C--:B------:R-:W-:Y:S02]  /*1910*/  @!P5 LEA R24, P2, R6, R51.reuse, 0x2 ;  /* 0x000000330618d211 */ /* 0x080fe400078410ff */
[----:B------:R-:W-:Y:S02]  /*1920*/  @!P4 LEA.HI.X R5, R4, RZ, R5, 0x1, P1 ;  /* 0x000000ff0405c211 */ /* 0x000fe400008f0c05 */
[----:B------:R-:W-:-:S02]  /*1930*/  @!P4 LEA R4, P1, R8, R51, 0x2 ;  /* 0x000000330804c211 */ /* 0x000fc400078210ff */
[----:B------:R-:W-:Y:S02]  /*1940*/  LEA R41, R41, R0, 0x4 ;  /* 0x0000000029297211 */ /* 0x000fe400078e20ff */
[-C--:B------:R-:W-:Y:S01]  /*1950*/  @!P5 LEA.HI.X R25, R6, R48.reuse, R7, 0x2, P2 ;  /* 0x000000300619d211 */ /* 0x080fe200010f1407 */
[----:B------:R-:W-:Y:S01]  /*1960*/  IMAD.SHL.U32 R6, R2, 0x10, RZ ;  /* 0x0000001002067824 */ /* 0x000fe200078e00ff */
[----:B------:R-:W-:Y:S01]  /*1970*/  @!P4 LEA.HI.X R5, R8, R48, R5, 0x2, P1 ;  /* 0x000000300805c211 */ /* 0x000fe200008f1405 */
[----:B------:R-:W-:Y:S01]  /*1980*/  @!PT LDS RZ, [RZ] ;  /* 0x00000000fffff984 */ /* 0x000fe20000000800 */
[----:B------:R-:W-:Y:S01]  /*1990*/  @!PT LDS RZ, [RZ] ;  /* 0x00000000fffff984 */ /* 0x000fe20000000800 */
[----:B------:R-:W-:Y:S01]  /*19a0*/  @!PT LDS RZ, [RZ] ;  /* 0x00000000fffff984 */ /* 0x000fe20000000800 */
[----:B------:R1:W-:Y:S01]  /*19b0*/  @!P5 LDGSTS.E.BYPASS.LTC128B.128 [R41+0x4040], desc[UR38][R26.64] ;  /* 0x040400001a29dfae */ /* 0x0003e2000b981a26 */
[C---:B------:R-:W-:Y:S02]  /*19c0*/  ISETP.NE.OR P0, PT, R3.reuse, RZ, P0 ;  /* 0x000000ff0300720c */ /* 0x040fe40000705670 */
[----:B------:R-:W-:Y:S01]  /*19d0*/  LOP3.LUT R6, R3, 0xf0, R6, 0xf8, !PT ;  /* 0x000000f003067812 */ /* 0x000fe200078ef806 */
[----:B------:R-:W0:Y:S01]  /*19e0*/  LDGDEPBAR ;  /* 0x00000000000079af */ /* 0x000e220000000000 */
[----:B------:R-:W-:-:S02]  /*19f0*/  ISETP.NE.OR P0, PT, R22, RZ, P0 ;  /* 0x000000ff1600720c */ /* 0x000fc40000705670 */
[----:B------:R-:W-:Y:S01]  /*1a00*/  LOP3.LUT R7, R6, 0xf, R17, 0x78, !PT ;  /* 0x0000000f06077812 */ /* 0x000fe200078e7811 */
[----:B------:R1:W-:Y:S03]  /*1a10*/  @!P5 LDGSTS.E.BYPASS.LTC128B.128 [R41+0x5040], desc[UR38][R24.64] ;  /* 0x050400001829dfae */ /* 0x0003e6000b981a26 */
[----:B------:R-:W-:Y:S01]  /*1a20*/  LEA R56, R7, R0, 0x2 ;  /* 0x0000000007387211 */ /* 0x000fe200078e10ff */
[----:B------:R-:W0:Y:S04]  /*1a30*/  LDGDEPBAR ;  /* 0x00000000000079af */ /* 0x000e280000000000 */
[----:B------:R1:W-:Y:S04]  /*1a40*/  @!P4 LDGSTS.E.BYPASS.LTC128B.128 [R41+0x6040], desc[UR38][R4.64] ;  /* 0x060400000429cfae */ /* 0x0003e8000b981a26 */
[----:B------:R-:W0:Y:S01]  /*1a50*/  LDGDEPBAR ;  /* 0x00000000000079af */ /* 0x000e220000000000 */
[----:B------:R-:W-:-:S04]  /*1a60*/  DEPBAR.LE SB0, 0x3 ;  /* 0x000080c00000791a */ /* 0x000fc80000000000 */
[----:B------:R-:W-:Y:S05]  /*1a70*/  WARPSYNC.ALL ;  /* 0x0000000000007948 */ /* 0x000fea0003800000 */
[----:B------:R-:W-:Y:S06]  /*1a80*/  BAR.SYNC.DEFER_BLOCKING 0x0 ;  /* 0x0000000000007b1d */ /* 0x000fec0000010000 */
[----:B------:R-:W-:Y:S01]  /*1a90*/  BSSY.RECONVERGENT B0, `(.L_x_297) ;  /* 0x00000c9000007945 */ /* 0x000fe20003800200 */
[----:B------:R-:W2:Y:S04]  /*1aa0*/  LDS R52, [R56] ;  /* 0x0000000038347984 */ /* 0x000ea80000000800 */
[----:B------:R-:W3:Y:S04]  /*1ab0*/  LDS R59, [R56+0x400] ;  /* 0x00040000383b7984 */ /* 0x000ee80000000800 */
[----:B------:R-:W4:Y:S04]  /*1ac0*/  LDS R50, [R56+0x800] ;  /* 0x0008000038327984 */ /* 0x000f280000000800 */
[----:B------:R-:W-:Y:S04]  /*1ad0*/  LDS R53, [R56+0xc00] ;  /* 0x000c000038357984 */ /* 0x000fe80000000800 */
[----:B------:R-:W5:Y:S04]  /*1ae0*/  LDS R46, [R56+0x1000] ;  /* 0x00100000382e7984 */ /* 0x000f680000000800 */
[----:B------:R-:W-:Y:S04]  /*1af0*/  LDS R47, [R56+0x1400] ;  /* 0x00140000382f7984 */ /* 0x000fe80000000800 */
[----:B------:R-:W1:Y:S04]  /*1b00*/  LDS R40, [R56+0x1800] ;  /* 0x0018000038287984 */ /* 0x000e680000000800 */
[----:B------:R-:W-:Y:S04]  /*1b10*/  LDS R39, [R56+0x1c00] ;  /* 0x001c000038277984 */ /* 0x000fe80000000800 */
[----:B------:R-:W1:Y:S04]  /*1b20*/  LDS R38, [R56+0x2000] ;  /* 0x0020000038267984 */ /* 0x000e680000000800 */
[----:B------:R-:W-:Y:S04]  /*1b30*/  LDS R37, [R56+0x2400] ;  /* 0x0024000038257984 */ /* 0x000fe80000000800 */
[----:B------:R-:W1:Y:S01]  /*1b40*/  LDS R36, [R56+0x2800] ;  /* 0x0028000038247984 */ /* 0x000e620000000800 */
[----:B--2---:R-:W-:-:S03]  /*1b50*/  FSETP.NEU.FTZ.AND P4, PT, R52, -INF , PT ;  /* 0xff8000003400780b */ /* 0x004fc60003f9d000 */
[----:B------:R-:W-:Y:S01]  /*1b60*/  LDS R35, [R56+0x2c00] ;  /* 0x002c000038237984 */ /* 0x000fe20000000800 */
[----:B---3--:R-:W-:-:S03]  /*1b70*/  FSETP.NEU.FTZ.AND P3, PT, R59, -INF , PT ;  /* 0xff8000003b00780b */ /* 0x008fc60003f7d000 */
[----:B------:R-:W2:Y:S01]  /*1b80*/  LDS R34, [R56+0x3000] ;  /* 0x0030000038227984 */ /* 0x000ea20000000800 */
[----:B----4-:R-:W-:Y:S02]  /*1b90*/  FMNMX3.FTZ R8, R52, R59, R50, !PT ;  /* 0x0000003b34087276 */ /* 0x010fe40007810032 */
[----:B------:R-:W-:Y:S01]  /*1ba0*/  FSETP.NEU.FTZ.AND P2, PT, R50, -INF , PT ;  /* 0xff8000003200780b */ /* 0x000fe20003f5d000 */
[----:B------:R-:W-:Y:S04]  /*1bb0*/  LDS R33, [R56+0x3400] ;  /* 0x0034000038217984 */ /* 0x000fe80000000800 */
[----:B------:R-:W3:Y:S01]  /*1bc0*/  LDS R32, [R56+0x3800] ;  /* 0x0038000038207984 */ /* 0x000ee20000000800 */
[----:B-----5:R-:W-:-:S03]  /*1bd0*/  FMNMX3.FTZ R8, R8, R53, R46, !PT ;  /* 0x0000003508087276 */ /* 0x020fc6000781002e */
[----:B------:R-:W4:Y:S01]  /*1be0*/  LDS R31, [R56+0x3c00] ;  /* 0x003c0000381f7984 */ /* 0x000f220000000800 */
[----:B-1----:R-:W-:-:S04]  /*1bf0*/  FMNMX3.FTZ R8, R8, R47, R40, !PT ;  /* 0x0000002f08087276 */ /* 0x002fc80007810028 */
[----:B------:R-:W-:-:S04]  /*1c00*/  FMNMX3.FTZ R8, R8, R39, R38, !PT ;  /* 0x0000002708087276 */ /* 0x000fc80007810026 */
[----:B------:R-:W-:-:S04]  /*1c10*/  FMNMX3.FTZ R8, R8, R37, R36, !PT ;  /* 0x0000002508087276 */ /* 0x000fc80007810024 */
[----:B--2---:R-:W-:-:S04]  /*1c20*/  FMNMX3.FTZ R8, R8, R35, R34, !PT ;  /* 0x0000002308087276 */ /* 0x004fc80007810022 */
[----:B---3--:R-:W-:-:S04]  /*1c30*/  FMNMX3.FTZ R8, R8, R33, R32, !PT ;  /* 0x0000002108087276 */ /* 0x008fc80007810020 */
[----:B----4-:R-:W-:-:S05]  /*1c40*/  FMNMX.FTZ R8, R31, R8, !PT ;  /* 0x000000081f087209 */ /* 0x010fca0007810000 */
        /* <DEDUP_REMOVED lines=26> */
[--C-:B------:R-:W-:Y:S01]  /*1df0*/  FADD.FTZ R21, R39, -R4.reuse ;  /* 0x8000000427157221 */ /* 0x100fe20000010000 */
[----:B------:R-:W-:Y:S01]  /*1e00*/  FMUL.FTZ R23, R23, 1.4426950216293334961 ;  /* 0x3fb8aa3b17177820 */ /* 0x000fe20000410000 */
[--C-:B------:R-:W-:Y:S01]  /*1e10*/  FADD.FTZ R14, R38, -R4.reuse ;  /* 0x80000004260e7221 */ /* 0x100fe20000010000 */
[----:B------:R-:W3:Y:S01]  /*1e20*/  MUFU.EX2 R27, R27 ;  /* 0x0000001b001b7308 */ /* 0x000ee20000000800 */
[----:B------:R-:W-:Y:S01]  /*1e30*/  FMUL.FTZ R21, R21, 1.4426950216293334961 ;  /* 0x3fb8aa3b15157820 */ /* 0x000fe20000410000 */
[--C-:B------:R-:W-:Y:S01]  /*1e40*/  FADD.FTZ R12, R37, -R4.reuse ;  /* 0x80000004250c7221 */ /* 0x100fe20000010000 */
[----:B------:R-:W-:Y:S01]  /*1e50*/  FMUL.FTZ R14, R14, 1.4426950216293334961 ;  /* 0x3fb8aa3b0e0e7820 */ /* 0x000fe20000410000 */
[----:B------:R-:W4:Y:S01]  /*1e60*/  MUFU.EX2 R26, R26 ;  /* 0x0000001a001a7308 */ /* 0x000f220000000800 */
[--C-:B------:R-:W-:Y:S01]  /*1e70*/  FADD.FTZ R10, R36, -R4.reuse ;  /* 0x80000004240a7221 */ /* 0x100fe20000010000 */
[----:B-1----:R-:W-:Y:S01]  /*1e80*/  FADD.FTZ R5, RZ, R29 ;  /* 0x0000001dff057221 */ /* 0x002fe20000010000 */
[----:B------:R-:W-:Y:S01]  /*1e90*/  FMUL.FTZ R12, R12, 1.4426950216293334961 ;  /* 0x3fb8aa3b0c0c7820 */ /* 0x000fe20000410000 */
[----:B------:R-:W1:Y:S01]  /*1ea0*/  MUFU.EX2 R25, R25 ;  /* 0x0000001900197308 */ /* 0x000e620000000800 */
[----:B------:R-:W-:Y:S01]  /*1eb0*/  FADD.FTZ R8, R35, -R4 ;  /* 0x8000000423087221 */ /* 0x000fe20000010000 */
[----:B--2---:R-:W-:Y:S01]  /*1ec0*/  FADD.FTZ R6, R5, R28 ;  /* 0x0000001c05067221 */ /* 0x004fe20000010000 */
[----:B------:R-:W-:Y:S01]  /*1ed0*/  FMUL.FTZ R10, R10, 1.4426950216293334961 ;  /* 0x3fb8aa3b0a0a7820 */ /* 0x000fe20000410000 */
[----:B------:R-:W2:Y:S01]  /*1ee0*/  MUFU.EX2 R24, R24 ;  /* 0x0000001800187308 */ /* 0x000ea20000000800 */
[----:B------:R-:W-:Y:S01]  /*1ef0*/  FADD.FTZ R7, R34, -R4 ;  /* 0x8000000422077221 */ /* 0x000fe20000010000 */
[----:B---3--:R-:W-:Y:S01]  /*1f00*/  FADD.FTZ R5, R6, R27 ;  /* 0x0000001b06057221 */ /* 0x008fe20000010000 */
[----:B------:R-:W-:Y:S01]  /*1f10*/  FMUL.FTZ R8, R8, 1.4426950216293334961 ;  /* 0x3fb8aa3b08087820 */ /* 0x000fe20000410000 */
[----:B------:R-:W3:Y:S01]  /*1f20*/  MUFU.EX2 R23, R23 ;  /* 0x0000001700177308 */ /* 0x000ee20000000800 */
[----:B------:R-:W-:Y:S01]  /*1f30*/  FMUL.FTZ R7, R7, 1.4426950216293334961 ;  /* 0x3fb8aa3b07077820 */ /* 0x000fe20000410000 */
[----:B----4-:R-:W-:-:S02]  /*1f40*/  FADD.FTZ R6, R5, R26 ;  /* 0x0000001a05067221 */ /* 0x010fc40000010000 */
[----:B------:R-:W4:Y:S02]  /*1f50*/  MUFU.EX2 R21, R21 ;  /* 0x0000001500157308 */ /* 0x000f240000000800 */
[----:B-1----:R-:W-:Y:S01]  /*1f60*/  FADD.FTZ R5, R6, R25 ;  /* 0x0000001906057221 */ /* 0x002fe20000010000 */
[----:B------:R-:W-:Y:S01]  /*1f70*/  FADD.FTZ R6, R33, -R4 ;  /* 0x8000000421067221 */ /* 0x000fe20000010000 */
[----:B------:R-:W1:Y:S02]  /*1f80*/  MUFU.EX2 R14, R14 ;  /* 0x0000000e000e7308 */ /* 0x000e640000000800 */
[----:B--2---:R-:W-:Y:S01]  /*1f90*/  FADD.FTZ R58, R5, R24 ;  /* 0x00000018053a7221 */ /* 0x004fe20000010000 */
[--C-:B------:R-:W-:Y:S01]  /*1fa0*/  FADD.FTZ R5, R32, -R4.reuse ;  /* 0x8000000420057221 */ /* 0x100fe20000010000 */
[----:B------:R-:W2:Y:S01]  /*1fb0*/  MUFU.EX2 R12, R12 ;  /* 0x0000000c000c7308 */ /* 0x000ea20000000800 */
[----:B------:R-:W-:Y:S01]  /*1fc0*/  FMUL.FTZ R6, R6, 1.4426950216293334961 ;  /* 0x3fb8aa3b06067820 */ /* 0x000fe20000410000 */
[----:B---3--:R-:W-:Y:S01]  /*1fd0*/  FADD.FTZ R58, R58, R23 ;  /* 0x000000173a3a7221 */ /* 0x008fe20000010000 */
[----:B------:R-:W-:Y:S01]  /*1fe0*/  FADD.FTZ R4, R31, -R4 ;  /* 0x800000041f047221 */ /* 0x000fe20000010000 */
[----:B------:R-:W3:Y:S01]  /*1ff0*/  MUFU.EX2 R10, R10 ;  /* 0x0000000a000a7308 */ /* 0x000ee20000000800 */
[----:B------:R-:W-:Y:S01]  /*2000*/  FMUL.FTZ R5, R5, 1.4426950216293334961 ;  /* 0x3fb8aa3b05057820 */ /* 0x000fe20000410000 */
[----:B----4-:R-:W-:Y:S01]  /*2010*/  FADD.FTZ R9, R58, R21 ;  /* 0x000000153a097221 */ /* 0x010fe20000010000 */
[----:B------:R-:W-:Y:S01]  /*2020*/  FMUL.FTZ R4, R4, 1.4426950216293334961 ;  /* 0x3fb8aa3b04047820 */ /* 0x000fe20000410000 */
[----:B------:R-:W4:Y:S02]  /*2030*/  MUFU.EX2 R8, R8 ;  /* 0x0000000800087308 */ /* 0x000f240000000800 */
[----:B-1----:R-:W-:-:S02]  /*2040*/  FADD.FTZ R9, R9, R14 ;  /* 0x0000000e09097221 */ /* 0x002fc40000010000 */
[----:B------:R-:W1:Y:S02]  /*2050*/  MUFU.EX2 R7, R7 ;  /* 0x0000000700077308 */ /* 0x000e640000000800 */
[----:B--2---:R-:W-:Y:S02]  /*2060*/  FADD.FTZ R9, R9, R12 ;  /* 0x0000000c09097221 */ /* 0x004fe40000010000 */
[----:B------:R-:W2:Y:S02]  /*2070*/  MUFU.EX2 R6, R6 ;  /* 0x0000000600067308 */ /* 0x000ea40000000800 */
[----:B---3--:R-:W-:Y:S02]  /*2080*/  FADD.FTZ R9, R9, R10 ;  /* 0x0000000a09097221 */ /* 0x008fe40000010000 */
[----:B------:R-:W3:Y:S02]  /*2090*/  MUFU.EX2 R5, R5 ;  /* 0x0000000500057308 */ /* 0x000ee40000000800 */
[----:B----4-:R-:W-:-:S02]  /*20a0*/  FADD.FTZ R58, R9, R8 ;  /* 0x00000008093a7221 */ /* 0x010fc40000010000 */
[----:B------:R-:W4:Y:S02]  /*20b0*/  MUFU.EX2 R4, R4 ;  /* 0x0000000400047308 */ /* 0x000f240000000800 */
[----:B-1----:R-:W-:-:S04]  /*20c0*/  FADD.FTZ R9, R58, R7 ;  /* 0x000000073a097221 */ /* 0x002fc80000010000 */
[----:B--2---:R-:W-:Y:S01]  /*20d0*/  FADD.FTZ R50, R9, R6 ;  /* 0x0000000609327221 */ /* 0x004fe20000010000 */
[C---:B------:R-:W-:Y:S02]  /*20e0*/  SEL R9, R3.reuse, 0xffffffff, P4 ;  /* 0xffffffff03097807 */ /* 0x040fe40002000000 */
[----:B------:R-:W-:Y:S01]  /*20f0*/  FSETP.NEU.FTZ.AND P4, PT, R46, -INF , PT ;  /* 0xff8000002e00780b */ /* 0x000fe20003f9d000 */
[----:B---3--:R-:W-:Y:S01]  /*2100*/  FADD.FTZ R53, R50, R5 ;  /* 0x0000000532357221 */ /* 0x008fe20000010000 */
[----:B------:R-:W-:Y:S02]  /*2110*/  @P3 LOP3.LUT R9, R3, 0x10, RZ, 0xfc, !PT ;  /* 0x0000001003093812 */ /* 0x000fe400078efcff */
[----:B------:R-:W-:Y:S01]  /*2120*/  FSETP.NEU.FTZ.AND P3, PT, R47, -INF , PT ;  /* 0xff8000002f00780b */ /* 0x000fe20003f7d000 */
[----:B----4-:R-:W-:Y:S01]  /*2130*/  FADD.FTZ R53, R53, R4 ;  /* 0x0000000435357221 */ /* 0x010fe20000010000 */
[----:B------:R-:W-:Y:S02]  /*2140*/  @P2 LOP3.LUT R9, R3, 0x20, RZ, 0xfc, !PT ;  /* 0x0000002003092812 */ /* 0x000fe400078efcff */
[----:B------:R-:W-:-:S02]  /*2150*/  FSETP.NEU.FTZ.AND P2, PT, R40, -INF , PT ;  /* 0xff8000002800780b */ /* 0x000fc40003f5d000 */
[----:B------:R-:W1:Y:S01]  /*2160*/  SHFL.BFLY PT, R46, R53, 0x8, 0x1f ;  /* 0x0d001f00352e7f89 */ /* 0x000e6200000e0000 */
[----:B------:R-:W-:Y:S02]  /*2170*/  @P1 LOP3.LUT R9, R3, 0x30, RZ, 0xfc, !PT ;  /* 0x0000003003091812 */ /* 0x000fe400078efcff */
[----:B------:R-:W-:Y:S02]  /*2180*/  FSETP.NEU.FTZ.AND P1, PT, R39, -INF , PT ;  /* 0xff8000002700780b */ /* 0x000fe40003f3d000 */
[C---:B------:R-:W-:Y:S02]  /*2190*/  @P4 LOP3.LUT R9, R3.reuse, 0x40, RZ, 0xfc, !PT ;  /* 0x0000004003094812 */ /* 0x040fe400078efcff */
[----:B------:R-:W-:Y:S02]  /*21a0*/  FSETP.NEU.FTZ.AND P4, PT, R38, -INF , PT ;  /* 0xff8000002600780b */ /* 0x000fe40003f9d000 */
[----:B------:R-:W-:Y:S02]  /*21b0*/  @P3 LOP3.LUT R9, R3, 0x50, RZ, 0xfc, !PT ;  /* 0x0000005003093812 */ /* 0x000fe400078efcff */
[----:B------:R-:W-:-:S02]  /*21c0*/  FSETP.NEU.FTZ.AND P3, PT, R37, -INF , PT ;  /* 0xff8000002500780b */ /* 0x000fc40003f7d000 */
[C---:B------:R-:W-:Y:S02]  /*21d0*/  @P2 LOP3.LUT R9, R3.reuse, 0x60, RZ, 0xfc, !PT ;  /* 0x0000006003092812 */ /* 0x040fe400078efcff */
[----:B------:R-:W-:Y:S02]  /*21e0*/  FSETP.NEU.FTZ.AND P2, PT, R36, -INF , PT ;  /* 0xff8000002400780b */ /* 0x000fe40003f5d000 */
[----:B------:R-:W-:Y:S02]  /*21f0*/  @P1 LOP3.LUT R9, R3, 0x70, RZ, 0xfc, !PT ;  /* 0x0000007003091812 */ /* 0x000fe400078efcff */
[----:B------:R-:W-:Y:S02]  /*2200*/  FSETP.NEU.FTZ.AND P1, PT, R35, -INF , PT ;  /* 0xff8000002300780b */ /* 0x000fe40003f3d000 */
[----:B------:R-:W-:Y:S02]  /*2210*/  @P4 LOP3.LUT R9, R3, 0x80, RZ, 0xfc, !PT ;  /* 0x0000008003094812 */ /* 0x000fe400078efcff */
[----:B------:R-:W-:Y:S01]  /*2220*/  FSETP.NEU.FTZ.AND P4, PT, R34, -INF , PT ;  /* 0xff8000002200780b */ /* 0x000fe20003f9d000 */
[----:B-1----:R-:W-:Y:S01]  /*2230*/  FADD.FTZ R46, R53, R46 ;  /* 0x0000002e352e7221 */ /* 0x002fe20000010000 */
[----:B------:R-:W-:-:S02]  /*2240*/  @P3 LOP3.LUT R9, R3, 0x90, RZ, 0xfc, !PT ;  /* 0x0000009003093812 */ /* 0x000fc400078efcff */
[----:B------:R-:W-:Y:S02]  /*2250*/  FSETP.NEU.FTZ.AND P3, PT, R33, -INF , PT ;  /* 0xff8000002100780b */ /* 0x000fe40003f7d000 */
[----:B------:R-:W1:Y:S01]  /*2260*/  SHFL.BFLY PT, R33, R46, 0x4, 0x1f ;  /* 0x0c801f002e217f89 */ /* 0x000e6200000e0000 */
[C---:B------:R-:W-:Y:S02]  /*2270*/  @P2 LOP3.LUT R9, R3.reuse, 0xa0, RZ, 0xfc, !PT ;  /* 0x000000a003092812 */ /* 0x040fe400078efcff */
[----:B------:R-:W-:Y:S02]  /*2280*/  FSETP.NEU.FTZ.AND P2, PT, R32, -INF , PT ;  /* 0xff8000002000780b */ /* 0x000fe40003f5d000 */
[----:B------:R-:W-:Y:S02]  /*2290*/  @P1 LOP3.LUT R9, R3, 0xb0, RZ, 0xfc, !PT ;  /* 0x000000b003091812 */ /* 0x000fe400078efcff */
[----:B------:R-:W-:Y:S02]  /*22a0*/  FSETP.NEU.FTZ.AND P1, PT, R31, -INF , PT ;  /* 0xff8000001f00780b */ /* 0x000fe40003f3d000 */
[----:B------:R-:W-:-:S02]  /*22b0*/  @P4 LOP3.LUT R9, R3, 0xc0, RZ, 0xfc, !PT ;  /* 0x000000c003094812 */ /* 0x000fc400078efcff */
[----:B------:R-:W-:-:S05]  /*22c0*/  @P3 LOP3.LUT R9, R3, 0xd0, RZ, 0xfc, !PT ;  /* 0x000000d003093812 */ /* 0x000fca00078efcff */
[----:B------:R-:W-:-:S04]  /*22d0*/  @P2 LOP3.LUT R9, R3, 0xe0, RZ, 0xfc, !PT ;  /* 0x000000e003092812 */ /* 0x000fc800078efcff */
[----:B------:R-:W-:Y:S01]  /*22e0*/  @P1 LOP3.LUT R9, R3, 0xf0, RZ, 0xfc, !PT ;  /* 0x000000f003091812 */ /* 0x000fe200078efcff */
[----:B-1----:R-:W-:-:S04]  /*22f0*/  FADD.FTZ R37, R46, R33 ;  /* 0x000000212e257221 */ /* 0x002fc80000010000 */
        /* <DEDUP_REMOVED lines=30> */
[----:B------:R-:W-:Y:S01]  /*24e0*/  FMUL.FTZ R9, R4, R9 ;  /* 0x0000000904097220 */ /* 0x000fe20000410000 */
[----:B------:R-:W-:Y:S01]  /*24f0*/  STS [R56], R29 ;  /* 0x0000001d38007388 */ /* 0x000fe20000000800 */
[----:B---3--:R-:W-:-:S03]  /*2500*/  FFMA.FTZ R30, R31, 0.69314718246459960938, R30 ;  /* 0x3f3172181f1e7823 */ /* 0x008fc6000001001e */
[----:B------:R-:W1:Y:S04]  /*2510*/  SHFL.BFLY PT, R4, R32, 0x1, 0x1f ;  /* 0x0c201f0020047f89 */ /* 0x000e6800000e0000 */
[----:B------:R-:W-:Y:S04]  /*2520*/  STS [R56+0x400], R37 ;  /* 0x0004002538007388 */ /* 0x000fe80000000800 */
[----:B------:R-:W-:Y:S04]  /*2530*/  STS [R56+0x800], R27 ;  /* 0x0008001b38007388 */ /* 0x000fe80000000800 */
[----:B------:R-:W-:Y:S04]  /*2540*/  STS [R56+0xc00], R35 ;  /* 0x000c002338007388 */ /* 0x000fe80000000800 */
[----:B------:R-:W-:Y:S04]  /*2550*/  STS [R56+0x1000], R25 ;  /* 0x0010001938007388 */ /* 0x000fe80000000800 */
[----:B------:R-:W-:Y:S04]  /*2560*/  STS [R56+0x1400], R39 ;  /* 0x0014002738007388 */ /* 0x000fe80000000800 */
[----:B------:R-:W-:Y:S01]  /*2570*/  STS [R56+0x1800], R23 ;  /* 0x0018001738007388 */ /* 0x000fe20000000800 */
[----:B-1----:R-:W-:-:S03]  /*2580*/  VIMNMX R4, PT, PT, R32, R4, !PT ;  /* 0x0000000420047248 */ /* 0x002fc60007fe0100 */
[----:B------:R-:W-:Y:S04]  /*2590*/  STS [R56+0x2000], R33 ;  /* 0x0020002138007388 */ /* 0x000fe80000000800 */
[----:B------:R-:W-:Y:S04]  /*25a0*/  STS [R56+0x2400], R47 ;  /* 0x0024002f38007388 */ /* 0x000fe80000000800 */
[----:B------:R-:W-:Y:S04]  /*25b0*/  STS [R56+0x2800], R53 ;  /* 0x0028003538007388 */ /* 0x000fe80000000800 */
[----:B------:R-:W-:Y:S04]  /*25c0*/  STS [R56+0x2c00], R59 ;  /* 0x002c003b38007388 */ /* 0x000fe80000000800 */
[----:B------:R-:W-:Y:S04]  /*25d0*/  STS [R56+0x3000], R7 ;  /* 0x0030000738007388 */ /* 0x000fe80000000800 */
[----:B------:R-:W-:Y:S04]  /*25e0*/  STS [R56+0x3400], R61 ;  /* 0x0034003d38007388 */ /* 0x000fe80000000800 */
[----:B------:R-:W-:Y:S04]  /*25f0*/  STS [R56+0x3800], R5 ;  /* 0x0038000538007388 */ /* 0x000fe80000000800 */
[----:B------:R-:W-:Y:S04]  /*2600*/  STS [R56+0x3c00], R9 ;  /* 0x003c000938007388 */ /* 0x000fe80000000800 */
[----:B------:R1:W-:Y:S02]  /*2610*/  STS [R56+0x1c00], R21 ;  /* 0x001c001538007388 */ /* 0x0003e40000000800 */
[----:B-1----:R-:W-:Y:S01]  /*2620*/  IMAD R21, R17, 0x4, R0 ;  /* 0x0000000411157824 */ /* 0x002fe200078e0200 */
[----:B------:R-:W-:Y:S06]  /*2630*/  @P0 BRA `(.L_x_298) ;  /* 0x0000000000380947 */ /* 0x000fec0003800000 */
[----:B------:R-:W1:Y:S01]  /*2640*/  LDCU.64 UR8, c[0x0][0x420] ;  /* 0x00008400ff0877ac */ /* 0x000e620008000a00 */
[----:B------:R-:W2:Y:S01]  /*2650*/  LDCU.128 UR4, c[0x0][0x410] ;  /* 0x00008200ff0477ac */ /* 0x000ea20008000c00 */
[----:B-1----:R-:W-:Y:S02]  /*2660*/  IMAD R6, R42, UR8, RZ ;  /* 0x000000082a067c24 */ /* 0x002fe4000f8e02ff */
[----:B------:R-:W-:-:S04]  /*2670*/  IMAD.WIDE.U32 R8, R43, UR8, RZ ;  /* 0x000000082b087c25 */ /* 0x000fc8000f8e00ff */
[----:B------:R-:W-:Y:S02]  /*2680*/  IMAD R3, R43, UR9, R6 ;  /* 0x000000092b037c24 */ /* 0x000fe4000f8e0206 */
[----:B--2---:R-:W-:-:S03]  /*2690*/  IMAD R6, R20, UR6, RZ ;  /* 0x0000000614067c24 */ /* 0x004fc6000f8e02ff */
[----:B------:R-:W-:Y:S01]  /*26a0*/  IADD3 R9, PT, PT, R9, R3, RZ ;  /* 0x0000000309097210 */ /* 0x000fe20007ffe0ff */
[C---:B------:R-:W-:Y:S02]  /*26b0*/  IMAD R6, R15.reuse, UR7, R6 ;  /* 0x000000070f067c24 */ /* 0x040fe4000f8e0206 */
[----:B------:R-:W-:-:S03]  /*26c0*/  IMAD.WIDE.U32 R8, R15, UR6, R8 ;  /* 0x000000060f087c25 */ /* 0x000fc6000f8e0008 */
[----:B------:R-:W-:-:S04]  /*26d0*/  IADD3 R3, P0, PT, R44, R8, RZ ;  /* 0x000000082c037210 */ /* 0x000fc80007f1e0ff */
[----:B------:R-:W-:Y:S02]  /*26e0*/  IADD3.X R6, PT, PT, R45, R9, R6, P0, !PT ;  /* 0x000000092d067210 */ /* 0x000fe400007fe406 */
[----:B------:R-:W-:-:S04]  /*26f0*/  LEA R8, P0, R3, UR4, 0x2 ;  /* 0x0000000403087c11 */ /* 0x000fc8000f8010ff */
[----:B------:R-:W-:-:S05]  /*2700*/  LEA.HI.X R9, R3, UR5, R6, 0x2, P0 ;  /* 0x0000000503097c11 */ /* 0x000fca00080f1406 */
[----:B------:R1:W-:Y:S04]  /*2710*/  STG.E desc[UR38][R8.64], R30 ;  /* 0x0000001e08007986 */ /* 0x0003e8000c101926 */
.L_x_298:
[----:B------:R-:W-:Y:S05]  /*2720*/  BSYNC.RECONVERGENT B0 ;  /* 0x0000000000007941 */ /* 0x000fea0003800200 */
.L_x_297:
[----:B------:R-:W-:Y:S01]  /*2730*/  @!P1 STS [R21+0x4000], R4 ;  /* 0x0040000415009388 */ /* 0x000fe20000000800 */
[----:B------:R-:W-:Y:S01]  /*2740*/  BSSY.RECONVERGENT B1, `(.L_x_299) ;  /* 0x00000e9000017945 */ /* 0x000fe20003800200 */
[----:B------:R-:W-:Y:S01]  /*2750*/  IMAD.MOV.U32 R14, RZ, RZ, RZ ;  /* 0x000000ffff0e7224 */ /* 0x000fe200078e00ff */
[----:B------:R-:W-:Y:S01]  /*2760*/  MOV R12, RZ ;  /* 0x000000ff000c7202 */ /* 0x000fe20000000f00 */
[----:B------:R-:W-:Y:S01]  /*2770*/  BAR.SYNC.DEFER_BLOCKING 0x0 ;  /* 0x0000000000007b1d */ /* 0x000fe20000010000 */
[----:B-1----:R-:W-:Y:S01]  /*2780*/  IMAD.MOV.U32 R9, RZ, RZ, RZ ;  /* 0x000000ffff097224 */ /* 0x002fe200078e00ff */
[----:B------:R-:W-:Y:S01]  /*2790*/  IADD3 R47, PT, PT, R41, 0x4040, RZ ;  /* 0x00004040292f7810 */ /* 0x000fe20007ffe0ff */
[----:B------:R-:W-:Y:S01]  /*27a0*/  IMAD.MOV.U32 R10, RZ, RZ, RZ ;  /* 0x000000ffff0a7224 */ /* 0x000fe200078e00ff */
[----:B------:R-:W-:Y:S02]  /*27b0*/  IADD3 R57, PT, PT, R55, R57, RZ ;  /* 0x0000003937397210 */ /* 0x000fe40007ffe0ff */
        /* <DEDUP_REMOVED lines=15> */
[----:B------:R-:W-:Y:S01]  /*28b0*/  LOP3.LUT R40, R3, 0xfffffffc, RZ, 0xc0, !PT ;  /* 0xfffffffc03287812 */ /* 0x000fe200078ec0ff */
[----:B------:R-:W-:Y:S02]  /*28c0*/  IMAD.MOV.U32 R12, RZ, RZ, RZ ;  /* 0x000000ffff0c7224 */ /* 0x000fe400078e00ff */
[----:B------:R-:W-:-:S08]  /*28d0*/  IMAD.MOV.U32 R10, RZ, RZ, RZ ;  /* 0x000000ffff0a7224 */ /* 0x000fd000078e00ff */
.L_x_303:
[C---:B------:R-:W-:Y:S02]  /*28e0*/  VIADD R53, R8.reuse, 0x3 ;  /* 0x0000000308357836 */ /* 0x040fe40000000000 */
[C---:B------:R-:W-:Y:S02]  /*28f0*/  IMAD.SHL.U32 R4, R8.reuse, 0x10, RZ ;  /* 0x0000001008047824 */ /* 0x040fe400078e00ff */
[C---:B------:R-:W-:Y:S01]  /*2900*/  VIADD R61, R8.reuse, 0x5 ;  /* 0x00000005083d7836 */ /* 0x040fe20000000000 */
[-C--:B------:R-:W-:Y:S01]  /*2910*/  ISETP.GT.OR P0, PT, R53, R46.reuse, !P6 ;  /* 0x0000002e3500720c */ /* 0x080fe20007704670 */
[----:B------:R-:W-:Y:S01]  /*2920*/  VIADD R7, R8, 0x1 ;  /* 0x0000000108077836 */ /* 0x000fe20000000000 */
[----:B------:R-:W-:Y:S02]  /*2930*/  LOP3.LUT R4, R4, 0x3fffffc0, RZ, 0xc0, !PT ;  /* 0x3fffffc004047812 */ /* 0x000fe400078ec0ff */
[-C--:B------:R-:W-:Y:S02]  /*2940*/  ISETP.GE.OR P0, PT, R16, R11.reuse, P0 ;  /* 0x0000000b1000720c */ /* 0x080fe40000706670 */
[--C-:B------:R-:W-:Y:S01]  /*2950*/  LOP3.LUT R3, R4, 0xf, R17.reuse, 0xf8, !PT ;  /* 0x0000000f04037812 */ /* 0x100fe200078ef811 */
[----:B------:R-:W-:Y:S01]  /*2960*/  IMAD.SHL.U32 R4, R7, 0x10, RZ ;  /* 0x0000001007047824 */ /* 0x000fe200078e00ff */
[----:B------:R-:W-:Y:S02]  /*2970*/  PLOP3.LUT P6, PT, P4, PT, PT, 0x80, 0x8 ;  /* 0x000000000008781c */ /* 0x000fe400027cf070 */
[----:B------:R-:W-:Y:S02]  /*2980*/  LOP3.LUT R3, R3, 0xc, R8, 0x78, !PT ;  /* 0x0000000c03037812 */ /* 0x000fe400078e7808 */
[----:B------:R-:W-:Y:S02]  /*2990*/  ISETP.GT.OR P2, PT, R61, R46, !P6 ;  /* 0x0000002e3d00720c */ /* 0x000fe40007744670 */
[----:B------:R-:W-:Y:S01]  /*29a0*/  LOP3.LUT R4, R4, 0x7fffffd0, RZ, 0xc0, !PT ;  /* 0x7fffffd004047812 */ /* 0x000fe200078ec0ff */
[----:B------:R-:W-:Y:S01]  /*29b0*/  IMAD R5, R3, 0x4, R0 ;  /* 0x0000000403057824 */ /* 0x000fe200078e0200 */
[----:B------:R-:W-:Y:S01]  /*29c0*/  ISETP.GE.OR P2, PT, R16, R11, P2 ;  /* 0x0000000b1000720c */ /* 0x000fe20001746670 */
[----:B------:R-:W1:Y:S01]  /*29d0*/  @!P0 LDC.64 R22, c[0x0][0x3a8] ;  /* 0x0000ea00ff168b82 */ /* 0x000e620000000a00 */
[----:B------:R-:W-:Y:S01]  /*29e0*/  @!P0 IMAD.MOV.U32 R58, RZ, RZ, R16 ;  /* 0x000000ffff3a8224 */ /* 0x000fe200078e0010 */
[----:B------:R-:W-:Y:S01]  /*29f0*/  LOP3.LUT R4, R4, 0xf, R17, 0xf8, !PT ;  /* 0x0000000f04047812 */ /* 0x000fe200078ef811 */
[----:B------:R-:W-:Y:S01]  /*2a00*/  @!P0 IMAD.MOV.U32 R59, RZ, RZ, RZ ;  /* 0x000000ffff3b8224 */ /* 0x000fe200078e00ff */
[----:B------:R-:W2:Y:S02]  /*2a10*/  LDS R5, [R5] ;  /* 0x0000000005057984 */ /* 0x000ea40000000800 */
[----:B------:R-:W-:Y:S05]  /*2a20*/  LOP3.LUT R7, R4, 0xd, R7, 0x78, !PT ;  /* 0x0000000d04077812 */ /* 0x000fea00078e7807 */
[----:B------:R-:W-:Y:S02]  /*2a30*/  IMAD R3, R7, 0x4, R0 ;  /* 0x0000000407037824 */ /* 0x000fe400078e0200 */
[----:B------:R-:W-:Y:S05]  /*2a40*/  VIADD R7, R8, 0x2 ;  /* 0x0000000208077836 */ /* 0x000fea0000000000 */
[----:B------:R-:W-:Y:S04]  /*2a50*/  SHF.L.U32 R6, R7, 0x4, RZ ;  /* 0x0000000407067819 */ /* 0x000fe800000006ff */
[----:B------:R-:W-:Y:S04]  /*2a60*/  LOP3.LUT R6, R6, 0x3fffffe0, RZ, 0xc0, !PT ;  /* 0x3fffffe006067812 */ /* 0x000fe800078ec0ff */
[----:B------:R-:W-:Y:S04]  /*2a70*/  LOP3.LUT R6, R6, 0xf, R17, 0xf8, !PT ;  /* 0x0000000f06067812 */ /* 0x000fe800078ef811 */
[----:B------:R-:W-:Y:S01]  /*2a80*/  LOP3.LUT R7, R6, 0xe, R7, 0x78, !PT ;  /* 0x0000000e06077812 */ /* 0x000fe200078e7807 */
[C---:B-1----:R-:W-:Y:S04]  /*2a90*/  @!P0 IMAD.WIDE.U32 R58, R53.reuse, R22, R58 ;  /* 0x00000016353a8225 */ /* 0x042fe800078e003a */
[----:B------:R-:W-:Y:S01]  /*2aa0*/  @!P0 IMAD R23, R53, R23, R59 ;  /* 0x0000001735178224 */ /* 0x000fe200078e023b */
[----:B------:R-:W-:Y:S02]  /*2ab0*/  @!P0 LEA R52, P1, R58, R51, 0x2 ;  /* 0x000000333a348211 */ /* 0x000fe400078210ff */
[----:B------:R-:W-:Y:S02]  /*2ac0*/  IADD3 R59, PT, PT, R8, 0x4, RZ ;  /* 0x00000004083b7810 */ /* 0x000fe40007ffe0ff */
[----:B------:R-:W-:Y:S02]  /*2ad0*/  @!P0 LEA.HI.X R53, R58, R48, R23, 0x2, P1 ;  /* 0x000000303a358211 */ /* 0x000fe400008f1417 */
[----:B------:R-:W1:Y:S01]  /*2ae0*/  @!P2 LDC.64 R22, c[0x0][0x3a8] ;  /* 0x0000ea00ff16ab82 */ /* 0x000e620000000a00 */
[----:B------:R-:W-:Y:S02]  /*2af0*/  ISETP.GT.OR P1, PT, R59, R46, !P6 ;  /* 0x0000002e3b00720c */ /* 0x000fe40007724670 */
[----:B------:R-:W-:Y:S01]  /*2b00*/  @!PT LDS RZ, [RZ] ;  /* 0x00000000fffff984 */ /* 0x000fe20000000800 */
[----:B------:R-:W-:Y:S01]  /*2b10*/  @!PT LDS RZ, [RZ] ;  /* 0x00000000fffff984 */ /* 0x000fe20000000800 */
[----:B------:R-:W-:Y:S01]  /*2b20*/  @!PT LDS RZ, [RZ] ;  /* 0x00000000fffff984 */ /* 0x000fe20000000800 */
[----:B------:R3:W-:Y:S01]  /*2b30*/  @!P0 LDGSTS.E.BYPASS.LTC128B.128 [R41+0x7040], desc[UR38][R52.64] ;  /* 0x0704000034298fae */ /* 0x0007e2000b981a26 */
[----:B--2---:R-:W-:Y:S02]  /*2b40*/  FSETP.GT.FTZ.AND P0, PT, R5, RZ, PT ;  /* 0x000000ff0500720b */ /* 0x004fe40003f14000 */
[CC--:B------:R-:W-:Y:S02]  /*2b50*/  ISETP.GE.OR P1, PT, R16.reuse, R11.reuse, P1 ;  /* 0x0000000b1000720c */ /* 0x0c0fe40000f26670 */
[----:B------:R-:W0:Y:S01]  /*2b60*/  LDGDEPBAR ;  /* 0x00000000000079af */ /* 0x000e220000000000 */
[----:B------:R-:W-:Y:S04]  /*2b70*/  ISETP.LT.OR P0, PT, R13, RZ, !P0 ;  /* 0x000000ff0d00720c */ /* 0x000fe80004701670 */
[----:B------:R-:W-:Y:S06]  /*2b80*/  ISETP.GE.OR P0, PT, R16, R11, P0 ;  /* 0x0000000b1000720c */ /* 0x000fec0000706670 */
[----:B------:R-:W-:Y:S01]  /*2b90*/  @!P1 MOV R26, R16 ;  /* 0x00000010001a9202 */ /* 0x000fe20000000f00 */
[----:B------:R-:W-:Y:S01]  /*2ba0*/  @!P1 IMAD.MOV.U32 R27, RZ, RZ, RZ ;  /* 0x000000ffff1b9224 */ /* 0x000fe200078e00ff */
[----:B---3--:R-:W2:Y:S01]  /*2bb0*/  @!P1 LDC.64 R52, c[0x0][0x3a8] ;  /* 0x0000ea00ff349b82 */ /* 0x008ea20000000a00 */
[----:B------:R-:W-:Y:S04]  /*2bc0*/  DEPBAR.LE SB0, 0x3 ;  /* 0x000080c00000791a */ /* 0x000fe80000000000 */
[----:B------:R-:W3:Y:S01]  /*2bd0*/  LDS R3, [R3] ;  /* 0x0000000003037984 */ /* 0x000ee20000000800 */
[C---:B--2---:R-:W-:Y:S04]  /*2be0*/  @!P1 IMAD.WIDE.U32 R26, R59.reuse, R52, R26 ;  /* 0x000000343b1a9225 */ /* 0x044fe800078e001a */
[----:B------:R-:W-:Y:S01]  /*2bf0*/  @!P1 IMAD R58, R59, R53, R27 ;  /* 0x000000353b3a9224 */ /* 0x000fe200078e021b */
[C---:B------:R-:W-:Y:S04]  /*2c00*/  @!P1 LEA R52, P3, R26.reuse, R51, 0x2 ;  /* 0x000000331a349211 */ /* 0x040fe800078610ff */
[----:B------:R-:W-:Y:S02]  /*2c10*/  @!P1 LEA.HI.X R53, R26, R48, R58, 0x2, P3 ;  /* 0x000000301a359211 */ /* 0x000fe400018f143a */
[----:B------:R-:W2:Y:S05]  /*2c20*/  @!P0 LDS.128 R24, [R41+0x4040] ;  /* 0x0040400029188984 */ /* 0x000eaa0000000c00 */
[----:B------:R-:W-:Y:S01]  /*2c30*/  @!PT LDS RZ, [RZ] ;  /* 0x00000000fffff984 */ /* 0x000fe20000000800 */
[----:B------:R-:W-:Y:S01]  /*2c40*/  @!PT LDS RZ, [RZ] ;  /* 0x00000000fffff984 */ /* 0x000fe20000000800 */
[----:B------:R-:W-:Y:S01]  /*2c50*/  @!PT LDS RZ, [RZ] ;  /* 0x00000000fffff984 */ /* 0x000fe20000000800 */
[----:B------:R4:W-:Y:S05]  /*2c60*/  @!P1 LDGSTS.E.BYPASS.LTC128B.128 [R41+0x4040], desc[UR38][R52.64] ;  /* 0x0404000034299fae */ /* 0x0009ea000b981a26 */
[----:B------:R-:W0:Y:S01]  /*2c70*/  LDGDEPBAR ;  /* 0x00000000000079af */ /* 0x000e220000000000 */
[----:B---3--:R-:W-:Y:S04]  /*2c80*/  FSETP.GT.FTZ.AND P1, PT, R3, RZ, PT ;  /* 0x000000ff0300720b */ /* 0x008fe80003f34000 */
[----:B------:R-:W-:Y:S04]  /*2c90*/  ISETP.LT.OR P1, PT, R13, RZ, !P1 ;  /* 0x000000ff0d00720c */ /* 0x000fe80004f21670 */
[----:B------:R-:W-:Y:S01]  /*2ca0*/  ISETP.GE.OR P1, PT, R16, R11, P1 ;  /* 0x0000000b1000720c */ /* 0x000fe20000f26670 */
[----:B----4-:R-:W-:Y:S01]  /*2cb0*/  @!P2 IMAD.MOV.U32 R52, RZ, RZ, R16 ;  /* 0x000000ffff34a224 */ /* 0x010fe200078e0010 */
[----:B------:R-:W-:Y:S11]  /*2cc0*/  DEPBAR.LE SB0, 0x3 ;  /* 0x000080c00000791a */ /* 0x000ff60000000000 */
[----:B------:R-:W3:Y:S01]  /*2cd0*/  @!P1 LDS.128 R28, [R41+0x5040] ;  /* 0x00504000291c9984 */ /* 0x000ee20000000c00 */
[----:B------:R-:W-:Y:S02]  /*2ce0*/  @!P2 IMAD.MOV.U32 R53, RZ, RZ, RZ ;  /* 0x000000ffff35a224 */ /* 0x000fe400078e00ff */
[C---:B--2---:R-:W-:Y:S01]  /*2cf0*/  @!P0 FFMA.FTZ R10, R5.reuse, R24, R10 ;  /* 0x00000018050a8223 */ /* 0x044fe2000001000a */
[----:B------:R-:W-:Y:S01]  /*2d00*/  @!P0 FFMA.FTZ R12, R5, R25, R12 ;  /* 0x00000019050c8223 */ /* 0x000fe2000001000c */
[----:B-1----:R-:W-:Y:S04]  /*2d10*/  @!P2 IMAD.WIDE.U32 R52, R61, R22, R52 ;  /* 0x000000163d34a225 */ /* 0x002fe800078e0034 */
[C---:B------:R-:W-:Y:S01]  /*2d20*/  @!P0 FFMA.FTZ R9, R5.reuse, R26, R9 ;  /* 0x0000001a05098223 */ /* 0x040fe20000010009 */
[----:B------:R-:W-:Y:S01]  /*2d30*/  @!P0 FFMA.FTZ R14, R5, R27, R14 ;  /* 0x0000001b050e8223 */ /* 0x000fe2000001000e */
[----:B------:R-:W-:Y:S01]  /*2d40*/  @!P2 IMAD R23, R61, R23, R53 ;  /* 0x000000173d17a224 */ /* 0x000fe200078e0235 */
[----:B------:R-:W-:Y:S01]  /*2d50*/  @!P2 LEA R60, P3, R52, R51, 0x2 ;  /* 0x00000033343ca211 */ /* 0x000fe200078610ff */
[----:B------:R-:W-:Y:S01]  /*2d60*/  VIADD R53, R8, 0x6 ;  /* 0x0000000608357836 */ /* 0x000fe20000000000 */
[----:B------:R-:W-:Y:S01]  /*2d70*/  ISETP.NE.AND P0, PT, R59, R40, PT ;  /* 0x000000283b00720c */ /* 0x000fe20003f05270 */
[----:B------:R-:W-:Y:S01]  /*2d80*/  IMAD R8, R7, 0x4, R0 ;  /* 0x0000000407087824 */ /* 0x000fe200078e0200 */
[----:B------:R-:W-:Y:S01]  /*2d90*/  @!P2 LEA.HI.X R61, R52, R48, R23, 0x2, P3 ;  /* 0x00000030343da211 */ /* 0x000fe200018f1417 */
[----:B------:R-:W-:Y:S01]  /*2da0*/  VIADD R7, R4, 0x20 ;  /* 0x0000002004077836 */ /* 0x000fe20000000000 */
[----:B------:R-:W-:Y:S02]  /*2db0*/  ISETP.GT.OR P3, PT, R53, R46, !P6 ;  /* 0x0000002e3500720c */ /* 0x000fe40007764670 */
[----:B------:R1:W2:Y:S02]  /*2dc0*/  LDS R21, [R8] ;  /* 0x0000000008157984 */ /* 0x0002a40000000800 */
[----:B------:R-:W-:Y:S02]  /*2dd0*/  ISETP.GE.OR P3, PT, R16, R11, P3 ;  /* 0x0000000b1000720c */ /* 0x000fe40001f66670 */
[----:B------:R-:W-:Y:S01]  /*2de0*/  SHF.R.U32.HI R4, RZ, 0x4, R7 ;  /* 0x00000004ff047819 */ /* 0x000fe20000011607 */
[----:B------:R-:W-:Y:S01]  /*2df0*/  @!PT LDS RZ, [RZ] ;  /* 0x00000000fffff984 */ /* 0x000fe20000000800 */
[----:B------:R-:W-:Y:S01]  /*2e00*/  @!PT LDS RZ, [RZ] ;  /* 0x00000000fffff984 */ /* 0x000fe20000000800 */
[----:B------:R-:W-:Y:S01]  /*2e10*/  @!PT LDS RZ, [RZ] ;  /* 0x00000000fffff984 */ /* 0x000fe20000000800 */
[----:B------:R4:W-:Y:S03]  /*2e20*/  @!P2 LDGSTS.E.BYPASS.LTC128B.128 [R41+0x5040], desc[UR38][R60.64] ;  /* 0x050400003c29afae */ /* 0x0009e6000b981a26 */
[----:B------:R-:W-:Y:S02]  /*2e30*/  LOP3.LUT R7, R7, 0xf, R4, 0x78, !PT ;  /* 0x0000000f07077812 */ /* 0x000fe400078e7804 */
[----:B------:R-:W0:Y:S03]  /*2e40*/  LDGDEPBAR ;  /* 0x00000000000079af */ /* 0x000e260000000000 */
[----:B------:R-:W-:Y:S02]  /*2e50*/  IMAD R6, R7, 0x4, R0 ;  /* 0x0000000407067824 */ /* 0x000fe400078e0200 */
[----:B------:R-:W5:Y:S01]  /*2e60*/  @!P3 LDC.64 R22, c[0x0][0x3a8] ;  /* 0x0000ea00ff16bb82 */ /* 0x000f620000000a00 */
[C---:B---3--:R-:W-:Y:S01]  /*2e70*/  @!P1 FFMA.FTZ R10, R3.reuse, R28, R10 ;  /* 0x0000001c030a9223 */ /* 0x048fe2000001000a */
[----:B-1----:R-:W-:Y:S02]  /*2e80*/  IMAD.MOV.U32 R8, RZ, RZ, R59 ;  /* 0x000000ffff087224 */ /* 0x002fe400078e003b */
[C---:B------:R-:W-:Y:S01]  /*2e90*/  @!P1 FFMA.FTZ R12, R3.reuse, R29, R12 ;  /* 0x0000001d030c9223 */ /* 0x040fe2000001000c */
[C---:B------:R-:W-:Y:S01]  /*2ea0*/  @!P1 FFMA.FTZ R9, R3.reuse, R30, R9 ;  /* 0x0000001e03099223 */ /* 0x040fe20000010009 */
[----:B------:R-:W-:Y:S01]  /*2eb0*/  @!P1 FFMA.FTZ R14, R3, R31, R14 ;  /* 0x0000001f030e9223 */ /* 0x000fe2000001000e */
[----:B----4-:R-:W-:Y:S01]  /*2ec0*/  @!P3 MOV R60, R16 ;  /* 0x00000010003cb202 */ /* 0x010fe20000000f00 */
[----:B------:R-:W-:Y:S01]  /*2ed0*/  @!P3 IMAD.MOV.U32 R61, RZ, RZ, RZ ;  /* 0x000000ffff3db224 */ /* 0x000fe200078e00ff */
[----:B------:R-:W-:Y:S04]  /*2ee0*/  DEPBAR.LE SB0, 0x3 ;  /* 0x000080c00000791a */ /* 0x000fe80000000000 */
[----:B------:R-:W1:Y:S01]  /*2ef0*/  LDS R7, [R6] ;  /* 0x0000000006077984 */ /* 0x000e620000000800 */
[C---:B-----5:R-:W-:Y:S04]  /*2f00*/  @!P3 IMAD.WIDE.U32 R60, R53.reuse, R22, R60 ;  /* 0x00000016353cb225 */ /* 0x060fe800078e003c */
[----:B------:R-:W-:Y:S01]  /*2f10*/  @!P3 IMAD R53, R53, R23, R61 ;  /* 0x000000173535b224 */ /* 0x000fe200078e023d */
[C---:B------:R-:W-:Y:S04]  /*2f20*/  @!P3 LEA R22, P2, R60.reuse, R51, 0x2 ;  /* 0x000000333c16b211 */ /* 0x040fe800078410ff */
[----:B------:R-:W-:Y:S02]  /*2f30*/  @!P3 LEA.HI.X R23, R60, R48, R53, 0x2, P2 ;  /* 0x000000303c17b211 */ /* 0x000fe400010f1435 */
[----:B--2---:R-:W-:Y:S04]  /*2f40*/  FSETP.GT.FTZ.AND P2, PT, R21, RZ, PT ;  /* 0x000000ff1500720b */ /* 0x004fe80003f54000 */
[----:B------:R-:W-:Y:S04]  /*2f50*/  ISETP.LT.OR P2, PT, R13, RZ, !P2 ;  /* 0x000000ff0d00720c */ /* 0x000fe80005741670 */
[CC--:B------:R-:W-:Y:S11]  /*2f60*/  ISETP.GE.OR P2, PT, R16.reuse, R11.reuse, P2 ;  /* 0x0000000b1000720c */ /* 0x0c0ff60001746670 */
[----:B------:R-:W-:Y:S02]  /*2f70*/  @!UPT UIADD3 URZ, UPT, UPT, URZ, URZ, URZ ;  /* 0x000000fffffff290 */ /* 0x000fe4000fffe0ff */
[----:B------:R-:W2:Y:S05]  /*2f80*/  @!P2 LDS.128 R32, [R41+0x6040] ;  /* 0x006040002920a984 */ /* 0x000eaa0000000c00 */
[----:B------:R-:W-:Y:S01]  /*2f90*/  @!PT LDS RZ, [RZ] ;  /* 0x00000000fffff984 */ /* 0x000fe20000000800 */
[----:B------:R-:W-:Y:S01]  /*2fa0*/  @!PT LDS RZ, [RZ] ;  /* 0x00000000fffff984 */ /* 0x000fe20000000800 */
[----:B------:R-:W-:Y:S01]  /*2fb0*/  @!PT LDS RZ, [RZ] ;  /* 0x00000000fffff984 */ /* 0x000fe20000000800 */
[----:B------:R3:W-:Y:S01]  /*2fc0*/  @!P3 LDGSTS.E.BYPASS.LTC128B.128 [R41+0x6040], desc[UR38][R22.64] ;  /* 0x060400001629bfae */ /* 0x0007e2000b981a26 */
[----:B-1----:R-:W-:Y:S04]  /*2fd0*/  FSETP.GT.FTZ.AND P3, PT, R7, RZ, PT ;  /* 0x000000ff0700720b */ /* 0x002fe80003f74000 */
[----:B------:R-:W0:Y:S01]  /*2fe0*/  LDGDEPBAR ;  /* 0x00000000000079af */ /* 0x000e220000000000 */
[----:B------:R-:W-:Y:S04]  /*2ff0*/  ISETP.LT.OR P3, PT, R13, RZ, !P3 ;  /* 0x000000ff0d00720c */ /* 0x000fe80005f61670 */
[----:B------:R-:W-:Y:S01]  /*3000*/  ISETP.GE.OR P3, PT, R16, R11, P3 ;  /* 0x0000000b1000720c */ /* 0x000fe20001f66670 */
[----:B------:R-:W-:Y:S11]  /*3010*/  DEPBAR.LE SB0, 0x3 ;  /* 0x000080c00000791a */ /* 0x000ff60000000000 */
[----:B------:R-:W-:Y:S01]  /*3020*/  @!UPT UIADD3 URZ, UPT, UPT, URZ, URZ, URZ ;  /* 0x000000fffffff290 */ /* 0x000fe2000fffe0ff */
[----:B------:R-:W1:Y:S01]  /*3030*/  @!P3 LDS.128 R36, [R41+0x7040] ;  /* 0x007040002924b984 */ /* 0x000e620000000c00 */
[C---:B--2---:R-:W-:Y:S01]  /*3040*/  @!P2 FFMA.FTZ R10, R21.reuse, R32, R10 ;  /* 0x00000020150aa223 */ /* 0x044fe2000001000a */
[C---:B------:R-:W-:Y:S01]  /*3050*/  @!P2 FFMA.FTZ R12, R21.reuse, R33, R12 ;  /* 0x00000021150ca223 */ /* 0x040fe2000001000c */
[C---:B------:R-:W-:Y:S01]  /*3060*/  @!P2 FFMA.FTZ R9, R21.reuse, R34, R9 ;  /* 0x000000221509a223 */ /* 0x040fe20000010009 */
[----:B------:R-:W-:Y:S01]  /*3070*/  @!P2 FFMA.FTZ R14, R21, R35, R14 ;  /* 0x00000023150ea223 */ /* 0x000fe2000001000e */
[C---:B-1----:R-:W-:Y:S01]  /*3080*/  @!P3 FFMA.FTZ R10, R7.reuse, R36, R10 ;  /* 0x00000024070ab223 */ /* 0x042fe2000001000a */
[C---:B------:R-:W-:Y:S01]  /*3090*/  @!P3 FFMA.FTZ R12, R7.reuse, R37, R12 ;  /* 0x00000025070cb223 */ /* 0x040fe2000001000c */
[C---:B------:R-:W-:Y:S01]  /*30a0*/  @!P3 FFMA.FTZ R9, R7.reuse, R38, R9 ;  /* 0x000000260709b223 */ /* 0x040fe20000010009 */
[----:B------:R-:W-:Y:S01]  /*30b0*/  @!P3 FFMA.FTZ R14, R7, R39, R14 ;  /* 0x00000027070eb223 */ /* 0x000fe2000001000e */
[----:B---3--:R-:W-:Y:S09]  /*30c0*/  @P0 BRA `(.L_x_303) ;  /* 0xfffffff800040947 */ /* 0x008ff2000383ffff */
.L_x_302:
[----:B------:R-:W-:Y:S05]  /*30d0*/  BSYNC.RECONVERGENT B0 ;  /* 0x0000000000007941 */ /* 0x000fea0003800200 */
.L_x_301:
[----:B------:R-:W-:Y:S05]  /*30e0*/  @!P5 BRA `(.L_x_300) ;  /* 0x000000040038d947 */ /* 0x000fea0003800000 */
[----:B------:R-:W1:Y:S01]  /*30f0*/  LDC.64 R4, c[0x0][0x3a0] ;  /* 0x0000e800ff047b82 */ /* 0x000e620000000a00 */
[----:B------:R-:W-:Y:S01]  /*3100*/  IADD3 R8, P0, PT, R40, 0x3, RZ ;  /* 0x0000000328087810 */ /* 0x000fe20007f1e0ff */
[----:B------:R-:W2:Y:S01]  /*3110*/  LDCU.64 UR6, c[0x0][0x3b0] ;  /* 0x00007600ff0677ac */ /* 0x000ea20008000a00 */
[----:B------:R-:W-:Y:S01]  /*3120*/  MOV R56, R54 ;  /* 0x0000003600387202 */ /* 0x000fe20000000f00 */
[----:B------:R-:W-:Y:S01]  /*3130*/  IMAD.MOV R50, RZ, RZ, -R50 ;  /* 0x000000ffff327224 */ /* 0x000fe200078e0a32 */
[----:B------:R-:W-:Y:S01]  /*3140*/  ISETP.GE.AND P1, PT, R13, RZ, PT ;  /* 0x000000ff0d00720c */ /* 0x000fe20003f26270 */
[----:B------:R-:W-:Y:S01]  /*3150*/  IMAD.X R17, RZ, RZ, RZ, P0 ;  /* 0x000000ffff117224 */ /* 0x000fe200000e06ff */
[----:B------:R-:W3:Y:S01]  /*3160*/  LDCU.64 UR4, c[0x0][0x380] ;  /* 0x00007000ff0477ac */ /* 0x000ee20008000a00 */
[----:B------:R-:W4:Y:S01]  /*3170*/  LDC.64 R6, c[0x0][0x3a8] ;  /* 0x0000ea00ff067b82 */ /* 0x000f220000000a00 */
[----:B------:R-:W-:Y:S02]  /*3180*/  IMAD.MOV.U32 R24, RZ, RZ, 0x3 ;  /* 0x00000003ff187424 */ /* 0x000fe400078e00ff */
[----:B--2---:R-:W-:-:S02]  /*3190*/  IMAD R20, R20, UR6, RZ ;  /* 0x0000000614147c24 */ /* 0x004fc4000f8e02ff */
[-C--:B-1----:R-:W-:Y:S02]  /*31a0*/  IMAD R3, R45, R4.reuse, RZ ;  /* 0x000000042d037224 */ /* 0x082fe400078e02ff */
[----:B------:R-:W-:-:S04]  /*31b0*/  IMAD.WIDE.U32 R56, R44, R4, R56 ;  /* 0x000000042c387225 */ /* 0x000fc800078e0038 */
[----:B------:R-:W-:Y:S02]  /*31c0*/  IMAD R3, R44, R5, R3 ;  /* 0x000000052c037224 */ /* 0x000fe400078e0203 */
[-C--:B----4-:R-:W-:Y:S02]  /*31d0*/  IMAD R17, R17, R6.reuse, RZ ;  /* 0x0000000611117224 */ /* 0x090fe400078e02ff */
[----:B------:R-:W-:-:S04]  /*31e0*/  IMAD.WIDE.U32 R4, R8, R6, RZ ;  /* 0x0000000608047225 */ /* 0x000fc800078e00ff */
[----:B------:R-:W-:Y:S01]  /*31f0*/  IMAD R17, R8, R7, R17 ;  /* 0x0000000708117224 */ /* 0x000fe200078e0211 */
[----:B------:R-:W-:Y:S01]  /*3200*/  SHF.L.U64.HI R7, R6, 0x2, R7 ;  /* 0x0000000206077819 */ /* 0x000fe20000010207 */
[----:B------:R-:W-:Y:S01]  /*3210*/  IMAD.IADD R57, R3, 0x1, R57 ;  /* 0x0000000103397824 */ /* 0x000fe200078e0239 */
[----:B------:R-:W-:Y:S01]  /*3220*/  LOP3.LUT R3, R2, 0xf, RZ, 0xc0, !PT ;  /* 0x0000000f02037812 */ /* 0x000fe200078ec0ff */
[----:B------:R-:W-:Y:S01]  /*3230*/  IMAD.SHL.U32 R22, R4, 0x4, RZ ;  /* 0x0000000404167824 */ /* 0x000fe200078e00ff */
[----:B------:R-:W-:Y:S01]  /*3240*/  IADD3 R17, PT, PT, R5, R17, RZ ;  /* 0x0000001105117210 */ /* 0x000fe20007ffe0ff */
[----:B------:R-:W-:-:S03]  /*3250*/  IMAD.WIDE.U32 R56, R15, UR6, R56 ;  /* 0x000000060f387c25 */ /* 0x000fc6000f8e0038 */
[----:B------:R-:W-:Y:S01]  /*3260*/  SHF.L.U64.HI R23, R4, 0x2, R17 ;  /* 0x0000000204177819 */ /* 0x000fe20000010211 */
[----:B------:R-:W-:Y:S01]  /*3270*/  IMAD R15, R15, UR7, R20 ;  /* 0x000000070f0f7c24 */ /* 0x000fe2000f8e0214 */
[----:B------:R-:W-:Y:S01]  /*3280*/  IADD3 R2, P0, PT, R18, R56, RZ ;  /* 0x0000003812027210 */ /* 0x000fe20007f1e0ff */
[----:B------:R-:W-:Y:S02]  /*3290*/  IMAD.SHL.U32 R4, R40, 0x10, RZ ;  /* 0x0000001028047824 */ /* 0x000fe400078e00ff */
[----:B------:R-:W-:Y:S01]  /*32a0*/  IMAD.WIDE.U32 R22, R3, 0x10, R22 ;  /* 0x0000001003167825 */ /* 0x000fe200078e0016 */
[----:B------:R-:W-:Y:S02]  /*32b0*/  IADD3.X R15, PT, PT, R15, R57, RZ, P0, !PT ;  /* 0x000000390f0f7210 */ /* 0x000fe400007fe4ff */
[----:B------:R-:W-:Y:S02]  /*32c0*/  LOP3.LUT R4, R4, 0x70, R49, 0xe2, !PT ;  /* 0x0000007004047812 */ /* 0x000fe400078ee231 */
[----:B------:R-:W-:-:S04]  /*32d0*/  LEA R8, P0, R2, R22, 0x2 ;  /* 0x0000001602087211 */ /* 0x000fc800078010ff */
[----:B------:R-:W-:Y:S02]  /*32e0*/  LEA.HI.X R2, R2, R23, R15, 0x2, P0 ;  /* 0x0000001702027211 */ /* 0x000fe400000f140f */
[----:B---3--:R-:W-:Y:S02]  /*32f0*/  IADD3 R8, P0, PT, R8, UR4, RZ ;  /* 0x0000000408087c10 */ /* 0x008fe4000ff1e0ff */
[----:B------:R-:W-:Y:S01]  /*3300*/  SHF.L.U32 R15, R6, 0x2, RZ ;  /* 0x00000002060f7819 */ /* 0x000fe200000006ff */
[----:B------:R-:W-:Y:S01]  /*3310*/  HFMA2 R6, -RZ, RZ, 0, 0 ;  /* 0x00000000ff067431 */ /* 0x000fe200000001ff */
[----:B------:R-:W-:-:S09]  /*3320*/  IADD3.X R17, PT, PT, R2, UR5, RZ, P0, !PT ;  /* 0x0000000502117c10 */ /* 0x000fd200087fe4ff */
.L_x_304:
[----:B------:R-:W-:Y:S01]  /*3330*/  IADD3 R50, PT, PT, R50, 0x1, RZ ;  /* 0x0000000132327810 */ /* 0x000fe20007ffe0ff */
[----:B------:R-:W-:Y:S01]  /*3340*/  IMAD.SHL.U32 R3, R40, 0x10, RZ ;  /* 0x0000001028037824 */ /* 0x000fe200078e00ff */
[----:B------:R-:W-:Y:S01]  /*3350*/  ISETP.GE.AND P2, PT, R24, 0x3, PT ;  /* 0x000000031800780c */ /* 0x000fe20003f46270 */
[----:B------:R-:W-:Y:S01]  /*3360*/  VIADD R29, R40, 0x3 ;  /* 0x00000003281d7836 */ /* 0x000fe20000000000 */
[----:B------:R-:W-:Y:S01]  /*3370*/  ISETP.NE.AND P3, PT, R50, RZ, PT ;  /* 0x000000ff3200720c */ /* 0x000fe20003f65270 */
[----:B------:R-:W-:Y:S01]  /*3380*/  VIADD R40, R40, 0x1 ;  /* 0x0000000128287836 */ /* 0x000fe20000000000 */
[----:B------:R-:W-:Y:S02]  /*3390*/  LOP3.LUT R3, R3, 0x7fffff80, RZ, 0xc0, !PT ;  /* 0x7fffff8003037812 */ /* 0x000fe400078ec0ff */
[----:B------:R-:W-:Y:S02]  /*33a0*/  ISETP.GT.OR P0, PT, R29, R46, !P1 ;  /* 0x0000002e1d00720c */ /* 0x000fe40004f04670 */
[----:B------:R-:W-:Y:S01]  /*33b0*/  ISETP.GE.AND P4, PT, R6, 0x3, PT ;  /* 0x000000030600780c */ /* 0x000fe20003f86270 */
[----:B------:R-:W-:Y:S01]  /*33c0*/  IMAD.IADD R3, R3, 0x1, R4 ;  /* 0x0000000103037824 */ /* 0x000fe200078e0204 */
[----:B------:R-:W-:Y:S02]  /*33d0*/  ISETP.GE.OR P0, PT, R16, R11, P0 ;  /* 0x0000000b1000720c */ /* 0x000fe40000706670 */
[----:B------:R-:W-:Y:S02]  /*33e0*/  IADD3 R4, PT, PT, R4, 0x10, RZ ;  /* 0x0000001004047810 */ /* 0x000fe40007ffe0ff */
[----:B------:R-:W-:Y:S04]  /*33f0*/  SHF.R.U32.HI R2, RZ, 0x4, R3 ;  /* 0x00000004ff027819 */ /* 0x000fe80000011603 */
[----:B------:R-:W-:Y:S05]  /*3400*/  LOP3.LUT R3, R3, 0xf, R2, 0x78, !PT ;  /* 0x0000000f03037812 */ /* 0x000fea00078e7802 */
[----:B------:R-:W-:Y:S01]  /*3410*/  IMAD R5, R3, 0x4, R0 ;  /* 0x0000000403057824 */ /* 0x000fe200078e0200 */
[C---:B------:R-:W-:Y:S01]  /*3420*/  @!P0 LEA R25, R24.reuse, R47, 0xc ;  /* 0x0000002f18198211 */ /* 0x040fe200078e60ff */
[----:B------:R-:W-:Y:S02]  /*3430*/  @!P0 IMAD.MOV.U32 R26, RZ, RZ, R8 ;  /* 0x000000ffff1a8224 */ /* 0x000fe400078e0008 */
[----:B------:R-:W-:Y:S01]  /*3440*/  @!P0 IMAD.MOV.U32 R27, RZ, RZ, R17 ;  /* 0x000000ffff1b8224 */ /* 0x000fe200078e0011 */
[----:B------:R-:W1:Y:S01]  /*3450*/  LDS R3, [R5] ;  /* 0x0000000005037984 */ /* 0x000e620000000800 */
[----:B------:R-:W-:Y:S03]  /*3460*/  VIADD R24, R24, 0x1 ;  /* 0x0000000118187836 */ /* 0x000fe60000000000 */
[----:B------:R-:W-:Y:S01]  /*3470*/  @!PT LDS RZ, [RZ] ;  /* 0x00000000fffff984 */ /* 0x000fe20000000800 */
[----:B------:R-:W-:Y:S01]  /*3480*/  @!PT LDS RZ, [RZ] ;  /* 0x00000000fffff984 */ /* 0x000fe20000000800 */
[----:B------:R-:W-:Y:S01]  /*3490*/  @!PT LDS RZ, [RZ] ;  /* 0x00000000fffff984 */ /* 0x000fe20000000800 */
[----:B------:R2:W-:Y:S02]  /*34a0*/  @!P0 LDGSTS.E.BYPASS.LTC128B.128 [R25], desc[UR38][R26.64] ;  /* 0x000000001a198fae */ /* 0x0005e4000b981a26 */
[----:B------:R-:W-:Y:S06]  /*34b0*/  SEL R24, R24, RZ, !P2 ;  /* 0x000000ff18187207 */ /* 0x000fec0005000000 */
[----:B------:R-:W0:Y:S01]  /*34c0*/  LDGDEPBAR ;  /* 0x00000000000079af */ /* 0x000e220000000000 */
[----:B--2---:R-:W-:Y:S01]  /*34d0*/  VIADD R25, R6, 0x1 ;  /* 0x0000000106197836 */ /* 0x004fe20000000000 */
[----:B-1----:R-:W-:Y:S01]  /*34e0*/  FSETP.GT.FTZ.AND P0, PT, R3, RZ, PT ;  /* 0x000000ff0300720b */ /* 0x002fe20003f14000 */
[----:B------:R-:W-:Y:S04]  /*34f0*/  DEPBAR.LE SB0, 0x3 ;  /* 0x000080c00000791a */ /* 0x000fe80000000000 */
[----:B------:R-:W-:Y:S04]  /*3500*/  ISETP.LT.OR P0, PT, R13, RZ, !P0 ;  /* 0x000000ff0d00720c */ /* 0x000fe80004701670 */
[----:B------:R-:W-:Y:S11]  /*3510*/  ISETP.GE.OR P0, PT, R16, R11, P0 ;  /* 0x0000000b1000720c */ /* 0x000ff60000706670 */
[----:B------:R-:W-:Y:S02]  /*3520*/  @!UPT UIADD3 URZ, UPT, UPT, URZ, URZ, URZ ;  /* 0x000000fffffff290 */ /* 0x000fe4000fffe0ff */
[----:B------:R-:W-:Y:S01]  /*3530*/  @!P0 IMAD.U32 R20, R6, 0x1000, R41 ;  /* 0x0000100006148824 */ /* 0x000fe200078e0029 */
[----:B------:R-:W-:Y:S05]  /*3540*/  SEL R6, R25, RZ, !P4 ;  /* 0x000000ff19067207 */ /* 0x000fea0006000000 */
[----:B------:R-:W1:Y:S02]  /*3550*/  @!P0 LDS.128 R20, [R20+0x4040] ;  /* 0x0040400014148984 */ /* 0x000e640000000c00 */
[C---:B-1----:R-:W-:Y:S01]  /*3560*/  @!P0 FFMA.FTZ R10, R3.reuse, R20, R10 ;  /* 0x00000014030a8223 */ /* 0x042fe2000001000a */
[C---:B------:R-:W-:Y:S01]  /*3570*/  @!P0 FFMA.FTZ R12, R3.reuse, R21, R12 ;  /* 0x00000015030c8223 */ /* 0x040fe2000001000c */
[C---:B------:R-:W-:Y:S01]  /*3580*/  @!P0 FFMA.FTZ R9, R3.reuse, R22, R9 ;  /* 0x0000001603098223 */ /* 0x040fe20000010009 */
[----:B------:R-:W-:Y:S01]  /*3590*/  @!P0 FFMA.FTZ R14, R3, R23, R14 ;  /* 0x00000017030e8223 */ /* 0x000fe2000001000e */
[----:B------:R-:W-:Y:S05]  /*35a0*/  IADD3 R8, P0, PT, R8, R15, RZ ;  /* 0x0000000f08087210 */ /* 0x000fea0007f1e0ff */
[----:B------:R-:W-:Y:S01]  /*35b0*/  IMAD.X R17, R17, 0x1, R7, P0 ;  /* 0x0000000111117824 */ /* 0x000fe200000e0607 */
[----:B------:R-:W-:Y:S10]  /*35c0*/  @P3 BRA `(.L_x_304) ;  /* 0xfffffffc00583947 */ /* 0x000ff4000383ffff */
.L_x_300:
[----:B------:R-:W-:Y:S05]  /*35d0*/  BSYNC.RECONVERGENT B1 ;  /* 0x0000000000017941 */ /* 0x000fea0003800200 */
.L_x_299:
        /* <DEDUP_REMOVED lines=11> */
[----:B------:R-:W-:Y:S02]  /*3690*/  IMAD R45, R44, UR7, R45 ;  /* 0x000000072c2d7c24 */ /* 0x000fe4000f8e022d */
[----:B--2---:R-:W-:-:S03]  /*36a0*/  IMAD R42, R42, UR10, RZ ;  /* 0x0000000a2a2a7c24 */ /* 0x004fc6000f8e02ff */
[----:B------:R-:W-:-:S03]  /*36b0*/  IADD3 R17, PT, PT, R17, R45, RZ ;  /* 0x0000002d11117210 */ /* 0x000fc60007ffe0ff */
[----:B------:R-:W-:-:S04]  /*36c0*/  IMAD.WIDE.U32 R2, R13, UR8, R16 ;  /* 0x000000080d027c25 */ /* 0x000fc8000f8e0010 */
[----:B------:R-:W-:Y:S02]  /*36d0*/  IMAD R3, R13, UR9, R3 ;  /* 0x000000090d037c24 */ /* 0x000fe4000f8e0203 */
[----:B------:R-:W-:-:S04]  /*36e0*/  IMAD.WIDE.U32 R4, R43, UR10, R2 ;  /* 0x0000000a2b047c25 */ /* 0x000fc8000f8e0002 */
[----:B------:R-:W-:Y:S01]  /*36f0*/  IMAD R43, R43, UR11, R42 ;  /* 0x0000000b2b2b7c24 */ /* 0x000fe2000f8e022a */
[----:B------:R-:W-:-:S04]  /*3700*/  LEA R2, P0, R4, UR4, 0x1 ;  /* 0x0000000404027c11 */ /* 0x000fc8000f8008ff */
[----:B------:R-:W-:-:S04]  /*3710*/  IADD3 R0, PT, PT, R5, R43, RZ ;  /* 0x0000002b05007210 */ /* 0x000fc80007ffe0ff */
[----:B------:R-:W-:-:S05]  /*3720*/  LEA.HI.X R3, R4, UR5, R0, 0x1, P0 ;  /* 0x0000000504037c11 */ /* 0x000fca00080f0c00 */
[----:B------:R-:W-:Y:S01]  /*3730*/  STG.E.64 desc[UR38][R2.64], R8 ;  /* 0x0000000802007986 */ /* 0x000fe2000c101b26 */
[----:B------:R-:W-:Y:S05]  /*3740*/  EXIT ;  /* 0x000000000000794d */ /* 0x000fea0003800000 */
.L_x_305:
        /* <DEDUP_REMOVED lines=11> */
.L_x_1992:


//--------------------- .text._ZN7cutlass13device_kernelIN5flash19FlashAttnFwdCombineIN4cute5tupleIJNS3_1CILi16EEENS5_ILi64EEEEEELi7ELi256ELi1ELb0ELb0ENS_10bfloat16_tEfNS_4arch4Sm90EEEEEvNT_6ParamsE --------------------------
	.section	.text._ZN7cutlass13device_kernelIN5flash19FlashAttnFwdCombineIN4cute5tupleIJNS3_1CILi16EEENS5_ILi64EEEEEELi7ELi256ELi1ELb0ELb0ENS_10bfloat16_tEfNS_4arch4Sm90EEEEEvNT_6ParamsE,"ax",@progbits
	.align	128
.text._ZN7cutlass13device_kernelIN5flash19FlashAttnFwdCombineIN4cute5tupleIJNS3_1CILi16EEENS5_ILi64EEEEEELi7ELi256ELi1ELb0ELb0ENS_10bfloat16_tEfNS_4arch4Sm90EEEEEvNT_6ParamsE:
        .type           _ZN7cutlass13device_kernelIN5flash19FlashAttnFwdCombineIN4cute5tupleIJNS3_1CILi16EEENS5_ILi64EEEEEELi7ELi256ELi1ELb0ELb0ENS_10bfloat16_tEfNS_4arch4Sm90EEEEEvNT_6ParamsE,@function
        .size           _ZN7cutlass13device_kernelIN5flash19FlashAttnFwdCombineIN4cute5tupleIJNS3_1CILi16EEENS5_ILi64EEEEEELi7ELi256ELi1ELb0ELb0ENS_10bfloat16_tEfNS_4arch4Sm90EEEEEvNT_6ParamsE,(.L_x_1993 - _ZN7cutlass13device_kernelIN5flash19FlashAttnFwdCombineIN4cute5tupleIJNS3_1CILi16EEENS5_ILi64EEEEEELi7ELi256ELi1ELb0ELb0ENS_10bfloat16_tEfNS_4arch4Sm90EEEEEvNT_6ParamsE)
        .other          _ZN7cutlass13device_kernelIN5flash19FlashAttnFwdCombineIN4cute5tupleIJNS3_1CILi16EEENS5_ILi64EEEEEELi7ELi256ELi1ELb0ELb0ENS_10bfloat16_tEfNS_4arch4Sm90EEEEEvNT_6ParamsE,@"STO_CUDA_ENTRY STV_DEFAULT"
_ZN7cutlass13device_kernelIN5flash19FlashAttnFwdCombineIN4cute5tupleIJNS3_1CILi16EEENS5_ILi64EEEEEELi7ELi256ELi1ELb0ELb0ENS_10bfloat16_tEfNS_4arch4Sm90EEEEEvNT_6ParamsE:
        /* <DEDUP_REMOVED lines=38> */
.L_x_307:
[----:B------:R-:W-:Y:S05]  /*0260*/  BSYNC.RECONVERGENT B0 ;  /* 0x0000000000007941 */ /* 0x000fea0003800200 */
.L_x_306:
        /* <DEDUP_REMOVED lines=22> */
.L_x_308:
[----:B------:R-:W-:Y:S01]  /*03d0*/  IMAD.SHL.U32 R3, R16, 0x10, RZ ;  /* 0x0000001010037824 */ /* 0x000fe200078e00ff */
[----:B------:R-:W2:Y:S01]  /*03e0*/  LDC.64 R8, c[0x0][0x428] ;  /* 0x00010a00ff087b82 */ /* 0x000ea20000000a00 */
[----:B------:R-:W-:Y:S01]  /*03f0*/  SHF.R.U32.HI R17, RZ, 0x4, R2 ;  /* 0x00000004ff117819 */ /* 0x000fe20000011602 */
        /* <DEDUP_REMOVED lines=13> */
[C---:B------:R-:W-:Y:S01]  /*04d0*/  LOP3.LUT R27, R17.reuse, 0x40, RZ, 0xfc, !PT ;  /* 0x00000040111b7812 */ /* 0x040fe200078efcff */
[C---:B------:R-:W-:Y:S01]  /*04e0*/  VIADD R26, R17.reuse, 0x50 ;  /* 0x00000050111a7836 */ /* 0x040fe20000000000 */
[-C--:B------:R-:W-:Y:S01]  /*04f0*/  ISETP.GE.U32.AND P5, PT, R18, R23.reuse, PT ;  /* 0x000000171200720c */ /* 0x080fe20003fa6070 */
[----:B------:R-:W-:Y:S01]  /*0500*/  VIADD R16, R17, 0x60 ;  /* 0x0000006011107836 */ /* 0x000fe20000000000 */
[----:B------:R-:W-:-:S02]  /*0510*/  ISETP.GE.U32.AND P4, PT, R31, R23, PT ;  /* 0x000000171f00720c */ /* 0x000fc40003f86070 */
[-C--:B------:R-:W-:Y:S02]  /*0520*/  ISETP.GE.U32.AND P3, PT, R28, R23.reuse, PT ;  /* 0x000000171c00720c */ /* 0x080fe40003f66070 */
[----:B------:R-:W5:Y:S01]  /*0530*/  @!P6 LDC.64 R10, c[0x0][0x3d8] ;  /* 0x0000f600ff0aeb82 */ /* 0x000f620000000a00 */
[-C--:B------:R-:W-:Y:S02]  /*0540*/  ISETP.GE.U32.AND P1, PT, R26, R23.reuse, PT ;  /* 0x000000171a00720c */ /* 0x080fe40003f26070 */
[----:B------:R-:W-:Y:S01]  /*0550*/  ISETP.GE.U32.AND P2, PT, R27, R23, PT ;  /* 0x000000171b00720c */ /* 0x000fe20003f46070 */
[----:B---3--:R-:W-:Y:S02]  /*0560*/  IMAD R0, R39, UR6, RZ ;  /* 0x0000000627007c24 */ /* 0x008fe4000f8e02ff */
[----:B------:R-:W-:Y:S02]  /*0570*/  IMAD.WIDE.U32 R14, R38, UR6, RZ ;  /* 0x00000006260e7c25 */ /* 0x000fe4000f8e00ff */
[----:B------:R-:W3:Y:S01]  /*0580*/  S2UR UR6, SR_CgaCtaId ;  /* 0x00000000000679c3 */ /* 0x000ee20000008800 */
[----:B-1----:R-:W-:Y:S01]  /*0590*/  ISETP.NE.AND P0, PT, R4, 0x1, PT ;  /* 0x000000010400780c */ /* 0x002fe20003f05270 */
[----:B------:R-:W-:-:S04]  /*05a0*/  IMAD.HI.U32 R7, R6, R5, RZ ;  /* 0x0000000506077227 */ /* 0x000fc800078e00ff */
[----:B------:R-:W-:Y:S01]  /*05b0*/  IMAD R5, R38, UR7, R0 ;  /* 0x0000000726057c24 */ /* 0x000fe2000f8e0200 */
[----:B----4-:R-:W-:Y:S01]  /*05c0*/  SHF.R.U32.HI R0, RZ, UR8, R7 ;  /* 0x00000008ff007c19 */ /* 0x010fe20008011607 */
[----:B------:R-:W1:Y:S01]  /*05d0*/  @!P3 LDC.64 R20, c[0x0][0x3c0] ;  /* 0x0000f000ff14bb82 */ /* 0x000e620000000a00 */
[----:B------:R-:W-:Y:S02]  /*05e0*/  @P4 IMAD.MOV.U32 R29, RZ, RZ, -0x800000 ;  /* 0xff800000ff1d4424 */ /* 0x000fe400078e00ff */
[----:B------:R-:W-:Y:S01]  /*05f0*/  SEL R0, R6, R0, !P0 ;  /* 0x0000000006007207 */ /* 0x000fe20004000000 */
[----:B------:R-:W-:-:S03]  /*0600*/  IMAD.IADD R15, R15, 0x1, R5 ;  /* 0x000000010f0f7824 */ /* 0x000fc600078e0205 */
[--C-:B------:R-:W-:Y:S01]  /*0610*/  SHF.R.S32.HI R5, RZ, 0x1f, R0.reuse ;  /* 0x0000001fff057819 */ /* 0x100fe20000011400 */
[----:B------:R-:W-:Y:S02]  /*0620*/  IMAD.MOV R7, RZ, RZ, -R0 ;  /* 0x000000ffff077224 */ /* 0x000fe400078e0a00 */
[----:B------:R-:W-:-:S04]  /*0630*/  IMAD.WIDE.U32 R14, R0, UR4, R14 ;  /* 0x00000004000e7c25 */ /* 0x000fc8000f8e000e */
[----:B------:R-:W-:Y:S02]  /*0640*/  IMAD R4, R4, R7, R6 ;  /* 0x0000000704047224 */ /* 0x000fe400078e0206 */
[----:B------:R-:W-:Y:S01]  /*0650*/  IMAD R5, R5, UR4, RZ ;  /* 0x0000000405057c24 */ /* 0x000fe2000f8e02ff */
[----:B------:R-:W4:Y:S01]  /*0660*/  @!P6 LDC.64 R6, c[0x0][0x3c0] ;  /* 0x0000f000ff06eb82 */ /* 0x000f220000000a00 */
[----:B------:R-:W-:Y:S01]  /*0670*/  UMOV UR4, 0x400 ;  /* 0x0000040000047882 */ /* 0x000fe20000000000 */
[----:B------:R-:W-:Y:S01]  /*0680*/  SHF.R.S32.HI R12, RZ, 0x1f, R4 ;  /* 0x0000001fff0c7819 */ /* 0x000fe20000011404 */
[----:B------:R-:W-:Y:S01]  /*0690*/  IMAD R0, R0, UR5, R5 ;  /* 0x0000000500007c24 */ /* 0x000fe2000f8e0205 */
[----:B------:R-:W-:Y:S01]  /*06a0*/  IADD3 R24, P0, PT, R4, R14, RZ ;  /* 0x0000000e04187210 */ /* 0x000fe20007f1e0ff */
[----:B---3--:R-:W-:-:S03]  /*06b0*/  ULEA UR4, UR6, UR4, 0x18 ;  /* 0x0000000406047291 */ /* 0x008fc6000f8ec0ff */
[----:B------:R-:W3:Y:S01]  /*06c0*/  @!P5 LDC.64 R4, c[0x0][0x3d8] ;  /* 0x0000f600ff04db82 */ /* 0x000ee20000000a00 */
[----:B------:R-:W-:Y:S01]  /*06d0*/  IADD3.X R25, PT, PT, R12, R15, R0, P0, !PT ;  /* 0x0000000f0c197210 */ /* 0x000fe200007fe400 */
[----:B------:R-:W-:Y:S01]  /*06e0*/  @!P5 IMAD.MOV.U32 R32, RZ, RZ, R24 ;  /* 0x000000ffff20d224 */ /* 0x000fe200078e0018 */
[----:B------:R-:W-:Y:S01]  /*06f0*/  LOP3.LUT R0, R44, 0xff, R2, 0x78, !PT ;  /* 0x000000ff2c007812 */ /* 0x000fe200078e7802 */
[--C-:B------:R-:W-:Y:S01]  /*0700*/  @!P4 IMAD.MOV.U32 R34, RZ, RZ, R24.reuse ;  /* 0x000000ffff22c224 */ /* 0x100fe200078e0018 */
[-C--:B------:R-:W-:Y:S01]  /*0710*/  @!P5 MOV R33, R25.reuse ;  /* 0x000000190021d202 */ /* 0x080fe20000000f00 */
[C---:B-----5:R-:W-:Y:S01]  /*0720*/  @!P6 IMAD.WIDE.U32 R14, R17.reuse, R10, R24 ;  /* 0x0000000a110ee225 */ /* 0x060fe200078e0018 */
[----:B------:R-:W-:Y:S01]  /*0730*/  LEA R0, R0, UR4, 0x2 ;  /* 0x0000000400007c11 */ /* 0x000fe2000f8e10ff */
[----:B------:R-:W5:Y:S01]  /*0740*/  @!P5 LDC.64 R12, c[0x0][0x3c0] ;  /* 0x0000f000ff0cdb82 */ /* 0x000f620000000a00 */
[----:B------:R-:W-:Y:S01]  /*0750*/  @!P4 MOV R35, R25 ;  /* 0x000000190023c202 */ /* 0x000fe20000000f00 */
[----:B------:R-:W-:Y:S01]  /*0760*/  @!P6 IMAD R11, R17, R11, R15 ;  /* 0x0000000b110be224 */ /* 0x000fe200078e020f */
[----:B------:R-:W-:-:S02]  /*0770*/  @P6 MOV R15, 0xff800000 ;  /* 0xff800000000f6802 */ /* 0x000fc40000000f00 */
[----:B----4-:R-:W-:-:S04]  /*0780*/  @!P6 LEA R10, P0, R14, R6, 0x2 ;  /* 0x000000060e0ae211 */ /* 0x010fc800078010ff */
[----:B------:R-:W-:Y:S01]  /*0790*/  @!P6 LEA.HI.X R11, R14, R7, R11, 0x2, P0 ;  /* 0x000000070e0be211 */ /* 0x000fe200000f140b */
[----:B------:R-:W-:Y:S01]  /*07a0*/  @P5 IMAD.MOV.U32 R14, RZ, RZ, -0x800000 ;  /* 0xff800000ff0e5424 */ /* 0x000fe200078e00ff */
[----:B------:R-:W4:Y:S01]  /*07b0*/  @!P4 LDC.64 R6, c[0x0][0x3d8] ;  /* 0x0000f600ff06cb82 */ /* 0x000f220000000a00 */
[C---:B---3--:R-:W-:Y:S02]  /*07c0*/  @!P5 IMAD.WIDE.U32 R32, R18.reuse, R4, R32 ;  /* 0x000000041220d225 */ /* 0x048fe400078e0020 */
[----:B------:R-:W-:Y:S01]  /*07d0*/  @!PT LDS RZ, [RZ] ;  /* 0x00000000fffff984 */ /* 0x000fe20000000800 */
[----:B------:R-:W-:Y:S01]  /*07e0*/  @!PT LDS RZ, [RZ] ;  /* 0x00000000fffff984 */ /* 0x000fe20000000800 */
[----:B------:R-:W-:Y:S01]  /*07f0*/  @!PT LDS RZ, [RZ] ;  /* 0x00000000fffff984 */ /* 0x000fe20000000800 */
[----:B------:R3:W-:Y:S02]  /*0800*/  @!P6 LDGSTS.E.LTC128B [R0], desc[UR38][R10.64] ;  /* 0x000000000a00efae */ /* 0x0007e4000b9a1226 */
[----:B------:R-:W-:Y:S02]  /*0810*/  @!P5 IMAD R18, R18, R5, R33 ;  /* 0x000000051212d224 */ /* 0x000fe400078e0221 */
[----:B------:R-:W-:Y:S01]  /*0820*/  @P6 STS [R0], R15 ;  /* 0x0000000f00006388 */ /* 0x000fe20000000800 */
[----:B------:R-:W2:Y:S01]  /*0830*/  @!P3 LDC.64 R4, c[0x0][0x3d8] ;  /* 0x0000f600ff04bb82 */ /* 0x000ea20000000a00 */
[----:B------:R-:W-:-:S02]  /*0840*/  @!P3 MOV R33, R25 ;  /* 0x000000190021b202 */ /* 0x000fc40000000f00 */
[C---:B-----5:R-:W-:Y:S01]  /*0850*/  @!P5 LEA R12, P0, R32.reuse, R12, 0x2 ;  /* 0x0000000c200cd211 */ /* 0x060fe200078010ff */
[----:B------:R5:W-:Y:S03]  /*0860*/  @P5 STS [R0+0x400], R14 ;  /* 0x0004000e00005388 */ /* 0x000be60000000800 */
[----:B------:R-:W-:Y:S01]  /*0870*/  @!P5 LEA.HI.X R13, R32, R13, R18, 0x2, P0 ;  /* 0x0000000d200dd211 */ /* 0x000fe200000f1412 */
[----:B------:R-:W-:Y:S01]  /*0880*/  @!P3 IMAD.MOV.U32 R32, RZ, RZ, R24 ;  /* 0x000000ffff20b224 */ /* 0x000fe200078e0018 */
[----:B------:R-:W-:Y:S01]  /*0890*/  ISETP.GE.U32.AND P0, PT, R16, R23, PT ;  /* 0x000000171000720c */ /* 0x000fe20003f06070 */
[----:B------:R-:W1:Y:S02]  /*08a0*/  @!P2 LDC.64 R18, c[0x0][0x3d8] ;  /* 0x0000f600ff12ab82 */ /* 0x000e640000000a00 */
[----:B------:R-:W-:Y:S01]  /*08b0*/  @!PT LDS RZ, [RZ] ;  /* 0x00000000fffff984 */ /* 0x000fe20000000800 */
[----:B------:R-:W-:Y:S01]  /*08c0*/  @!PT LDS RZ, [RZ] ;  /* 0x00000000fffff984 */ /* 0x000fe20000000800 */
[----:B------:R-:W-:Y:S01]  /*08d0*/  @!PT LDS RZ, [RZ] ;  /* 0x00000000fffff984 */ /* 0x000fe20000000800 */
[----:B------:R1:W-:Y:S01]  /*08e0*/  @!P5 LDGSTS.E.LTC128B [R0+0x400], desc[UR38][R12.64] ;  /* 0x004000000c00dfae */ /* 0x0003e2000b9a1226 */
[----:B----4-:R-:W-:-:S03]  /*08f0*/  @!P4 IMAD.WIDE.U32 R34, R31, R6, R34 ;  /* 0x000000061f22c225 */ /* 0x010fc600078e0022 */
[----:B------:R4:W-:Y:S01]  /*0900*/  @P4 STS [R0+0x800], R29 ;  /* 0x0008001d00004388 */ /* 0x0009e20000000800 */
[----:B------:R-:W-:Y:S01]  /*0910*/  @!P4 IMAD R31, R31, R7, R35 ;  /* 0x000000071f1fc224 */ /* 0x000fe200078e0223 */
[----:B---3--:R-:W3:Y:S01]  /*0920*/  @!P4 LDC.64 R10, c[0x0][0x3c0] ;  /* 0x0000f000ff0acb82 */ /* 0x008ee20000000a00 */
[----:B--2---:R-:W-:-:S07]  /*0930*/  @!P3 IMAD.WIDE.U32 R32, R28, R4, R32 ;  /* 0x000000041c20b225 */ /* 0x004fce00078e0020 */
[----:B-----5:R-:W2:Y:S08]  /*0940*/  @!P2 LDC.64 R14, c[0x0][0x3c0] ;  /* 0x0000f000ff0eab82 */ /* 0x020eb00000000a00 */
[----:B------:R-:W5:Y:S01]  /*0950*/  @!P0 LDC.64 R6, c[0x0][0x3d8] ;  /* 0x0000f600ff068b82 */ /* 0x000f620000000a00 */
[----:B----4-:R-:W-:Y:S02]  /*0960*/  @!P3 IMAD R29, R28, R5, R33 ;  /* 0x000000051c1db224 */ /* 0x010fe400078e0221 */
[----:B------:R-:W-:-:S05]  /*0970*/  @P3 IMAD.MOV.U32 R28, RZ, RZ, -0x800000 ;  /* 0xff800000ff1c3424 */ /* 0x000fca00078e00ff */
[----:B-1----:R-:W1:Y:S01]  /*0980*/  @!P1 LDC.64 R12, c[0x0][0x3d8] ;  /* 0x0000f600ff0c9b82 */ /* 0x002e620000000a00 */
[----:B---3--:R-:W-:-:S04]  /*0990*/  @!P4 LEA R30, P5, R34, R10, 0x2 ;  /* 0x0000000a221ec211 */ /* 0x008fc800078a10ff */
[----:B------:R-:W-:Y:S02]  /*09a0*/  @!P4 LEA.HI.X R31, R34, R11, R31, 0x2, P5 ;  /* 0x0000000b221fc211 */ /* 0x000fe400028f141f */
[C---:B------:R-:W-:Y:S01]  /*09b0*/  @!P3 LEA R20, P5, R32.reuse, R20, 0x2 ;  /* 0x000000142014b211 */ /* 0x040fe200078a10ff */
[----:B------:R-:W3:Y:S02]  /*09c0*/  @!P1 LDC.64 R10, c[0x0][0x3c0] ;  /* 0x0000f000ff0a9b82 */ /* 0x000ee40000000a00 */
[----:B------:R-:W-:Y:S01]  /*09d0*/  @!PT LDS RZ, [RZ] ;  /* 0x00000000fffff984 */ /* 0x000fe20000000800 */
[----:B------:R-:W-:Y:S01]  /*09e0*/  @!PT LDS RZ, [RZ] ;  /* 0x00000000fffff984 */ /* 0x000fe20000000800 */
[----:B------:R-:W-:Y:S01]  /*09f0*/  @!PT LDS RZ, [RZ] ;  /* 0x00000000fffff984 */ /* 0x000fe20000000800 */
[----:B------:R4:W-:Y:S01]  /*0a00*/  @!P4 LDGSTS.E.LTC128B [R0+0x800], desc[UR38][R30.64] ;  /* 0x008000001e00cfae */ /* 0x0009e2000b9a1226 */
[----:B------:R-:W-:-:S03]  /*0a10*/  @!P3 LEA.HI.X R21, R32, R21, R29, 0x2, P5 ;  /* 0x000000152015b211 */ /* 0x000fc600028f141d */
[----:B------:R2:W-:Y:S02]  /*0a20*/  @P3 STS [R0+0xc00], R28 ;  /* 0x000c001c00003388 */ /* 0x0005e40000000800 */
[----:B------:R-:W5:Y:S02]  /*0a30*/  @!P0 LDC.64 R4, c[0x0][0x3c0] ;  /* 0x0000f000ff048b82 */ /* 0x000f640000000a00 */
[----:B------:R-:W-:Y:S01]  /*0a40*/  @!PT LDS RZ, [RZ] ;  /* 0x00000000fffff984 */ /* 0x000fe20000000800 */
[----:B------:R-:W-:Y:S01]  /*0a50*/  @!PT LDS RZ, [RZ] ;  /* 0x00000000fffff984 */ /* 0x000fe20000000800 */
[----:B------:R-:W-:Y:S01]  /*0a60*/  @!PT LDS RZ, [RZ] ;  /* 0x00000000fffff984 */ /* 0x000fe20000000800 */
[----:B------:R1:W-:Y:S01]  /*0a70*/  @!P3 LDGSTS.E.LTC128B [R0+0xc00], desc[UR38][R20.64] ;  /* 0x00c000001400bfae */ /* 0x0003e2000b9a1226 */
[----:B----4-:R-:W-:-:S04]  /*0a80*/  @!P2 IMAD.WIDE.U32 R30, R27, R18, R24 ;  /* 0x000000121b1ea225 */ /* 0x010fc800078e0018 */
[----:B--2---:R-:W-:Y:S01]  /*0a90*/  @P2 IMAD.MOV.U32 R28, RZ, RZ, -0x800000 ;  /* 0xff800000ff1c2424 */ /* 0x004fe200078e00ff */
[C---:B------:R-:W-:Y:S01]  /*0aa0*/  @!P2 LEA R14, P3, R30.reuse, R14, 0x2 ;  /* 0x0000000e1e0ea211 */ /* 0x040fe200078610ff */
[----:B------:R-:W-:Y:S01]  /*0ab0*/  @!P2 IMAD R19, R27, R19, R31 ;  /* 0x000000131b13a224 */ /* 0x000fe200078e021f */
[----:B-1----:R-:W-:Y:S01]  /*0ac0*/  @!P1 MOV R20, R24 ;  /* 0x0000001800149202 */ /* 0x002fe20000000f00 */
[----:B------:R-:W-:Y:S01]  /*0ad0*/  @!P1 IMAD.MOV.U32 R21, RZ, RZ, R25 ;  /* 0x000000ffff159224 */ /* 0x000fe200078e0019 */
[----:B------:R5:W-:Y:S02]  /*0ae0*/  @P2 STS [R0+0x1000], R28 ;  /* 0x0010001c00002388 */ /* 0x000be40000000800 */
[----:B------:R-:W-:Y:S01]  /*0af0*/  @!P2 LEA.HI.X R15, R30, R15, R19, 0x2, P3 ;  /* 0x0000000f1e0fa211 */ /* 0x000fe200018f1413 */
[----:B------:R-:W-:-:S04]  /*0b00*/  @!P1 IMAD.WIDE.U32 R20, R26, R12, R20 ;  /* 0x0000000c1a149225 */ /* 0x000fc800078e0014 */
[----:B------:R-:W-:Y:S01]  /*0b10*/  @!PT LDS RZ, [RZ] ;  /* 0x00000000fffff984 */ /* 0x000fe20000000800 */
[----:B------:R-:W-:Y:S01]  /*0b20*/  @!PT LDS RZ, [RZ] ;  /* 0x00000000fffff984 */ /* 0x000fe20000000800 */
[----:B------:R-:W-:Y:S01]  /*0b30*/  @!PT LDS RZ, [RZ] ;  /* 0x00000000fffff984 */ /* 0x000fe20000000800 */
[----:B------:R4:W-:Y:S01]  /*0b40*/  @!P2 LDGSTS.E.LTC128B [R0+0x1000], desc[UR38][R14.64] ;  /* 0x010000000e00afae */ /* 0x0009e2000b9a1226 */
[----:B------:R-:W-:Y:S01]  /*0b50*/  VIADD R12, R17, 0x70 ;  /* 0x00000070110c7836 */ /* 0x000fe20000000000 */
[----:B---3--:R-:W-:Y:S01]  /*0b60*/  @!P1 LEA R10, P4, R20, R10, 0x2 ;  /* 0x0000000a140a9211 */ /* 0x008fe200078810ff */
[----:B------:R-:W-:-:S03]  /*0b70*/  @!P1 IMAD R13, R26, R13, R21 ;  /* 0x0000000d1a0d9224 */ /* 0x000fc600078e0215 */
[----:B------:R-:W-:Y:S02]  /*0b80*/  ISETP.GE.U32.AND P5, PT, R12, R23, PT ;  /* 0x000000170c00720c */ /* 0x000fe40003fa6070 */
[----:B------:R-:W-:Y:S01]  /*0b90*/  @!P1 LEA.HI.X R11, R20, R11, R13, 0x2, P4 ;  /* 0x0000000b140b9211 */ /* 0x000fe200020f140d */
[----:B-----5:R-:W-:Y:S01]  /*0ba0*/  @!P0 IMAD.WIDE.U32 R28, R16, R6, R24 ;  /* 0x00000006101c8225 */ /* 0x020fe200078e0018 */
[----:B------:R-:W-:-:S03]  /*0bb0*/  @P1 MOV R6, 0xff800000 ;  /* 0xff80000000061802 */ /* 0x000fc60000000f00 */
[----:B------:R-:W-:Y:S01]  /*0bc0*/  @!P0 IMAD R7, R16, R7, R29 ;  /* 0x0000000710078224 */ /* 0x000fe200078e021d */
[C---:B------:R-:W-:Y:S01]  /*0bd0*/  @!P0 LEA R4, P3, R28.reuse, R4, 0x2 ;  /* 0x000000041c048211 */ /* 0x040fe200078610ff */
[----:B------:R1:W-:Y:S03]  /*0be0*/  @P1 STS [R0+0x1400], R6 ;  /* 0x0014000600001388 */ /* 0x0003e60000000800 */
[----:B------:R-:W-:Y:S01]  /*0bf0*/  @!P0 LEA.HI.X R5, R28, R5, R7, 0x2, P3 ;  /* 0x000000051c058211 */ /* 0x000fe200018f1407 */
[----:B------:R-:W-:Y:S01]  /*0c00*/  @P0 IMAD.MOV.U32 R7, RZ, RZ, -0x800000 ;  /* 0xff800000ff070424 */ /* 0x000fe200078e00ff */
        /* <DEDUP_REMOVED lines=24> */
.L_x_310:
[----:B------:R-:W-:Y:S05]  /*0d90*/  BSYNC.RECONVERGENT B0 ;  /* 0x0000000000007941 */ /* 0x000fea0003800200 */
.L_x_309:
[----:B------:R-:W5:Y:S01]  /*0da0*/  LDCU UR5, c[0x0][0x430] ;  /* 0x00008600ff0577ac */ /* 0x000f620008000800 */
[----:B------:R-:W-:Y:S01]  /*0db0*/  IMAD.IADD R3, R17, 0x1, R3 ;  /* 0x0000000111037824 */ /* 0x000fe200078e0203 */
[----:B--2---:R-:W-:Y:S01]  /*0dc0*/  ISETP.NE.AND P1, PT, R8, 0x1, PT ;  /* 0x000000010800780c */ /* 0x004fe20003f25270 */
[----:B------:R-:W-:Y:S01]  /*0dd0*/  IMAD.SHL.U32 R16, R2, 0x4, RZ ;  /* 0x0000000402107824 */ /* 0x000fe200078e00ff */
[----:B------:R-:W2:Y:S01]  /*0de0*/  LDCU UR4, c[0x0][0x38c] ;  /* 0x00007180ff0477ac */ /* 0x000ea20008000800 */
[C---:B------:R-:W-:Y:S01]  /*0df0*/  IMAD.HI.U32 R9, R3.reuse, R9, RZ ;  /* 0x0000000903097227 */ /* 0x040fe200078e00ff */
[----:B------:R-:W-:Y:S01]  /*0e00*/  ISETP.GE.AND P0, PT, R3, UR36, PT ;  /* 0x0000002403007c0c */ /* 0x000fe2000bf06270 */
[----:B---34-:R-:W3:Y:S01]  /*0e10*/  S2R R0, SR_CgaCtaId ;  /* 0x0000000000007919 */ /* 0x018ee20000008800 */
[----:B------:R-:W-:Y:S01]  /*0e20*/  LOP3.LUT R16, R16, 0x3c, RZ, 0xc0, !PT ;  /* 0x0000003c10107812 */ /* 0x000fe200078ec0ff */
[----:B------:R-:W-:Y:S01]  /*0e30*/  IMAD.SHL.U32 R18, R22, 0x40, RZ ;  /* 0x0000004016127824 */ /* 0x000fe200078e00ff */
[----:B------:R-:W4:Y:S01]  /*0e40*/  LDCU.128 UR8, c[0x0][0x3b0] ;  /* 0x00007600ff0877ac */ /* 0x000f220008000c00 */
[----:B------:R-:W-:Y:S01]  /*0e50*/  IMAD.MOV.U32 R19, RZ, RZ, RZ ;  /* 0x000000ffff137224 */ /* 0x000fe200078e00ff */
[----:B------:R-:W0:Y:S01]  /*0e60*/  LDGDEPBAR ;  /* 0x00000000000079af */ /* 0x000e220000000000 */
[----:B------:R-:W-:Y:S01]  /*0e70*/  IMAD.SHL.U32 R31, R2, 0x10, RZ ;  /* 0x00000010021f7824 */ /* 0x000fe200078e00ff */
[----:B------:R-:W1:Y:S01]  /*0e80*/  LDCU.64 UR6, c[0x0][0x3a0] ;  /* 0x00007400ff0677ac */ /* 0x000e620008000a00 */
[----:B-----5:R-:W-:-:S02]  /*0e90*/  SHF.R.U32.HI R15, RZ, UR5, R9 ;  /* 0x00000005ff0f7c19 */ /* 0x020fc40008011609 */
[----:B--2---:R-:W-:Y:S01]  /*0ea0*/  IADD3 R13, PT, PT, -R18, UR4, RZ ;  /* 0x00000004120d7c10 */ /* 0x004fe2000fffe1ff */
[----:B------:R-:W2:Y:S01]  /*0eb0*/  LDCU.64 UR4, c[0x0][0x380] ;  /* 0x00007000ff0477ac */ /* 0x000ea20008000a00 */
[----:B------:R-:W-:Y:S02]  /*0ec0*/  SEL R15, R3, R15, !P1 ;  /* 0x0000000f030f7207 */ /* 0x000fe40004800000 */
[----:B------:R-:W-:Y:S02]  /*0ed0*/  ISETP.GE.AND P5, PT, R16, R13, PT ;  /* 0x0000000d1000720c */ /* 0x000fe40003fa6270 */
[----:B------:R-:W-:Y:S01]  /*0ee0*/  SEL R14, R15, 0xffffffff, !P0 ;  /* 0xffffffff0f0e7807 */ /* 0x000fe20004000000 */
[----:B----4-:R-:W-:Y:S01]  /*0ef0*/  IMAD R52, R39, UR10, RZ ;  /* 0x0000000a27347c24 */ /* 0x010fe2000f8e02ff */
[--C-:B------:R-:W-:Y:S01]  /*0f00*/  SHF.R.S32.HI R46, RZ, 0x1f, R15.reuse ;  /* 0x0000001fff2e7819 */ /* 0x100fe2000001140f */
[----:B------:R-:W-:Y:S01]  /*0f10*/  IMAD.MOV R41, RZ, RZ, -R15 ;  /* 0x000000ffff297224 */ /* 0x000fe200078e0a0f */
[----:B------:R-:W-:Y:S01]  /*0f20*/  ISETP.LT.OR P5, PT, R14, RZ, P5 ;  /* 0x000000ff0e00720c */ /* 0x000fe20002fa1670 */
[----:B------:R-:W-:-:S03]  /*0f30*/  IMAD.WIDE.U32 R10, R38, UR10, R18 ;  /* 0x0000000a260a7c25 */ /* 0x000fc6000f8e0012 */
[----:B------:R-:W-:Y:S01]  /*0f40*/  ISETP.EQ.OR P4, PT, R23, 0x2, P5 ;  /* 0x000000021700780c */ /* 0x000fe20002f82670 */
[----:B------:R-:W-:Y:S02]  /*0f50*/  IMAD R52, R38, UR11, R52 ;  /* 0x0000000b26347c24 */ /* 0x000fe4000f8e0234 */
[----:B------:R-:W-:Y:S01]  /*0f60*/  IMAD R41, R8, R41, R3 ;  /* 0x0000002908297224 */ /* 0x000fe200078e0203 */
[----:B------:R-:W-:Y:S01]  /*0f70*/  MOV R3, 0x400 ;  /* 0x0000040000037802 */ /* 0x000fe20000000f00 */
[----:B------:R-:W-:Y:S02]  /*0f80*/  IMAD.IADD R11, R52, 0x1, R11 ;  /* 0x00000001340b7824 */ /* 0x000fe400078e020b */
[----:B------:R-:W-:Y:S01]  /*0f90*/  IMAD R9, R46, UR8, RZ ;  /* 0x000000082e097c24 */ /* 0x000fe2000f8e02ff */
[----:B------:R-:W-:Y:S01]  /*0fa0*/  SHF.R.S32.HI R40, RZ, 0x1f, R41 ;  /* 0x0000001fff287819 */ /* 0x000fe20000011429 */
[----:B------:R-:W4:Y:S01]  /*0fb0*/  @!P5 LDC.64 R6, c[0x0][0x3a8] ;  /* 0x0000ea00ff06db82 */ /* 0x000f220000000a00 */
[----:B------:R-:W-:Y:S01]  /*0fc0*/  IMAD.WIDE.U32 R10, R15, UR8, R10 ;  /* 0x000000080f0a7c25 */ /* 0x000fe2000f8e000a */
[----:B---3--:R-:W-:-:S02]  /*0fd0*/  LEA R0, R0, R3, 0x18 ;  /* 0x0000000300007211 */ /* 0x008fc400078ec0ff */
[----:B------:R-:W-:Y:S01]  /*0fe0*/  LOP3.LUT R3, R2, 0xf, RZ, 0xc0, !PT ;  /* 0x0000000f02037812 */ /* 0x000fe200078ec0ff */
[----:B------:R-:W-:Y:S02]  /*0ff0*/  IMAD R9, R15, UR9, R9 ;  /* 0x000000090f097c24 */ /* 0x000fe4000f8e0209 */
[----:B-1----:R-:W-:Y:S01]  /*1000*/  IMAD R47, R40, UR6, RZ ;  /* 0x00000006282f7c24 */ /* 0x002fe2000f8e02ff */
[----:B------:R-:W1:Y:S01]  /*1010*/  @!P4 LDC.64 R4, c[0x0][0x3a8] ;  /* 0x0000ea00ff04cb82 */ /* 0x000e620000000a00 */
[----:B------:R-:W-:Y:S01]  /*1020*/  IMAD.IADD R11, R11, 0x1, R9 ;  /* 0x000000010b0b7824 */ /* 0x000fe200078e0209 */
[----:B------:R-:W-:Y:S01]  /*1030*/  LOP3.LUT R37, R3, 0x3f0, R2, 0xf8, !PT ;  /* 0x000003f003257812 */ /* 0x000fe200078ef802 */
[----:B------:R-:W-:Y:S01]  /*1040*/  IMAD R47, R41, UR7, R47 ;  /* 0x00000007292f7c24 */ /* 0x000fe2000f8e022f */
[----:B------:R-:W-:Y:S01]  /*1050*/  LOP3.LUT R31, R3, 0xf0, R31, 0xf8, !PT ;  /* 0x000000f0031f7812 */ /* 0x000fe200078ef81f */
[----:B------:R-:W-:Y:S01]  /*1060*/  IMAD.WIDE.U32 R10, R41, UR6, R10 ;  /* 0x00000006290a7c25 */ /* 0x000fe2000f8e000a */
[----:B------:R-:W-:-:S02]  /*1070*/  ISETP.NE.OR P0, PT, R3, RZ, P0 ;  /* 0x000000ff0300720c */ /* 0x000fc40000705670 */
[----:B------:R-:W-:Y:S01]  /*1080*/  LOP3.LUT R31, R31, 0xf, R17, 0x78, !PT ;  /* 0x0000000f1f1f7812 */ /* 0x000fe200078e7811 */
[----:B------:R-:W-:Y:S01]  /*1090*/  IMAD.IADD R47, R11, 0x1, R47 ;  /* 0x000000010b2f7824 */ /* 0x000fe200078e022f */
[----:B--2---:R-:W-:Y:S01]  /*10a0*/  LEA R45, P3, R10, UR4, 0x2 ;  /* 0x000000040a2d7c11 */ /* 0x004fe2000f8610ff */
[--C-:B------:R-:W-:Y:S01]  /*10b0*/  IMAD R37, R37, 0x10, R0.reuse ;  /* 0x0000001025257824 */ /* 0x100fe200078e0200 */
[----:B------:R-:W-:Y:S01]  /*10c0*/  ISETP.NE.OR P0, PT, R22, RZ, P0 ;  /* 0x000000ff1600720c */ /* 0x000fe20000705670 */
[----:B------:R-:W-:Y:S01]  /*10d0*/  IMAD.WIDE.U32 R50, R38, UR10, RZ ;  /* 0x0000000a26327c25 */ /* 0x000fe2000f8e00ff */
[----:B------:R-:W-:Y:S02]  /*10e0*/  LEA.HI.X R47, R10, UR5, R47, 0x2, P3 ;  /* 0x000000050a2f7c11 */ /* 0x000fe400098f142f */
[C---:B----4-:R-:W-:Y:S01]  /*10f0*/  @!P5 IADD3 R6, P2, PT, R16.reuse, R6, RZ ;  /* 0x000000061006d210 */ /* 0x050fe20007f5e0ff */
[--C-:B------:R-:W-:Y:S01]  /*1100*/  IMAD R31, R31, 0x4, R0.reuse ;  /* 0x000000041f1f7824 */ /* 0x100fe200078e0200 */
[----:B------:R-:W-:Y:S01]  /*1110*/  @!P5 LEA R20, P3, R16, R45, 0x2 ;  /* 0x0000002d1014d211 */ /* 0x000fe200078610ff */
[----:B------:R-:W-:-:S02]  /*1120*/  IMAD R42, R17, 0x4, R0 ;  /* 0x00000004112a7824 */ /* 0x000fc400078e0200 */
[----:B------:R-:W-:Y:S01]  /*1130*/  @!P5 IMAD.X R7, RZ, RZ, R7, P2 ;  /* 0x000000ffff07d224 */ /* 0x000fe200010e0607 */
[----:B------:R-:W-:Y:S01]  /*1140*/  @!P5 LEA R10, P2, R6, R45, 0x2 ;  /* 0x0000002d060ad211 */ /* 0x000fe200078410ff */
[----:B------:R-:W-:Y:S01]  /*1150*/  @!P5 IMAD.X R21, RZ, RZ, R47, P3 ;  /* 0x000000ffff15d224 */ /* 0x000fe200018e062f */
[----:B-1----:R-:W-:Y:S02]  /*1160*/  @!P4 LEA R8, P1, R4, R16, 0x1 ;  /* 0x000000100408c211 */ /* 0x002fe400078208ff */
[----:B------:R-:W-:Y:S02]  /*1170*/  @!P5 LEA.HI.X R11, R6, R47, R7, 0x2, P2 ;  /* 0x0000002f060bd211 */ /* 0x000fe400010f1407 */
[----:B------:R-:W-:Y:S01]  /*1180*/  @!P4 LEA.HI.X R5, R4, RZ, R5, 0x1, P1 ;  /* 0x000000ff0405c211 */ /* 0x000fe200008f0c05 */
[----:B------:R-:W-:Y:S01]  /*1190*/  @!PT LDS RZ, [RZ] ;  /* 0x00000000fffff984 */ /* 0x000fe20000000800 */
[----:B------:R-:W-:Y:S01]  /*11a0*/  @!PT LDS RZ, [RZ] ;  /* 0x00000000fffff984 */ /* 0x000fe20000000800 */
[----:B------:R-:W-:Y:S01]  /*11b0*/  @!PT LDS RZ, [RZ] ;  /* 0x00000000fffff984 */ /* 0x000fe20000000800 */
[----:B------:R1:W-:Y:S01]  /*11c0*/  @!P5 LDGSTS.E.BYPASS.LTC128B.128 [R37+0x2040], desc[UR38][R20.64] ;  /* 0x020400001425dfae */ /* 0x0003e2000b981a26 */
[----:B------:R-:W-:-:S03]  /*11d0*/  @!P4 LEA R4, P1, R8, R45, 0x2 ;  /* 0x0000002d0804c211 */ /* 0x000fc600078210ff */
[----:B------:R-:W0:Y:S01]  /*11e0*/  LDGDEPBAR ;  /* 0x00000000000079af */ /* 0x000e220000000000 */
[----:B------:R-:W-:-:S03]  /*11f0*/  @!P4 LEA.HI.X R5, R8, R47, R5, 0x2, P1 ;  /* 0x0000002f0805c211 */ /* 0x000fc600008f1405 */
[----:B------:R1:W-:Y:S04]  /*1200*/  @!P5 LDGSTS.E.BYPASS.LTC128B.128 [R37+0x3040], desc[UR38][R10.64] ;  /* 0x030400000a25dfae */ /* 0x0003e8000b981a26 */
        /* <DEDUP_REMOVED lines=9> */
[----:B------:R-:W1:Y:S04]  /*12a0*/  LDS R28, [R31+0x800] ;  /* 0x000800001f1c7984 */ /* 0x000e680000000800 */
[----:B------:R-:W-:Y:S04]  /*12b0*/  LDS R27, [R31+0xc00] ;  /* 0x000c00001f1b7984 */ /* 0x000fe80000000800 */
[----:B------:R-:W4:Y:S04]  /*12c0*/  LDS R26, [R31+0x1000] ;  /* 0x001000001f1a7984 */ /* 0x000f280000000800 */
[----:B------:R-:W-:Y:S04]  /*12d0*/  LDS R25, [R31+0x1400] ;  /* 0x001400001f197984 */ /* 0x000fe80000000800 */
[----:B------:R-:W5:Y:S04]  /*12e0*/  LDS R24, [R31+0x1800] ;  /* 0x001800001f187984 */ /* 0x000f680000000800 */
[----:B------:R-:W5:Y:S01]  /*12f0*/  LDS R23, [R31+0x1c00] ;  /* 0x001c00001f177984 */ /* 0x000f620000000800 */
[----:B--2---:R-:W-:-:S02]  /*1300*/  FSETP.NEU.FTZ.AND P4, PT, R30, -INF , PT ;  /* 0xff8000001e00780b */ /* 0x004fc40003f9d000 */
[----:B---3--:R-:W-:Y:S02]  /*1310*/  FSETP.NEU.FTZ.AND P3, PT, R29, -INF , PT ;  /* 0xff8000001d00780b */ /* 0x008fe40003f7d000 */
[----:B-1----:R-:W-:Y:S02]  /*1320*/  FMNMX3.FTZ R5, R30, R29, R28, !PT ;  /* 0x0000001d1e057276 */ /* 0x002fe4000781001c */
[----:B------:R-:W-:Y:S02]  /*1330*/  FSETP.NEU.FTZ.AND P2, PT, R28, -INF , PT ;  /* 0xff8000001c00780b */ /* 0x000fe40003f5d000 */
[----:B----4-:R-:W-:-:S04]  /*1340*/  FMNMX3.FTZ R5, R5, R27, R26, !PT ;  /* 0x0000001b05057276 */ /* 0x010fc8000781001a */
[----:B-----5:R-:W-:-:S04]  /*1350*/  FMNMX3.FTZ R5, R5, R25, R24, !PT ;  /* 0x0000001905057276 */ /* 0x020fc80007810018 */
[----:B------:R-:W-:-:S05]  /*1360*/  FMNMX.FTZ R5, R23, R5, !PT ;  /* 0x0000000517057209 */ /* 0x000fca0007810000 */
        /* <DEDUP_REMOVED lines=28> */
[----:B------:R-:W-:Y:S01]  /*1530*/  SEL R27, R3, 0xffffffff, P4 ;  /* 0xffffffff031b7807 */ /* 0x000fe20002000000 */
[----:B------:R-:W3:Y:S01]  /*1540*/  MUFU.EX2 R11, R11 ;  /* 0x0000000b000b7308 */ /* 0x000ee20000000800 */
[----:B------:R-:W-:Y:S01]  /*1550*/  FMUL.FTZ R6, R6, 1.4426950216293334961 ;  /* 0x3fb8aa3b06067820 */ /* 0x000fe20000410000 */
[----:B------:R-:W-:-:S02]  /*1560*/  FSETP.NEU.FTZ.AND P4, PT, R26, -INF , PT ;  /* 0xff8000001a00780b */ /* 0x000fc40003f9d000 */
[----:B------:R-:W4:Y:S01]  /*1570*/  MUFU.EX2 R10, R10 ;  /* 0x0000000a000a7308 */ /* 0x000f220000000800 */
[----:B------:R-:W-:Y:S01]  /*1580*/  @P3 LOP3.LUT R27, R3, 0x10, RZ, 0xfc, !PT ;  /* 0x00000010031b3812 */ /* 0x000fe200078efcff */
[----:B-1----:R-:W-:Y:S01]  /*1590*/  FADD.FTZ R4, RZ, R20 ;  /* 0x00000014ff047221 */ /* 0x002fe20000010000 */
[----:B------:R-:W-:Y:S01]  /*15a0*/  FSETP.NEU.FTZ.AND P3, PT, R25, -INF , PT ;  /* 0xff8000001900780b */ /* 0x000fe20003f7d000 */
[----:B------:R-:W1:Y:S01]  /*15b0*/  MUFU.EX2 R9, R9 ;  /* 0x0000000900097308 */ /* 0x000e620000000800 */
[C---:B------:R-:W-:Y:S01]  /*15c0*/  @P2 LOP3.LUT R27, R3.reuse, 0x20, RZ, 0xfc, !PT ;  /* 0x00000020031b2812 */ /* 0x040fe200078efcff */
[----:B--2---:R-:W-:Y:S01]  /*15d0*/  FADD.FTZ R4, R4, R12 ;  /* 0x0000000c04047221 */ /* 0x004fe20000010000 */
[----:B------:R-:W-:Y:S01]  /*15e0*/  FSETP.NEU.FTZ.AND P2, PT, R24, -INF , PT ;  /* 0xff8000001800780b */ /* 0x000fe20003f5d000 */
[----:B------:R-:W2:Y:S01]  /*15f0*/  MUFU.EX2 R8, R8 ;  /* 0x0000000800087308 */ /* 0x000ea20000000800 */
[----:B------:R-:W-:Y:S01]  /*1600*/  @P1 LOP3.LUT R27, R3, 0x30, RZ, 0xfc, !PT ;  /* 0x00000030031b1812 */ /* 0x000fe200078efcff */
[----:B---3--:R-:W-:Y:S01]  /*1610*/  FADD.FTZ R4, R4, R11 ;  /* 0x0000000b04047221 */ /* 0x008fe20000010000 */
[----:B------:R-:W-:Y:S01]  /*1620*/  FSETP.NEU.FTZ.AND P1, PT, R23, -INF , PT ;  /* 0xff8000001700780b */ /* 0x000fe20003f3d000 */
[----:B------:R-:W3:Y:S01]  /*1630*/  MUFU.EX2 R7, R7 ;  /* 0x0000000700077308 */ /* 0x000ee20000000800 */
[----:B------:R-:W-:Y:S01]  /*1640*/  @P4 LOP3.LUT R27, R3, 0x40, RZ, 0xfc, !PT ;  /* 0x00000040031b4812 */ /* 0x000fe200078efcff */
[----:B----4-:R-:W-:-:S02]  /*1650*/  FADD.FTZ R4, R4, R10 ;  /* 0x0000000a04047221 */ /* 0x010fc40000010000 */
[----:B------:R-:W4:Y:S01]  /*1660*/  MUFU.EX2 R6, R6 ;  /* 0x0000000600067308 */ /* 0x000f220000000800 */
[C---:B------:R-:W-:Y:S01]  /*1670*/  @P3 LOP3.LUT R27, R3.reuse, 0x50, RZ, 0xfc, !PT ;  /* 0x00000050031b3812 */ /* 0x040fe200078efcff */
[----:B-1----:R-:W-:Y:S02]  /*1680*/  FADD.FTZ R4, R4, R9 ;  /* 0x0000000904047221 */ /* 0x002fe40000010000 */
[C---:B------:R-:W-:Y:S02]  /*1690*/  @P2 LOP3.LUT R27, R3.reuse, 0x60, RZ, 0xfc, !PT ;  /* 0x00000060031b2812 */ /* 0x040fe400078efcff */
[----:B--2---:R-:W-:Y:S02]  /*16a0*/  FADD.FTZ R5, R4, R8 ;  /* 0x0000000804057221 */ /* 0x004fe40000010000 */
[----:B------:R-:W-:Y:S02]  /*16b0*/  @P1 LOP3.LUT R27, R3, 0x70, RZ, 0xfc, !PT ;  /* 0x00000070031b1812 */ /* 0x000fe400078efcff */
[----:B---3--:R-:W-:-:S03]  /*16c0*/  FADD.FTZ R5, R5, R7 ;  /* 0x0000000705057221 */ /* 0x008fc60000010000 */
[----:B------:R-:W1:Y:S01]  /*16d0*/  SHFL.BFLY PT, R24, R27, 0x8, 0x1f ;  /* 0x0d001f001b187f89 */ /* 0x000e6200000e0000 */
        /* <DEDUP_REMOVED lines=13> */
[----:B-1----:R-:W-:-:S04]  /*17b0*/  FADD.FTZ R5, R4, R5 ;  /* 0x0000000504057221 */ /* 0x002fc80000010000 */
        /* <DEDUP_REMOVED lines=14> */
[----:B--2---:R-:W-:-:S03]  /*18a0*/  FFMA.FTZ R5, R5, 0.69314718246459960938, R21 ;  /* 0x3f31721805057823 */ /* 0x004fc60000010015 */
[----:B------:R-:W1:Y:S04]  /*18b0*/  SHFL.BFLY PT, R6, R23, 0x1, 0x1f ;  /* 0x0c201f0017067f89 */ /* 0x000e6800000e0000 */
[----:B------:R2:W-:Y:S04]  /*18c0*/  STS [R31+0x400], R12 ;  /* 0x0004000c1f007388 */ /* 0x0005e80000000800 */
[----:B------:R2:W-:Y:S04]  /*18d0*/  STS [R31+0x800], R11 ;  /* 0x0008000b1f007388 */ /* 0x0005e80000000800 */
[----:B------:R2:W-:Y:S04]  /*18e0*/  STS [R31+0xc00], R10 ;  /* 0x000c000a1f007388 */ /* 0x0005e80000000800 */
[----:B------:R2:W-:Y:S04]  /*18f0*/  STS [R31+0x1000], R9 ;  /* 0x001000091f007388 */ /* 0x0005e80000000800 */
[----:B------:R2:W-:Y:S04]  /*1900*/  STS [R31+0x1400], R8 ;  /* 0x001400081f007388 */ /* 0x0005e80000000800 */
[----:B------:R2:W-:Y:S01]  /*1910*/  STS [R31+0x1800], R7 ;  /* 0x001800071f007388 */ /* 0x0005e20000000800 */
[----:B-1----:R-:W-:-:S03]  /*1920*/  VIMNMX R6, PT, PT, R23, R6, !PT ;  /* 0x0000000617067248 */ /* 0x002fc60007fe0100 */
[----:B------:R2:W-:Y:S01]  /*1930*/  STS [R31+0x1c00], R4 ;  /* 0x001c00041f007388 */ /* 0x0005e20000000800 */
[----:B------:R-:W-:Y:S05]  /*1940*/  @P0 BRA `(.L_x_312) ;  /* 0x0000000000380947 */ /* 0x000fea0003800000 */
[----:B------:R-:W1:Y:S01]  /*1950*/  LDCU.64 UR8, c[0x0][0x420] ;  /* 0x00008400ff0877ac */ /* 0x000e620008000a00 */
[----:B------:R-:W3:Y:S01]  /*1960*/  LDCU.128 UR4, c[0x0][0x410] ;  /* 0x00008200ff0477ac */ /* 0x000ee20008000c00 */
[----:B-1----:R-:W-:Y:S02]  /*1970*/  IMAD R3, R39, UR8, RZ ;  /* 0x0000000827037c24 */ /* 0x002fe4000f8e02ff */
[----:B--2---:R-:W-:-:S04]  /*1980*/  IMAD.WIDE.U32 R8, R38, UR8, RZ ;  /* 0x0000000826087c25 */ /* 0x004fc8000f8e00ff */
[----:B------:R-:W-:-:S05]  /*1990*/  IMAD R3, R38, UR9, R3 ;  /* 0x0000000926037c24 */ /* 0x000fca000f8e0203 */
[----:B------:R-:W-:Y:S01]  /*19a0*/  IADD3 R9, PT, PT, R9, R3, RZ ;  /* 0x0000000309097210 */ /* 0x000fe20007ffe0ff */
[----:B---3--:R-:W-:Y:S02]  /*19b0*/  IMAD R3, R46, UR6, RZ ;  /* 0x000000062e037c24 */ /* 0x008fe4000f8e02ff */
[----:B------:R-:W-:-:S04]  /*19c0*/  IMAD.WIDE.U32 R8, R15, UR6, R8 ;  /* 0x000000060f087c25 */ /* 0x000fc8000f8e0008 */
[----:B------:R-:W-:Y:S01]  /*19d0*/  IMAD R3, R15, UR7, R3 ;  /* 0x000000070f037c24 */ /* 0x000fe2000f8e0203 */
[----:B------:R-:W-:-:S04]  /*19e0*/  IADD3 R4, P0, PT, R41, R8, RZ ;  /* 0x0000000829047210 */ /* 0x000fc80007f1e0ff */
[----:B------:R-:W-:Y:S02]  /*19f0*/  IADD3.X R3, PT, PT, R40, R9, R3, P0, !PT ;  /* 0x0000000928037210 */ /* 0x000fe400007fe403 */
[----:B------:R-:W-:-:S04]  /*1a00*/  LEA R8, P0, R4, UR4, 0x2 ;  /* 0x0000000404087c11 */ /* 0x000fc8000f8010ff */
[----:B------:R-:W-:-:S05]  /*1a10*/  LEA.HI.X R9, R4, UR5, R3, 0x2, P0 ;  /* 0x0000000504097c11 */ /* 0x000fca00080f1403 */
[----:B------:R1:W-:Y:S04]  /*1a20*/  STG.E desc[UR38][R8.64], R5 ;  /* 0x0000000508007986 */ /* 0x0003e8000c101926 */
.L_x_312:
[----:B------:R-:W-:Y:S05]  /*1a30*/  BSYNC.RECONVERGENT B0 ;  /* 0x0000000000007941 */ /* 0x000fea0003800200 */
.L_x_311:
[----:B------:R-:W-:Y:S01]  /*1a40*/  @!P1 STS [R42+0x2000], R6 ;  /* 0x002000062a009388 */ /* 0x000fe20000000800 */
[----:B------:R-:W-:Y:S01]  /*1a50*/  BSSY.RECONVERGENT B1, `(.L_x_313) ;  /* 0x00000e8000017945 */ /* 0x000fe20003800200 */
[----:B--2---:R-:W-:Y:S01]  /*1a60*/  IMAD.MOV.U32 R12, RZ, RZ, RZ ;  /* 0x000000ffff0c7224 */ /* 0x004fe200078e00ff */
[----:B------:R-:W-:Y:S01]  /*1a70*/  CS2R R10, SRZ ;  /* 0x00000000000a7805 */ /* 0x000fe2000001ff00 */
[----:B------:R-:W-:Y:S01]  /*1a80*/  BAR.SYNC.DEFER_BLOCKING 0x0 ;  /* 0x0000000000007b1d */ /* 0x000fe20000010000 */
[----:B-1----:R-:W-:Y:S01]  /*1a90*/  IMAD.MOV.U32 R9, RZ, RZ, RZ ;  /* 0x000000ffff097224 */ /* 0x002fe200078e00ff */
[----:B------:R-:W-:Y:S01]  /*1aa0*/  IADD3 R43, PT, PT, R37, 0x2040, RZ ;  /* 0x00002040252b7810 */ /* 0x000fe20007ffe0ff */
[----:B------:R-:W-:-:S03]  /*1ab0*/  IMAD.IADD R53, R51, 0x1, R52 ;  /* 0x0000000133357824 */ /* 0x000fc600078e0234 */
        /* <DEDUP_REMOVED lines=17> */
.L_x_317:
[C---:B------:R-:W-:Y:S01]  /*1bd0*/  IADD3 R49, PT, PT, R8.reuse, 0x4, RZ ;  /* 0x0000000408317810 */ /* 0x040fe20007ffe0ff */
[C---:B------:R-:W-:Y:S02]  /*1be0*/  VIADD R3, R8.reuse, 0x3 ;  /* 0x0000000308037836 */ /* 0x040fe40000000000 */
[C---:B------:R-:W-:Y:S02]  /*1bf0*/  VIADD R26, R8.reuse, 0x5 ;  /* 0x00000005081a7836 */ /* 0x040fe40000000000 */
[----:B------:R-:W-:Y:S01]  /*1c00*/  IMAD.SHL.U32 R5, R8, 0x10, RZ ;  /* 0x0000001008057824 */ /* 0x000fe200078e00ff */
[-C--:B------:R-:W-:Y:S02]  /*1c10*/  ISETP.GT.OR P0, PT, R3, R42.reuse, !P6 ;  /* 0x0000002a0300720c */ /* 0x080fe40007704670 */
        /* <DEDUP_REMOVED lines=9> */
[----:B------:R-:W-:Y:S02]  /*1cb0*/  @!P0 IMAD.MOV.U32 R21, RZ, RZ, RZ ;  /* 0x000000ffff158224 */ /* 0x000fe400078e00ff */
[----:B------:R-:W-:Y:S03]  /*1cc0*/  IMAD R5, R5, 0x4, R0 ;  /* 0x0000000405057824 */ /* 0x000fe600078e0200 */
[----:B------:R-:W2:Y:S01]  /*1cd0*/  @!P2 LDC.64 R24, c[0x0][0x3a8] ;  /* 0x0000ea00ff18ab82 */ /* 0x000ea20000000a00 */
[----:B------:R-:W-:Y:S02]  /*1ce0*/  @!P2 IMAD.MOV.U32 R30, RZ, RZ, R16 ;  /* 0x000000ffff1ea224 */ /* 0x000fe400078e0010 */
[----:B------:R-:W3:Y:S01]  /*1cf0*/  LDS R5, [R5] ;  /* 0x0000000005057984 */ /* 0x000ee20000000800 */
[----:B------:R-:W-:Y:S02]  /*1d00*/  @!P2 IMAD.MOV.U32 R31, RZ, RZ, RZ ;  /* 0x000000ffff1fa224 */ /* 0x000fe400078e00ff */
[C---:B-1----:R-:W-:Y:S04]  /*1d10*/  @!P0 IMAD.WIDE.U32 R20, R3.reuse, R6, R20 ;  /* 0x0000000603148225 */ /* 0x042fe800078e0014 */
[----:B------:R-:W-:Y:S01]  /*1d20*/  @!P0 IMAD R7, R3, R7, R21 ;  /* 0x0000000703078224 */ /* 0x000fe200078e0215 */
[----:B------:R-:W-:Y:S01]  /*1d30*/  @!P0 LEA R6, P1, R20, R45, 0x2 ;  /* 0x0000002d14068211 */ /* 0x000fe200078210ff */
[----:B------:R-:W-:Y:S02]  /*1d40*/  VIADD R3, R8, 0x1 ;  /* 0x0000000108037836 */ /* 0x000fe40000000000 */
[----:B--2---:R-:W-:Y:S01]  /*1d50*/  @!P2 IMAD.WIDE.U32 R30, R26, R24, R30 ;  /* 0x000000181a1ea225 */ /* 0x004fe200078e001e */
[----:B------:R-:W-:Y:S02]  /*1d60*/  @!P0 LEA.HI.X R7, R20, R47, R7, 0x2, P1 ;  /* 0x0000002f14078211 */ /* 0x000fe400008f1407 */
[----:B------:R-:W-:Y:S01]  /*1d70*/  ISETP.GT.OR P1, PT, R49, R42, !P6 ;  /* 0x0000002a3100720c */ /* 0x000fe20007724670 */
[----:B------:R-:W-:Y:S02]  /*1d80*/  @!P2 IMAD R25, R26, R25, R31 ;  /* 0x000000191a19a224 */ /* 0x000fe400078e021f */
[----:B------:R-:W-:Y:S01]  /*1d90*/  @!PT LDS RZ, [RZ] ;  /* 0x00000000fffff984 */ /* 0x000fe20000000800 */
[----:B------:R-:W-:Y:S01]  /*1da0*/  @!PT LDS RZ, [RZ] ;  /* 0x00000000fffff984 */ /* 0x000fe20000000800 */
[----:B------:R-:W-:Y:S01]  /*1db0*/  @!PT LDS RZ, [RZ] ;  /* 0x00000000fffff984 */ /* 0x000fe20000000800 */
[----:B------:R1:W-:Y:S01]  /*1dc0*/  @!P0 LDGSTS.E.BYPASS.LTC128B.128 [R37+0x5040], desc[UR38][R6.64] ;  /* 0x0504000006258fae */ /* 0x0003e2000b981a26 */
[-C--:B------:R-:W-:Y:S01]  /*1dd0*/  ISETP.GE.OR P1, PT, R16, R13.reuse, P1 ;  /* 0x0000000d1000720c */ /* 0x080fe20000f26670 */
[----:B------:R-:W-:Y:S03]  /*1de0*/  IMAD.SHL.U32 R4, R3, 0x10, RZ ;  /* 0x0000001003047824 */ /* 0x000fe600078e00ff */
[----:B------:R-:W0:Y:S02]  /*1df0*/  LDGDEPBAR ;  /* 0x00000000000079af */ /* 0x000e240000000000 */
[----:B------:R-:W-:Y:S04]  /*1e00*/  LOP3.LUT R4, R4, 0x7fffffd0, RZ, 0xc0, !PT ;  /* 0x7fffffd004047812 */ /* 0x000fe800078ec0ff */
[----:B------:R-:W-:Y:S02]  /*1e10*/  LOP3.LUT R4, R4, 0xf, R17, 0xf8, !PT ;  /* 0x0000000f04047812 */ /* 0x000fe400078ef811 */
[----:B---3--:R-:W-:Y:S01]  /*1e20*/  FSETP.GT.FTZ.AND P0, PT, R5, RZ, PT ;  /* 0x000000ff0500720b */ /* 0x008fe20003f14000 */
[----:B------:R-:W-:Y:S01]  /*1e30*/  @!P1 IMAD.MOV.U32 R21, RZ, RZ, RZ ;  /* 0x000000ffff159224 */ /* 0x000fe200078e00ff */
[----:B------:R-:W-:Y:S02]  /*1e40*/  LOP3.LUT R3, R4, 0xd, R3, 0x78, !PT ;  /* 0x0000000d04037812 */ /* 0x000fe400078e7803 */
[----:B------:R-:W-:Y:S02]  /*1e50*/  ISETP.LT.OR P0, PT, R14, RZ, !P0 ;  /* 0x000000ff0e00720c */ /* 0x000fe40004701670 */
[----:B------:R-:W-:Y:S01]  /*1e60*/  @!P1 MOV R20, R16 ;  /* 0x0000001000149202 */ /* 0x000fe20000000f00 */
[----:B------:R-:W-:Y:S01]  /*1e70*/  IMAD R3, R3, 0x4, R0 ;  /* 0x0000000403037824 */ /* 0x000fe200078e0200 */
[----:B------:R-:W-:Y:S01]  /*1e80*/  ISETP.GE.OR P0, PT, R16, R13, P0 ;  /* 0x0000000d1000720c */ /* 0x000fe20000706670 */
[----:B-1----:R-:W1:Y:S01]  /*1e90*/  @!P1 LDC.64 R6, c[0x0][0x3a8] ;  /* 0x0000ea00ff069b82 */ /* 0x002e620000000a00 */
[----:B------:R-:W-:Y:S04]  /*1ea0*/  DEPBAR.LE SB0, 0x3 ;  /* 0x000080c00000791a */ /* 0x000fe80000000000 */
[----:B------:R-:W2:Y:S01]  /*1eb0*/  LDS R3, [R3] ;  /* 0x0000000003037984 */ /* 0x000ea20000000800 */
[C---:B-1----:R-:W-:Y:S04]  /*1ec0*/  @!P1 IMAD.WIDE.U32 R20, R49.reuse, R6, R20 ;  /* 0x0000000631149225 */ /* 0x042fe800078e0014 */
[----:B------:R-:W-:Y:S01]  /*1ed0*/  @!P1 IMAD R7, R49, R7, R21 ;  /* 0x0000000731079224 */ /* 0x000fe200078e0215 */
[C---:B------:R-:W-:Y:S04]  /*1ee0*/  @!P1 LEA R28, P3, R20.reuse, R45, 0x2 ;  /* 0x0000002d141c9211 */ /* 0x040fe800078610ff */
[----:B------:R-:W-:Y:S01]  /*1ef0*/  @!P1 LEA.HI.X R29, R20, R47, R7, 0x2, P3 ;  /* 0x0000002f141d9211 */ /* 0x000fe200018f1407 */
[C---:B------:R-:W-:Y:S01]  /*1f00*/  VIADD R7, R8.reuse, 0x2 ;  /* 0x0000000208077836 */ /* 0x040fe20000000000 */
[----:B------:R-:W1:Y:S01]  /*1f10*/  @!P0 LDS.128 R20, [R37+0x2040] ;  /* 0x0020400025148984 */ /* 0x000e620000000c00 */
[----:B------:R-:W-:Y:S03]  /*1f20*/  VIADD R8, R8, 0x6 ;  /* 0x0000000608087836 */ /* 0x000fe60000000000 */
[----:B------:R-:W-:Y:S01]  /*1f30*/  SHF.L.U32 R6, R7, 0x4, RZ ;  /* 0x0000000407067819 */ /* 0x000fe200000006ff */
[----:B------:R-:W-:Y:S01]  /*1f40*/  @!PT LDS RZ, [RZ] ;  /* 0x00000000fffff984 */ /* 0x000fe20000000800 */
[----:B------:R-:W-:Y:S01]  /*1f50*/  @!PT LDS RZ, [RZ] ;  /* 0x00000000fffff984 */ /* 0x000fe20000000800 */
[----:B------:R-:W-:Y:S01]  /*1f60*/  @!PT LDS RZ, [RZ] ;  /* 0x00000000fffff984 */ /* 0x000fe20000000800 */
[----:B------:R3:W-:Y:S03]  /*1f70*/  @!P1 LDGSTS.E.BYPASS.LTC128B.128 [R37+0x2040], desc[UR38][R28.64] ;  /* 0x020400001c259fae */ /* 0x0007e6000b981a26 */
[----:B------:R-:W-:Y:S02]  /*1f80*/  LOP3.LUT R6, R6, 0x3fffffe0, RZ, 0xc0, !PT ;  /* 0x3fffffe006067812 */ /* 0x000fe400078ec0ff */
[----:B------:R-:W0:Y:S01]  /*1f90*/  LDGDEPBAR ;  /* 0x00000000000079af */ /* 0x000e220000000000 */
[----:B--2---:R-:W-:Y:S02]  /*1fa0*/  FSETP.GT.FTZ.AND P1, PT, R3, RZ, PT ;  /* 0x000000ff0300720b */ /* 0x004fe40003f34000 */
[----:B------:R-:W-:Y:S02]  /*1fb0*/  LOP3.LUT R6, R6, 0xf, R17, 0xf8, !PT ;  /* 0x0000000f06067812 */ /* 0x000fe400078ef811 */
[----:B------:R-:W-:Y:S02]  /*1fc0*/  ISETP.LT.OR P1, PT, R14, RZ, !P1 ;  /* 0x000000ff0e00720c */ /* 0x000fe40004f21670 */
[----:B------:R-:W-:Y:S01]  /*1fd0*/  LOP3.LUT R6, R6, 0xe, R7, 0x78, !PT ;  /* 0x0000000e06067812 */ /* 0x000fe200078e7807 */
[----:B------:R-:W-:Y:S01]  /*1fe0*/  VIADD R7, R4, 0x20 ;  /* 0x0000002004077836 */ /* 0x000fe20000000000 */
[----:B------:R-:W-:Y:S03]  /*1ff0*/  ISETP.GE.OR P1, PT, R16, R13, P1 ;  /* 0x0000000d1000720c */ /* 0x000fe60000f26670 */
[----:B------:R-:W-:Y:S01]  /*2000*/  IMAD R6, R6, 0x4, R0 ;  /* 0x0000000406067824 */ /* 0x000fe200078e0200 */
[----:B------:R-:W-:Y:S04]  /*2010*/  SHF.R.U32.HI R4, RZ, 0x4, R7 ;  /* 0x00000004ff047819 */ /* 0x000fe80000011607 */
[----:B------:R-:W-:Y:S05]  /*2020*/  LOP3.LUT R4, R7, 0xf, R4, 0x78, !PT ;  /* 0x0000000f07047812 */ /* 0x000fea00078e7804 */
[----:B------:R-:W-:Y:S01]  /*2030*/  IMAD R4, R4, 0x4, R0 ;  /* 0x0000000404047824 */ /* 0x000fe200078e0200 */
[C---:B---3--:R-:W-:Y:S01]  /*2040*/  @!P2 LEA R28, P3, R30.reuse, R45, 0x2 ;  /* 0x0000002d1e1ca211 */ /* 0x048fe200078610ff */
        /* <DEDUP_REMOVED lines=16> */
[----:B------:R-:W-:Y:S01]  /*2150*/  @!P3 MOV R30, R16 ;  /* 0x00000010001eb202 */ /* 0x000fe20000000f00 */
        /* <DEDUP_REMOVED lines=38> */
.L_x_316:
[----:B------:R-:W-:Y:S05]  /*23c0*/  BSYNC.RECONVERGENT B0 ;  /* 0x0000000000007941 */ /* 0x000fea0003800200 */
.L_x_315:
        /* <DEDUP_REMOVED lines=37> */
.L_x_318:
        /* <DEDUP_REMOVED lines=43> */
.L_x_314:
[----:B------:R-:W-:Y:S05]  /*28d0*/  BSYNC.RECONVERGENT B1 ;  /* 0x0000000000017941 */ /* 0x000fea0003800200 */
.L_x_313:
        /* <DEDUP_REMOVED lines=24> */
.L_x_319:
        /* <DEDUP_REMOVED lines=10> */
.L_x_1993:


//--------------------- .text._ZN7cutlass13device_kernelIN5flash19FlashAttnFwdCombineIN4cute5tupleIJNS3_1CILi16EEENS5_ILi64EEEEEELi6ELi256ELi1ELb0ELb0ENS_10bfloat16_tEfNS_4arch4Sm90EEEEEvNT_6ParamsE --------------------------
	.section	.text._ZN7cutlass13device_kernelIN5flash19FlashAttnFwdCombineIN4cute5tupleIJNS3_1CILi16EEENS5_ILi64EEEEEELi6ELi256ELi1ELb0ELb0ENS_10bfloat16_tEfNS_4arch4Sm90EEEEEvNT_6ParamsE,"ax",@progbits
	.align	128
.text._ZN7cutlass13device_kernelIN5flash19FlashAttnFwdCombineIN4cute5tupleIJNS3_1CILi16EEENS5_ILi64EEEEEELi6ELi256ELi1ELb0ELb0ENS_10bfloat16_tEfNS_4arch4Sm90EEEEEvNT_6ParamsE:
        .type           _ZN7cutlass13device_kernelIN5flash19FlashAttnFwdCombineIN4cute5tupleIJNS3_1CILi16EEENS5_ILi64EEEEEELi6ELi256ELi1ELb0ELb0ENS_10bfloat16_tEfNS_4arch4Sm90EEEEEvNT_6ParamsE,@function
        .size           _ZN7cutlass13device_kernelIN5flash19FlashAttnFwdCombineIN4cute5tupleIJNS3_1CILi16EEENS5_ILi64EEEEEELi6ELi256ELi1ELb0ELb0ENS_10bfloat16_tEfNS_4arch4Sm90EEEEEvNT_6ParamsE,(.L_x_1994 - _ZN7cutlass13device_kernelIN5flash19FlashAttnFwdCombineIN4cute5tupleIJNS3_1CILi16EEENS5_ILi64EEEEEELi6ELi256ELi1ELb0ELb0ENS_10bfloat16_tEfNS_4arch4Sm90EEEEEvNT_6ParamsE)
        .other          _ZN7cutlass13device_kernelIN5flash19FlashAttnFwdCombineIN4cute5tupleIJNS3_1CILi16EEENS5_ILi64EEEEEELi6ELi256ELi1ELb0ELb0ENS_10bfloat16_tEfNS_4arch4Sm90EEEEEvNT_6ParamsE,@"STO_CUDA_ENTRY STV_DEFAULT"
_ZN7cutlass13device_kernelIN5flash19FlashAttnFwdCombineIN4cute5tupleIJNS3_1CILi16EEENS5_ILi64EEEEEELi6ELi256ELi1ELb0ELb0ENS_10bfloat16_tEfNS_4arch4Sm90EEEEEvNT_6ParamsE:
        /* <DEDUP_REMOVED lines=38> */
.L_x_321:
[----:B------:R-:W-:Y:S05]  /*0260*/  BSYNC.RECONVERGENT B0 ;  /* 0x0000000000007941 */ /* 0x000fea0003800200 */
.L_x_320:
        /* <DEDUP_REMOVED lines=22> */
.L_x_322:
        /* <DEDUP_REMOVED lines=10> */
[----:B------:R-:W3:Y:S01]  /*0470*/  LDCU UR8, c[0x0][0x430] ;  /* 0x00008600ff0877ac */ /* 0x000ee20008000800 */
[CC--:B------:R-:W-:Y:S01]  /*0480*/  ISETP.GE.U32.AND P5, PT, R17.reuse, R23.reuse, PT ;  /* 0x000000171100720c */ /* 0x0c0fe20003fa6070 */
[----:B------:R-:W-:Y:S01]  /*0490*/  VIADD R16, R17, 0x10 ;  /* 0x0000001011107836 */ /* 0x000fe20000000000 */
[----:B------:R-:W4:Y:S04]  /*04a0*/  LDCU.128 UR4, c[0x0][0x3e0] ;  /* 0x00007c00ff0477ac */ /* 0x000f280008000c00 */
[----:B------:R-:W-:-:S07]  /*04b0*/  ISETP.GE.U32.AND P4, PT, R16, R23, PT ;  /* 0x000000171000720c */ /* 0x000fce0003f86070 */
[----:B------:R-:W5:Y:S01]  /*04c0*/  @!P5 LDC.64 R18, c[0x0][0x3d8] ;  /* 0x0000f600ff12db82 */ /* 0x000f620000000a00 */
[----:B----4-:R-:W-:Y:S01]  /*04d0*/  IMAD R3, R39, UR6, RZ ;  /* 0x0000000627037c24 */ /* 0x010fe2000f8e02ff */
[----:B-1----:R-:W-:Y:S01]  /*04e0*/  ISETP.NE.AND P0, PT, R4, 0x1, PT ;  /* 0x000000010400780c */ /* 0x002fe20003f05270 */
[----:B------:R-:W-:-:S05]  /*04f0*/  IMAD.HI.U32 R5, R20, R5, RZ ;  /* 0x0000000514057227 */ /* 0x000fca00078e00ff */
[----:B------:R-:W1:Y:S01]  /*0500*/  @!P5 LDC.64 R14, c[0x0][0x3c0] ;  /* 0x0000f000ff0edb82 */ /* 0x000e620000000a00 */
[----:B------:R-:W-:Y:S01]  /*0510*/  IMAD.WIDE.U32 R12, R38, UR6, RZ ;  /* 0x00000006260c7c25 */ /* 0x000fe2000f8e00ff */
[----:B---3--:R-:W-:-:S03]  /*0520*/  SHF.R.U32.HI R10, RZ, UR8, R5 ;  /* 0x00000008ff0a7c19 */ /* 0x008fc60008011605 */
[----:B------:R-:W-:Y:S01]  /*0530*/  IMAD R3, R38, UR7, R3 ;  /* 0x0000000726037c24 */ /* 0x000fe2000f8e0203 */
[----:B------:R-:W-:Y:S02]  /*0540*/  SEL R10, R20, R10, !P0 ;  /* 0x0000000a140a7207 */ /* 0x000fe40004000000 */
[----:B------:R-:W3:Y:S01]  /*0550*/  S2UR UR6, SR_CgaCtaId ;  /* 0x00000000000679c3 */ /* 0x000ee20000008800 */
[----:B------:R-:W-:Y:S01]  /*0560*/  IMAD.IADD R13, R13, 0x1, R3 ;  /* 0x000000010d0d7824 */ /* 0x000fe200078e0203 */
[--C-:B------:R-:W-:Y:S01]  /*0570*/  SHF.R.S32.HI R5, RZ, 0x1f, R10.reuse ;  /* 0x0000001fff057819 */ /* 0x100fe2000001140a */
[----:B------:R-:W-:Y:S01]  /*0580*/  IMAD.MOV R6, RZ, RZ, -R10 ;  /* 0x000000ffff067224 */ /* 0x000fe200078e0a0a */
[----:B------:R-:W-:-:S03]  /*0590*/  IADD3 R3, PT, PT, R17, 0x20, RZ ;  /* 0x0000002011037810 */ /* 0x000fc60007ffe0ff */
[----:B------:R-:W-:Y:S01]  /*05a0*/  IMAD R5, R5, UR4, RZ ;  /* 0x0000000405057c24 */ /* 0x000fe2000f8e02ff */
[----:B------:R-:W-:Y:S01]  /*05b0*/  ISETP.GE.U32.AND P3, PT, R3, R23, PT ;  /* 0x000000170300720c */ /* 0x000fe20003f66070 */
[----:B------:R-:W-:Y:S02]  /*05c0*/  IMAD R20, R4, R6, R20 ;  /* 0x0000000604147224 */ /* 0x000fe400078e0214 */
[C---:B------:R-:W-:Y:S01]  /*05d0*/  IMAD.WIDE.U32 R6, R10.reuse, UR4, R12 ;  /* 0x000000040a067c25 */ /* 0x040fe2000f8e000c */
[----:B------:R-:W-:Y:S01]  /*05e0*/  UMOV UR4, 0x400 ;  /* 0x0000040000047882 */ /* 0x000fe20000000000 */
[----:B------:R-:W4:Y:S02]  /*05f0*/  @!P4 LDC.64 R12, c[0x0][0x3d8] ;  /* 0x0000f600ff0ccb82 */ /* 0x000f240000000a00 */
[----:B------:R-:W-:Y:S01]  /*0600*/  IMAD R4, R10, UR5, R5 ;  /* 0x000000050a047c24 */ /* 0x000fe2000f8e0205 */
[----:B------:R-:W-:Y:S02]  /*0610*/  SHF.R.S32.HI R5, RZ, 0x1f, R20 ;  /* 0x0000001fff057819 */ /* 0x000fe40000011414 */
[----:B------:R-:W-:-:S03]  /*0620*/  IADD3 R20, P0, PT, R20, R6, RZ ;  /* 0x0000000614147210 */ /* 0x000fc60007f1e0ff */
[----:B------:R-:W2:Y:S01]  /*0630*/  @!P4 LDC.64 R10, c[0x0][0x3c0] ;  /* 0x0000f000ff0acb82 */ /* 0x000ea20000000a00 */
[----:B------:R-:W-:Y:S01]  /*0640*/  IADD3.X R21, PT, PT, R5, R7, R4, P0, !PT ;  /* 0x0000000705157210 */ /* 0x000fe200007fe404 */
[----:B---3--:R-:W-:Y:S02]  /*0650*/  ULEA UR4, UR6, UR4, 0x18 ;  /* 0x0000000406047291 */ /* 0x008fe4000f8ec0ff */
[----:B-----5:R-:W-:-:S04]  /*0660*/  @!P5 IMAD.WIDE.U32 R24, R17, R18, R20 ;  /* 0x000000121118d225 */ /* 0x020fc800078e0014 */
[----:B------:R-:W3:Y:S01]  /*0670*/  @!P3 LDC.64 R6, c[0x0][0x3d8] ;  /* 0x0000f600ff06bb82 */ /* 0x000ee20000000a00 */
[----:B------:R-:W-:Y:S01]  /*0680*/  @!P5 IMAD R19, R17, R19, R25 ;  /* 0x000000131113d224 */ /* 0x000fe200078e0219 */
[----:B-1----:R-:W-:Y:S02]  /*0690*/  @!P5 LEA R18, P0, R24, R14, 0x2 ;  /* 0x0000000e1812d211 */ /* 0x002fe400078010ff */
[----:B------:R-:W-:Y:S02]  /*06a0*/  LOP3.LUT R14, R44, 0xff, R2, 0x78, !PT ;  /* 0x000000ff2c0e7812 */ /* 0x000fe400078e7802 */
[----:B------:R-:W-:Y:S02]  /*06b0*/  @!P5 LEA.HI.X R19, R24, R15, R19, 0x2, P0 ;  /* 0x0000000f1813d211 */ /* 0x000fe400000f1413 */
[----:B------:R-:W1:Y:S01]  /*06c0*/  @!P3 LDC.64 R4, c[0x0][0x3c0] ;  /* 0x0000f000ff04bb82 */ /* 0x000e620000000a00 */
[----:B------:R-:W-:Y:S01]  /*06d0*/  @!P4 MOV R25, R21 ;  /* 0x000000150019c202 */ /* 0x000fe20000000f00 */
[----:B------:R-:W-:Y:S01]  /*06e0*/  @!P4 IMAD.MOV.U32 R24, RZ, RZ, R20 ;  /* 0x000000ffff18c224 */ /* 0x000fe200078e0014 */
[----:B------:R-:W-:Y:S01]  /*06f0*/  LEA R14, R14, UR4, 0x2 ;  /* 0x000000040e0e7c11 */ /* 0x000fe2000f8e10ff */
[----:B------:R-:W-:-:S02]  /*0700*/  @P5 IMAD.MOV.U32 R15, RZ, RZ, -0x800000 ;  /* 0xff800000ff0f5424 */ /* 0x000fc400078e00ff */
[----:B----4-:R-:W-:Y:S02]  /*0710*/  @!P4 IMAD.WIDE.U32 R24, R16, R12, R24 ;  /* 0x0000000c1018c225 */ /* 0x010fe400078e0018 */
[----:B------:R-:W-:Y:S01]  /*0720*/  @!PT LDS RZ, [RZ] ;  /* 0x00000000fffff984 */ /* 0x000fe20000000800 */
[----:B------:R-:W-:Y:S01]  /*0730*/  @!PT LDS RZ, [RZ] ;  /* 0x00000000fffff984 */ /* 0x000fe20000000800 */
[----:B------:R-:W-:Y:S01]  /*0740*/  @!PT LDS RZ, [RZ] ;  /* 0x00000000fffff984 */ /* 0x000fe20000000800 */
[----:B------:R4:W-:Y:S02]  /*0750*/  @!P5 LDGSTS.E.LTC128B [R14], desc[UR38][R18.64] ;  /* 0x00000000120edfae */ /* 0x0009e4000b9a1226 */
[----:B------:R-:W-:Y:S01]  /*0760*/  VIADD R12, R17, 0x30 ;  /* 0x00000030110c7836 */ /* 0x000fe20000000000 */
[----:B--2---:R-:W-:Y:S01]  /*0770*/  @!P4 LEA R10, P1, R24, R10, 0x2 ;  /* 0x0000000a180ac211 */ /* 0x004fe200078210ff */
[----:B------:R-:W-:Y:S01]  /*0780*/  @!P4 IMAD R13, R16, R13, R25 ;  /* 0x0000000d100dc224 */ /* 0x000fe200078e0219 */
[----:B------:R-:W-:Y:S02]  /*0790*/  @P5 STS [R14], R15 ;  /* 0x0000000f0e005388 */ /* 0x000fe40000000800 */
[----:B------:R-:W-:Y:S02]  /*07a0*/  ISETP.GE.U32.AND P2, PT, R12, R23, PT ;  /* 0x000000170c00720c */ /* 0x000fe40003f46070 */
[----:B------:R-:W-:-:S02]  /*07b0*/  @!P4 LEA.HI.X R11, R24, R11, R13, 0x2, P1 ;  /* 0x0000000b180bc211 */ /* 0x000fc400008f140d */
[----:B----4-:R-:W-:Y:S01]  /*07c0*/  @!P3 MOV R19, R21 ;  /* 0x000000150013b202 */ /* 0x010fe20000000f00 */
[----:B------:R-:W-:-:S04]  /*07d0*/  @!P3 IMAD.MOV.U32 R18, RZ, RZ, R20 ;  /* 0x000000ffff12b224 */ /* 0x000fc800078e0014 */
[----:B---3--:R-:W-:Y:S01]  /*07e0*/  @!P3 IMAD.WIDE.U32 R18, R3, R6, R18 ;  /* 0x000000060312b225 */ /* 0x008fe200078e0012 */
[----:B------:R-:W-:-:S03]  /*07f0*/  @P4 MOV R6, 0xff800000 ;  /* 0xff80000000064802 */ /* 0x000fc60000000f00 */
[----:B------:R-:W-:Y:S01]  /*0800*/  @!P3 IMAD R7, R3, R7, R19 ;  /* 0x000000070307b224 */ /* 0x000fe200078e0213 */
[C---:B-1----:R-:W-:Y:S01]  /*0810*/  @!P3 LEA R4, P0, R18.reuse, R4, 0x2 ;  /* 0x000000041204b211 */ /* 0x042fe200078010ff */
[----:B------:R1:W-:Y:S01]  /*0820*/  @P4 STS [R14+0x400], R6 ;  /* 0x000400060e004388 */ /* 0x0003e20000000800 */
[----:B------:R-:W-:Y:S02]  /*0830*/  @P2 MOV R3, 0xff800000 ;  /* 0xff80000000032802 */ /* 0x000fe40000000f00 */
[----:B------:R-:W-:Y:S01]  /*0840*/  @!P3 LEA.HI.X R5, R18, R5, R7, 0x2, P0 ;  /* 0x000000051205b211 */ /* 0x000fe200000f1407 */
[----:B------:R-:W-:Y:S01]  /*0850*/  @!PT LDS RZ, [RZ] ;  /* 0x00000000fffff984 */ /* 0x000fe20000000800 */
[----:B------:R-:W-:Y:S01]  /*0860*/  @!PT LDS RZ, [RZ] ;  /* 0x00000000fffff984 */ /* 0x000fe20000000800 */
[----:B------:R-:W-:Y:S01]  /*0870*/  @!PT LDS RZ, [RZ] ;  /* 0x00000000fffff984 */ /* 0x000fe20000000800 */
[----:B------:R3:W-:Y:S01]  /*0880*/  @!P4 LDGSTS.E.LTC128B [R14+0x400], desc[UR38][R10.64] ;  /* 0x004000000a0ecfae */ /* 0x0007e2000b9a1226 */
[----:B-1----:R-:W-:-:S05]  /*0890*/  @P3 IMAD.MOV.U32 R6, RZ, RZ, -0x800000 ;  /* 0xff800000ff063424 */ /* 0x002fca00078e00ff */
        /* <DEDUP_REMOVED lines=19> */
.L_x_324:
[----:B------:R-:W-:Y:S05]  /*09d0*/  BSYNC.RECONVERGENT B0 ;  /* 0x0000000000007941 */ /* 0x000fea0003800200 */
.L_x_323:
[----:B------:R-:W5:Y:S01]  /*09e0*/  LDCU UR5, c[0x0][0x430] ;  /* 0x00008600ff0577ac */ /* 0x000f620008000800 */
[----:B------:R-:W-:Y:S01]  /*09f0*/  IMAD.IADD R41, R17, 0x1, R0 ;  /* 0x0000000111297824 */ /* 0x000fe200078e0200 */
[----:B--2---:R-:W-:Y:S01]  /*0a00*/  ISETP.NE.AND P1, PT, R8, 0x1, PT ;  /* 0x000000010800780c */ /* 0x004fe20003f25270 */
[----:B------:R-:W-:Y:S01]  /*0a10*/  IMAD.SHL.U32 R16, R2, 0x4, RZ ;  /* 0x0000000402107824 */ /* 0x000fe200078e00ff */
[----:B------:R-:W2:Y:S01]  /*0a20*/  LDCU UR4, c[0x0][0x38c] ;  /* 0x00007180ff0477ac */ /* 0x000ea20008000800 */
[C---:B------:R-:W-:Y:S01]  /*0a30*/  IMAD.HI.U32 R9, R41.reuse, R9, RZ ;  /* 0x0000000929097227 */ /* 0x040fe200078e00ff */
[----:B------:R-:W-:Y:S01]  /*0a40*/  ISETP.GE.AND P0, PT, R41, UR36, PT ;  /* 0x0000002429007c0c */ /* 0x000fe2000bf06270 */
[----:B------:R-:W1:Y:S01]  /*0a50*/  S2R R0, SR_CgaCtaId ;  /* 0x0000000000007919 */ /* 0x000e620000008800 */
[----:B------:R-:W-:Y:S01]  /*0a60*/  LOP3.LUT R16, R16, 0x3c, RZ, 0xc0, !PT ;  /* 0x0000003c10107812 */ /* 0x000fe200078ec0ff */
[----:B------:R-:W-:Y:S01]  /*0a70*/  IMAD.SHL.U32 R18, R22, 0x40, RZ ;  /* 0x0000004016127824 */ /* 0x000fe200078e00ff */
[----:B------:R-:W3:Y:S01]  /*0a80*/  LDCU.128 UR8, c[0x0][0x3b0] ;  /* 0x00007600ff0877ac */ /* 0x000ee20008000c00 */
[----:B------:R-:W-:Y:S01]  /*0a90*/  IMAD.MOV.U32 R19, RZ, RZ, RZ ;  /* 0x000000ffff137224 */ /* 0x000fe200078e00ff */
[----:B------:R-:W0:Y:S01]  /*0aa0*/  LDGDEPBAR ;  /* 0x00000000000079af */ /* 0x000e220000000000 */
[----:B------:R-:W1:Y:S01]  /*0ab0*/  LDCU.64 UR6, c[0x0][0x3a0] ;  /* 0x00007400ff0677ac */ /* 0x000e620008000a00 */
[----:B-----5:R-:W-:-:S02]  /*0ac0*/  SHF.R.U32.HI R15, RZ, UR5, R9 ;  /* 0x00000005ff0f7c19 */ /* 0x020fc40008011609 */
[----:B--2---:R-:W-:Y:S01]  /*0ad0*/  IADD3 R13, PT, PT, -R18, UR4, RZ ;  /* 0x00000004120d7c10 */ /* 0x004fe2000fffe1ff */
[----:B------:R-:W2:Y:S01]  /*0ae0*/  LDCU.64 UR4, c[0x0][0x380] ;  /* 0x00007000ff0477ac */ /* 0x000ea20008000a00 */
[----:B------:R-:W-:Y:S02]  /*0af0*/  SEL R15, R41, R15, !P1 ;  /* 0x0000000f290f7207 */ /* 0x000fe40004800000 */
[----:B------:R-:W-:Y:S02]  /*0b00*/  ISETP.GE.AND P5, PT, R16, R13, PT ;  /* 0x0000000d1000720c */ /* 0x000fe40003fa6270 */
[----:B---34-:R-:W-:Y:S01]  /*0b10*/  SEL R14, R15, 0xffffffff, !P0 ;  /* 0xffffffff0f0e7807 */ /* 0x018fe20004000000 */
[----:B------:R-:W-:Y:S01]  /*0b20*/  IMAD R52, R39, UR10, RZ ;  /* 0x0000000a27347c24 */ /* 0x000fe2000f8e02ff */
[--C-:B------:R-:W-:Y:S01]  /*0b30*/  SHF.R.S32.HI R46, RZ, 0x1f, R15.reuse ;  /* 0x0000001fff2e7819 */ /* 0x100fe2000001140f */
[----:B------:R-:W-:Y:S01]  /*0b40*/  IMAD.MOV R9, RZ, RZ, -R15 ;  /* 0x000000ffff097224 */ /* 0x000fe200078e0a0f */
[----:B------:R-:W-:Y:S01]  /*0b50*/  ISETP.LT.OR P5, PT, R14, RZ, P5 ;  /* 0x000000ff0e00720c */ /* 0x000fe20002fa1670 */
[----:B------:R-:W-:-:S03]  /*0b60*/  IMAD.WIDE.U32 R10, R38, UR10, R18 ;  /* 0x0000000a260a7c25 */ /* 0x000fc6000f8e0012 */
[----:B------:R-:W-:Y:S01]  /*0b70*/  ISETP.EQ.OR P4, PT, R23, 0x2, P5 ;  /* 0x000000021700780c */ /* 0x000fe20002f82670 */
[----:B------:R-:W-:Y:S02]  /*0b80*/  IMAD R52, R38, UR11, R52 ;  /* 0x0000000b26347c24 */ /* 0x000fe4000f8e0234 */
[----:B------:R-:W-:Y:S02]  /*0b90*/  IMAD R41, R8, R9, R41 ;  /* 0x0000000908297224 */ /* 0x000fe400078e0229 */
[----:B------:R-:W-:Y:S02]  /*0ba0*/  IMAD.IADD R11, R52, 0x1, R11 ;  /* 0x00000001340b7824 */ /* 0x000fe400078e020b */
[----:B------:R-:W-:Y:S01]  /*0bb0*/  IMAD R3, R46, UR8, RZ ;  /* 0x000000082e037c24 */ /* 0x000fe2000f8e02ff */
[----:B------:R-:W-:Y:S01]  /*0bc0*/  SHF.R.S32.HI R40, RZ, 0x1f, R41 ;  /* 0x0000001fff287819 */ /* 0x000fe20000011429 */
[----:B------:R-:W3:Y:S01]  /*0bd0*/  @!P5 LDC.64 R6, c[0x0][0x3a8] ;  /* 0x0000ea00ff06db82 */ /* 0x000ee20000000a00 */
[----:B------:R-:W-:-:S04]  /*0be0*/  IMAD.WIDE.U32 R10, R15, UR8, R10 ;  /* 0x000000080f0a7c25 */ /* 0x000fc8000f8e000a */
[----:B------:R-:W-:Y:S02]  /*0bf0*/  IMAD R3, R15, UR9, R3 ;  /* 0x000000090f037c24 */ /* 0x000fe4000f8e0203 */
[----:B-1----:R-:W-:Y:S01]  /*0c00*/  IMAD R47, R40, UR6, RZ ;  /* 0x00000006282f7c24 */ /* 0x002fe2000f8e02ff */
[----:B------:R-:W1:Y:S01]  /*0c10*/  @!P4 LDC.64 R4, c[0x0][0x3a8] ;  /* 0x0000ea00ff04cb82 */ /* 0x000e620000000a00 */
[----:B------:R-:W-:Y:S01]  /*0c20*/  IMAD.IADD R11, R11, 0x1, R3 ;  /* 0x000000010b0b7824 */ /* 0x000fe200078e0203 */
[----:B------:R-:W-:Y:S01]  /*0c30*/  MOV R3, 0x400 ;  /* 0x0000040000037802 */ /* 0x000fe20000000f00 */
[C---:B------:R-:W-:Y:S02]  /*0c40*/  IMAD R47, R41.reuse, UR7, R47 ;  /* 0x00000007292f7c24 */ /* 0x040fe4000f8e022f */
[----:B------:R-:W-:Y:S01]  /*0c50*/  IMAD.WIDE.U32 R10, R41, UR6, R10 ;  /* 0x00000006290a7c25 */ /* 0x000fe2000f8e000a */
[----:B------:R-:W-:Y:S02]  /*0c60*/  LEA R0, R0, R3, 0x18 ;  /* 0x0000000300007211 */ /* 0x000fe400078ec0ff */
[----:B------:R-:W-:Y:S01]  /*0c70*/  LOP3.LUT R3, R2, 0xf, RZ, 0xc0, !PT ;  /* 0x0000000f02037812 */ /* 0x000fe200078ec0ff */
[----:B------:R-:W-:Y:S01]  /*0c80*/  IMAD.IADD R47, R11, 0x1, R47 ;  /* 0x000000010b2f7824 */ /* 0x000fe200078e022f */
[----:B--2---:R-:W-:Y:S01]  /*0c90*/  LEA R45, P3, R10, UR4, 0x2 ;  /* 0x000000040a2d7c11 */ /* 0x004fe2000f8610ff */
[----:B------:R-:W-:Y:S01]  /*0ca0*/  IMAD.WIDE.U32 R50, R38, UR10, RZ ;  /* 0x0000000a26327c25 */ /* 0x000fe2000f8e00ff */
[----:B------:R-:W-:-:S02]  /*0cb0*/  LOP3.LUT R37, R3, 0x3f0, R2, 0xf8, !PT ;  /* 0x000003f003257812 */ /* 0x000fc400078ef802 */
[----:B------:R-:W-:Y:S01]  /*0cc0*/  LEA.HI.X R47, R10, UR5, R47, 0x2, P3 ;  /* 0x000000050a2f7c11 */ /* 0x000fe200098f142f */
[----:B------:R-:W-:Y:S01]  /*0cd0*/  IMAD.SHL.U32 R23, R2, 0x10, RZ ;  /* 0x0000001002177824 */ /* 0x000fe200078e00ff */
[C---:B---3--:R-:W-:Y:S01]  /*0ce0*/  @!P5 IADD3 R6, P2, PT, R16.reuse, R6, RZ ;  /* 0x000000061006d210 */ /* 0x048fe20007f5e0ff */
[--C-:B------:R-:W-:Y:S01]  /*0cf0*/  IMAD R37, R37, 0x10, R0.reuse ;  /* 0x0000001025257824 */ /* 0x100fe200078e0200 */
[-C--:B------:R-:W-:Y:S01]  /*0d00*/  @!P5 LEA R20, P3, R16, R45.reuse, 0x2 ;  /* 0x0000002d1014d211 */ /* 0x080fe200078610ff */
[----:B------:R-:W-:Y:S01]  /*0d10*/  IMAD R42, R17, 0x4, R0 ;  /* 0x00000004112a7824 */ /* 0x000fe200078e0200 */
[----:B------:R-:W-:Y:S01]  /*0d20*/  LOP3.LUT R23, R3, 0xf0, R23, 0xf8, !PT ;  /* 0x000000f003177812 */ /* 0x000fe200078ef817 */
[----:B------:R-:W-:Y:S01]  /*0d30*/  @!P5 IMAD.X R7, RZ, RZ, R7, P2 ;  /* 0x000000ffff07d224 */ /* 0x000fe200010e0607 */
[----:B------:R-:W-:Y:S01]  /*0d40*/  @!P5 LEA R10, P2, R6, R45, 0x2 ;  /* 0x0000002d060ad211 */ /* 0x000fe200078410ff */
[----:B------:R-:W-:Y:S01]  /*0d50*/  @!P5 IMAD.X R21, RZ, RZ, R47, P3 ;  /* 0x000000ffff15d224 */ /* 0x000fe200018e062f */
[----:B-1----:R-:W-:-:S02]  /*0d60*/  @!P4 LEA R8, P1, R4, R16, 0x1 ;  /* 0x000000100408c211 */ /* 0x002fc400078208ff */
[----:B------:R-:W-:Y:S02]  /*0d70*/  @!P5 LEA.HI.X R11, R6, R47, R7, 0x2, P2 ;  /* 0x0000002f060bd211 */ /* 0x000fe400010f1407 */
[----:B------:R-:W-:Y:S01]  /*0d80*/  @!P4 LEA.HI.X R5, R4, RZ, R5, 0x1, P1 ;  /* 0x000000ff0405c211 */ /* 0x000fe200008f0c05 */
[----:B------:R-:W-:Y:S01]  /*0d90*/  @!PT LDS RZ, [RZ] ;  /* 0x00000000fffff984 */ /* 0x000fe20000000800 */
[----:B------:R-:W-:Y:S01]  /*0da0*/  @!PT LDS RZ, [RZ] ;  /* 0x00000000fffff984 */ /* 0x000fe20000000800 */
[----:B------:R-:W-:Y:S01]  /*0db0*/  @!PT LDS RZ, [RZ] ;  /* 0x00000000fffff984 */ /* 0x000fe20000000800 */
[----:B------:R1:W-:Y:S01]  /*0dc0*/  @!P5 LDGSTS.E.BYPASS.LTC128B.128 [R37+0x1040], desc[UR38][R20.64] ;  /* 0x010400001425dfae */ /* 0x0003e2000b981a26 */
[C---:B------:R-:W-:Y:S02]  /*0dd0*/  @!P4 LEA R4, P1, R8.reuse, R45, 0x2 ;  /* 0x0000002d0804c211 */ /* 0x040fe400078210ff */
[----:B------:R-:W-:Y:S01]  /*0de0*/  LOP3.LUT R23, R23, 0xf, R17, 0x78, !PT ;  /* 0x0000000f17177812 */ /* 0x000fe200078e7811 */
[----:B------:R-:W0:Y:S01]  /*0df0*/  LDGDEPBAR ;  /* 0x00000000000079af */ /* 0x000e220000000000 */
[----:B------:R-:W-:Y:S02]  /*0e00*/  @!P4 LEA.HI.X R5, R8, R47, R5, 0x2, P1 ;  /* 0x0000002f0805c211 */ /* 0x000fe400008f1405 */
[----:B------:R-:W-:Y:S01]  /*0e10*/  ISETP.NE.OR P0, PT, R3, RZ, P0 ;  /* 0x000000ff0300720c */ /* 0x000fe20000705670 */
[----:B------:R1:W-:Y:S01]  /*0e20*/  @!P5 LDGSTS.E.BYPASS.LTC128B.128 [R37+0x2040], desc[UR38][R10.64] ;  /* 0x020400000a25dfae */ /* 0x0003e2000b981a26 */
[----:B------:R-:W-:-:S02]  /*0e30*/  IMAD R23, R23, 0x4, R0 ;  /* 0x0000000417177824 */ /* 0x000fc400078e0200 */
[----:B------:R-:W-:Y:S01]  /*0e40*/  ISETP.NE.OR P0, PT, R22, RZ, P0 ;  /* 0x000000ff1600720c */ /* 0x000fe20000705670 */
[----:B------:R-:W0:Y:S04]  /*0e50*/  LDGDEPBAR ;  /* 0x00000000000079af */ /* 0x000e280000000000 */
[----:B------:R1:W-:Y:S04]  /*0e60*/  @!P4 LDGSTS.E.BYPASS.LTC128B.128 [R37+0x3040], desc[UR38][R4.64] ;  /* 0x030400000425cfae */ /* 0x0003e8000b981a26 */
[----:B------:R-:W0:Y:S01]  /*0e70*/  LDGDEPBAR ;  /* 0x00000000000079af */ /* 0x000e220000000000 */
[----:B------:R-:W-:-:S04]  /*0e80*/  DEPBAR.LE SB0, 0x3 ;  /* 0x000080c00000791a */ /* 0x000fc80000000000 */
[----:B------:R-:W-:Y:S05]  /*0e90*/  WARPSYNC.ALL ;  /* 0x0000000000007948 */ /* 0x000fea0003800000 */
[----:B------:R-:W-:Y:S06]  /*0ea0*/  BAR.SYNC.DEFER_BLOCKING 0x0 ;  /* 0x0000000000007b1d */ /* 0x000fec0000010000 */
[----:B------:R-:W-:Y:S01]  /*0eb0*/  BSSY.RECONVERGENT B0, `(.L_x_325) ;  /* 0x0000056000007945 */ /* 0x000fe20003800200 */
[----:B-1----:R-:W1:Y:S04]  /*0ec0*/  LDS R21, [R23] ;  /* 0x0000000017157984 */ /* 0x002e680000000800 */
[----:B------:R-:W2:Y:S04]  /*0ed0*/  LDS R20, [R23+0x400] ;  /* 0x0004000017147984 */ /* 0x000ea80000000800 */
[----:B------:R-:W3:Y:S04]  /*0ee0*/  LDS R12, [R23+0x800] ;  /* 0x00080000170c7984 */ /* 0x000ee80000000800 */
[----:B------:R-:W4:Y:S01]  /*0ef0*/  LDS R11, [R23+0xc00] ;  /* 0x000c0000170b7984 */ /* 0x000f220000000800 */
[----:B-1----:R-:W-:-:S02]  /*0f00*/  FSETP.NEU.FTZ.AND P4, PT, R21, -INF , PT ;  /* 0xff8000001500780b */ /* 0x002fc40003f9d000 */
[----:B--2---:R-:W-:Y:S02]  /*0f10*/  FSETP.NEU.FTZ.AND P3, PT, R20, -INF , PT ;  /* 0xff8000001400780b */ /* 0x004fe40003f7d000 */
[----:B---3--:R-:W-:Y:S02]  /*0f20*/  FMNMX3.FTZ R5, R21, R20, R12, !PT ;  /* 0x0000001415057276 */ /* 0x008fe4000781000c */
[----:B------:R-:W-:Y:S02]  /*0f30*/  FSETP.NEU.FTZ.AND P2, PT, R12, -INF , PT ;  /* 0xff8000000c00780b */ /* 0x000fe40003f5d000 */
        /* <DEDUP_REMOVED lines=20> */
[C---:B------:R-:W-:Y:S02]  /*1080*/  SEL R12, R3.reuse, 0xffffffff, P4 ;  /* 0xffffffff030c7807 */ /* 0x040fe40002000000 */
[----:B------:R-:W1:Y:S01]  /*1090*/  MUFU.EX2 R9, R9 ;  /* 0x0000000900097308 */ /* 0x000e620000000800 */
[----:B------:R-:W-:-:S02]  /*10a0*/  @P3 LOP3.LUT R12, R3, 0x10, RZ, 0xfc, !PT ;  /* 0x00000010030c3812 */ /* 0x000fc400078efcff */
[C---:B------:R-:W-:Y:S01]  /*10b0*/  @P2 LOP3.LUT R12, R3.reuse, 0x20, RZ, 0xfc, !PT ;  /* 0x00000020030c2812 */ /* 0x040fe200078efcff */
[----:B------:R-:W2:Y:S01]  /*10c0*/  MUFU.EX2 R8, R8 ;  /* 0x0000000800087308 */ /* 0x000ea20000000800 */
[----:B------:R-:W-:-:S03]  /*10d0*/  @P1 LOP3.LUT R12, R3, 0x30, RZ, 0xfc, !PT ;  /* 0x00000030030c1812 */ /* 0x000fc600078efcff */
[----:B------:R-:W3:Y:S02]  /*10e0*/  MUFU.EX2 R7, R7 ;  /* 0x0000000700077308 */ /* 0x000ee40000000800 */
[----:B------:R-:W4:Y:S02]  /*10f0*/  SHFL.BFLY PT, R11, R12, 0x8, 0x1f ;  /* 0x0d001f000c0b7f89 */ /* 0x000f2400000e0000 */
[----:B------:R-:W5:Y:S01]  /*1100*/  MUFU.EX2 R6, R6 ;  /* 0x0000000600067308 */ /* 0x000f620000000800 */
[----:B-1----:R-:W-:-:S04]  /*1110*/  FADD.FTZ R5, RZ, R9 ;  /* 0x00000009ff057221 */ /* 0x002fc80000010000 */
[----:B--2---:R-:W-:-:S04]  /*1120*/  FADD.FTZ R5, R5, R8 ;  /* 0x0000000805057221 */ /* 0x004fc80000010000 */
[----:B---3--:R-:W-:-:S04]  /*1130*/  FADD.FTZ R5, R5, R7 ;  /* 0x0000000705057221 */ /* 0x008fc80000010000 */
[----:B-----5:R-:W-:-:S05]  /*1140*/  FADD.FTZ R5, R5, R6 ;  /* 0x0000000605057221 */ /* 0x020fca0000010000 */
[----:B------:R-:W1:Y:S01]  /*1150*/  SHFL.BFLY PT, R4, R5, 0x8, 0x1f ;  /* 0x0d001f0005047f89 */ /* 0x000e6200000e0000 */
[----:B----4-:R-:W-:-:S05]  /*1160*/  VIMNMX R12, PT, PT, R12, R11, !PT ;  /* 0x0000000b0c0c7248 */ /* 0x010fca0007fe0100 */
[----:B------:R-:W2:Y:S01]  /*1170*/  SHFL.BFLY PT, R11, R12, 0x4, 0x1f ;  /* 0x0c801f000c0b7f89 */ /* 0x000ea200000e0000 */
[----:B-1----:R-:W-:-:S05]  /*1180*/  FADD.FTZ R4, R5, R4 ;  /* 0x0000000405047221 */ /* 0x002fca0000010000 */
[----:B------:R-:W1:Y:S01]  /*1190*/  SHFL.BFLY PT, R5, R4, 0x4, 0x1f ;  /* 0x0c801f0004057f89 */ /* 0x000e6200000e0000 */
[----:B--2---:R-:W-:-:S05]  /*11a0*/  VIMNMX R12, PT, PT, R12, R11, !PT ;  /* 0x0000000b0c0c7248 */ /* 0x004fca0007fe0100 */
[----:B------:R-:W2:Y:S01]  /*11b0*/  SHFL.BFLY PT, R11, R12, 0x2, 0x1f ;  /* 0x0c401f000c0b7f89 */ /* 0x000ea200000e0000 */
[----:B-1----:R-:W-:-:S05]  /*11c0*/  FADD.FTZ R5, R4, R5 ;  /* 0x0000000504057221 */ /* 0x002fca0000010000 */
[----:B------:R-:W1:Y:S01]  /*11d0*/  SHFL.BFLY PT, R4, R5, 0x2, 0x1f ;  /* 0x0c401f0005047f89 */ /* 0x000e6200000e0000 */
[----:B--2---:R-:W-:-:S05]  /*11e0*/  VIMNMX R11, PT, PT, R12, R11, !PT ;  /* 0x0000000b0c0b7248 */ /* 0x004fca0007fe0100 */
[----:B------:R-:W2:Y:S01]  /*11f0*/  SHFL.BFLY PT, R12, R11, 0x1, 0x1f ;  /* 0x0c201f000b0c7f89 */ /* 0x000ea200000e0000 */
[----:B-1----:R-:W-:-:S05]  /*1200*/  FADD.FTZ R5, R5, R4 ;  /* 0x0000000405057221 */ /* 0x002fca0000010000 */
[----:B------:R-:W1:Y:S01]  /*1210*/  SHFL.BFLY PT, R4, R5, 0x1, 0x1f ;  /* 0x0c201f0005047f89 */ /* 0x000e6200000e0000 */
[----:B--2---:R-:W-:Y:S01]  /*1220*/  VIMNMX R12, PT, PT, R11, R12, !PT ;  /* 0x0000000c0b0c7248 */ /* 0x004fe20007fe0100 */
        /* <DEDUP_REMOVED lines=9> */
[----:B------:R-:W-:Y:S01]  /*12c0*/  FMUL.FTZ R4, R6, R4 ;  /* 0x0000000406047220 */ /* 0x000fe20000410000 */
[----:B--2---:R-:W-:Y:S01]  /*12d0*/  FFMA.FTZ R5, R5, 0.69314718246459960938, R10 ;  /* 0x3f31721805057823 */ /* 0x004fe2000001000a */
[----:B------:R1:W-:Y:S04]  /*12e0*/  STS [R23], R9 ;  /* 0x0000000917007388 */ /* 0x0003e80000000800 */
[----:B------:R1:W-:Y:S04]  /*12f0*/  STS [R23+0x400], R8 ;  /* 0x0004000817007388 */ /* 0x0003e80000000800 */
[----:B------:R1:W-:Y:S04]  /*1300*/  STS [R23+0x800], R7 ;  /* 0x0008000717007388 */ /* 0x0003e80000000800 */
[----:B------:R1:W-:Y:S01]  /*1310*/  STS [R23+0xc00], R4 ;  /* 0x000c000417007388 */ /* 0x0003e20000000800 */
[----:B------:R-:W-:Y:S05]  /*1320*/  @P0 BRA `(.L_x_326) ;  /* 0x0000000000380947 */ /* 0x000fea0003800000 */
[----:B------:R-:W2:Y:S01]  /*1330*/  LDCU.64 UR8, c[0x0][0x420] ;  /* 0x00008400ff0877ac */ /* 0x000ea20008000a00 */
[----:B------:R-:W3:Y:S01]  /*1340*/  LDCU.128 UR4, c[0x0][0x410] ;  /* 0x00008200ff0477ac */ /* 0x000ee20008000c00 */
[----:B--2---:R-:W-:Y:S02]  /*1350*/  IMAD R3, R39, UR8, RZ ;  /* 0x0000000827037c24 */ /* 0x004fe4000f8e02ff */
[----:B-1----:R-:W-:-:S04]  /*1360*/  IMAD.WIDE.U32 R6, R38, UR8, RZ ;  /* 0x0000000826067c25 */ /* 0x002fc8000f8e00ff */
        /* <DEDUP_REMOVED lines=10> */
.L_x_326:
[----:B------:R-:W-:Y:S05]  /*1410*/  BSYNC.RECONVERGENT B0 ;  /* 0x0000000000007941 */ /* 0x000fea0003800200 */
.L_x_325:
[----:B------:R3:W-:Y:S01]  /*1420*/  @!P1 STS [R42+0x1000], R12 ;  /* 0x0010000c2a009388 */ /* 0x0007e20000000800 */
[----:B------:R-:W-:Y:S01]  /*1430*/  BSSY.RECONVERGENT B1, `(.L_x_327) ;  /* 0x00000e8000017945 */ /* 0x000fe20003800200 */
[----:B------:R-:W-:Y:S01]  /*1440*/  CS2R R10, SRZ ;  /* 0x00000000000a7805 */ /* 0x000fe2000001ff00 */
[----:B-1----:R-:W-:Y:S01]  /*1450*/  IMAD.MOV.U32 R9, RZ, RZ, RZ ;  /* 0x000000ffff097224 */ /* 0x002fe200078e00ff */
[----:B------:R-:W-:Y:S01]  /*1460*/  BAR.SYNC.DEFER_BLOCKING 0x0 ;  /* 0x0000000000007b1d */ /* 0x000fe20000010000 */
[----:B------:R-:W-:Y:S01]  /*1470*/  IADD3 R43, PT, PT, R37, 0x1040, RZ ;  /* 0x00001040252b7810 */ /* 0x000fe20007ffe0ff */
[----:B------:R-:W-:Y:S02]  /*1480*/  IMAD.IADD R53, R51, 0x1, R52 ;  /* 0x0000000133357824 */ /* 0x000fe400078e0234 */
[----:B---3--:R-:W-:Y:S02]  /*1490*/  IMAD.MOV.U32 R12, RZ, RZ, RZ ;  /* 0x000000ffff0c7224 */ /* 0x008fe400078e00ff */
        /* <DEDUP_REMOVED lines=17> */
.L_x_331:
[C---:B------:R-:W-:Y:S01]  /*15b0*/  IADD3 R49, PT, PT, R8.reuse, 0x4, RZ ;  /* 0x0000000408317810 */ /* 0x040fe20007ffe0ff */
[C---:B------:R-:W-:Y:S02]  /*15c0*/  VIADD R3, R8.reuse, 0x3 ;  /* 0x0000000308037836 */ /* 0x040fe40000000000 */
[C---:B------:R-:W-:Y:S02]  /*15d0*/  VIADD R26, R8.reuse, 0x5 ;  /* 0x00000005081a7836 */ /* 0x040fe40000000000 */
[----:B--2---:R-:W-:Y:S01]  /*15e0*/  IMAD.SHL.U32 R5, R8, 0x10, RZ ;  /* 0x0000001008057824 */ /* 0x004fe200078e00ff */
        /* <DEDUP_REMOVED lines=123> */
.L_x_330:
[----:B------:R-:W-:Y:S05]  /*1da0*/  BSYNC.RECONVERGENT B0 ;  /* 0x0000000000007941 */ /* 0x000fea0003800200 */
.L_x_329:
[----:B------:R-:W-:Y:S05]  /*1db0*/  @!P5 BRA `(.L_x_328) ;  /* 0x00000004003cd947 */ /* 0x000fea0003800000 */
[----:B--2---:R-:W1:Y:S01]  /*1dc0*/  LDC.64 R4, c[0x0][0x3a0] ;  /* 0x0000e800ff047b82 */ /* 0x004e620000000a00 */
        /* <DEDUP_REMOVED lines=35> */
.L_x_332:
        /* <DEDUP_REMOVED lines=43> */
.L_x_328:
[----:B------:R-:W-:Y:S05]  /*22b0*/  BSYNC.RECONVERGENT B1 ;  /* 0x0000000000017941 */ /* 0x000fea0003800200 */
.L_x_327:
[----:B------:R-:W-:-:S04]  /*22c0*/  ISETP.GE.AND P0, PT, R16, R13, PT ;  /* 0x0000000d1000720c */ /* 0x000fc80003f06270 */
[----:B------:R-:W-:-:S13]  /*22d0*/  ISETP.LT.OR P0, PT, R14, RZ, P0 ;  /* 0x000000ff0e00720c */ /* 0x000fda0000701670 */
[----:B------:R-:W-:Y:S05]  /*22e0*/  @P0 EXIT ;  /* 0x000000000000094d */ /* 0x000fea0003800000 */
[----:B------:R-:W1:Y:S01]  /*22f0*/  LDCU.128 UR4, c[0x0][0x3f0] ;  /* 0x00007e00ff0477ac */ /* 0x000e620008000c00 */
[----:B------:R-:W-:Y:S02]  /*2300*/  IADD3 R16, PT, PT, R16, R18, RZ ;  /* 0x0000001210107210 */ /* 0x000fe40007ffe0ff */
[----:B------:R-:W-:Y:S01]  /*2310*/  MOV R17, RZ ;  /* 0x000000ff00117202 */ /* 0x000fe20000000f00 */
[----:B------:R-:W3:Y:S01]  /*2320*/  LDCU.128 UR8, c[0x0][0x400] ;  /* 0x00008000ff0877ac */ /* 0x000ee20008000c00 */
[----:B------:R-:W-:Y:S02]  /*2330*/  F2FP.BF16.F32.PACK_AB R10, R10, R9 ;  /* 0x000000090a0a723e */ /* 0x000fe400000010ff */
[----:B------:R-:W-:Y:S01]  /*2340*/  F2FP.BF16.F32.PACK_AB R11, R12, R11 ;  /* 0x0000000b0c0b723e */ /* 0x000fe200000010ff */
[----:B-1----:R-:W-:Y:S02]  /*2350*/  IMAD R40, R40, UR6, RZ ;  /* 0x0000000628287c24 */ /* 0x002fe4000f8e02ff */
        /* <DEDUP_REMOVED lines=8> */
[----:B--2---:R-:W-:-:S03]  /*23e0*/  IMAD.WIDE.U32 R4, R38, UR10, R2 ;  /* 0x0000000a26047c25 */ /* 0x004fc6000f8e0002 */
[----:B------:R-:W-:Y:S02]  /*23f0*/  LEA R2, P0, R4, UR4, 0x1 ;  /* 0x0000000404027c11 */ /* 0x000fe4000f8008ff */
[----:B------:R-:W-:-:S04]  /*2400*/  IADD3 R0, PT, PT, R5, R0, RZ ;  /* 0x0000000005007210 */ /* 0x000fc80007ffe0ff */
[----:B------:R-:W-:-:S05]  /*2410*/  LEA.HI.X R3, R4, UR5, R0, 0x1, P0 ;  /* 0x0000000504037c11 */ /* 0x000fca00080f0c00 */
[----:B------:R-:W-:Y:S01]  /*2420*/  STG.E.64 desc[UR38][R2.64], R10 ;  /* 0x0000000a02007986 */ /* 0x000fe2000c101b26 */
[----:B------:R-:W-:Y:S05]  /*2430*/  EXIT ;  /* 0x000000000000794d */ /* 0x000fea0003800000 */
.L_x_333:
        /* <DEDUP_REMOVED lines=12> */
.L_x_1994:


//--------------------- .text._ZN7cutlass13device_kernelIN5flash19FlashAttnFwdCombineIN4cute5tupleIJNS3_1CILi16EEENS5_ILi64EEEEEELi5ELi256ELi1ELb0ELb0ENS_10bfloat16_tEfNS_4arch4Sm90EEEEEvNT_6ParamsE --------------------------
	.section	.text._ZN7cutlass13device_kernelIN5flash19FlashAttnFwdCombineIN4cute5tupleIJNS3_1CILi16EEENS5_ILi64EEEEEELi5ELi256ELi1ELb0ELb0ENS_10bfloat16_tEfNS_4arch4Sm90EEEEEvNT_6ParamsE,"ax",@progbits
	.align	128
.text._ZN7cutlass13device_kernelIN5flash19FlashAttnFwdCombineIN4cute5tupleIJNS3_1CILi16EEENS5_ILi64EEEEEELi5ELi256ELi1ELb0ELb0ENS_10bfloat16_tEfNS_4arch4Sm90EEEEEvNT_6ParamsE:
        .type           _ZN7cutlass13device_kernelIN5flash19FlashAttnFwdCombineIN4cute5tupleIJNS3_1CILi16EEENS5_ILi64EEEEEELi5ELi256ELi1ELb0ELb0ENS_10bfloat16_tEfNS_4arch4Sm90EEEEEvNT_6ParamsE,@function
        .size           _ZN7cutlass13device_kernelIN5flash19FlashAttnFwdCombineIN4cute5tupleIJNS3_1CILi16EEENS5_ILi64EEEEEELi5ELi256ELi1ELb0ELb0ENS_10bfloat16_tEfNS_4arch4Sm90EEEEEvNT_6ParamsE,(.L_x_1995 - _ZN7cutlass13device_kernelIN5flash19FlashAttnFwdCombineIN4cute5tupleIJNS3_1CILi16EEENS5_ILi64EEEEEELi5ELi256ELi1ELb0ELb0ENS_10bfloat16_tEfNS_4arch4Sm90EEEEEvNT_6ParamsE)
        .other          _ZN7cutlass13device_kernelIN5flash19FlashAttnFwdCombineIN4cute5tupleIJNS3_1CILi16EEENS5_ILi64EEEEEELi5ELi256ELi1ELb0ELb0ENS_10bfloat16_tEfNS_4arch4Sm90EEEEEvNT_6ParamsE,@"STO_CUDA_ENTRY STV_DEFAULT"
_ZN7cutlass13device_kernelIN5flash19FlashAttnFwdCombineIN4cute5tupleIJNS3_1CILi16EEENS5_ILi64EEEEEELi5ELi256ELi1ELb0ELb0ENS_10bfloat16_tEfNS_4arch4Sm90EEEEEvNT_6ParamsE:
        /* <DEDUP_REMOVED lines=38> */
.L_x_335:
[----:B------:R-:W-:Y:S05]  /*0260*/  BSYNC.RECONVERGENT B0 ;  /* 0x0000000000007941 */ /* 0x000fea0003800200 */
.L_x_334:
        /* <DEDUP_REMOVED lines=22> */
.L_x_336:
        /* <DEDUP_REMOVED lines=11> */
[----:B------:R-:W-:Y:S01]  /*0480*/  ISETP.GE.U32.AND P2, PT, R17, R23, PT ;  /* 0x000000171100720c */ /* 0x000fe20003f46070 */
[----:B------:R-:W4:-:S12]  /*0490*/  LDCU.128 UR4, c[0x0][0x3e0] ;  /* 0x00007c00ff0477ac */ /* 0x000f180008000c00 */
[----:B------:R-:W5:Y:S01]  /*04a0*/  @!P2 LDC.64 R6, c[0x0][0x3d8] ;  /* 0x0000f600ff06ab82 */ /* 0x000f620000000a00 */
[----:B----4-:R-:W-:Y:S01]  /*04b0*/  IMAD R0, R39, UR6, RZ ;  /* 0x0000000627007c24 */ /* 0x010fe2000f8e02ff */
[----:B-1----:R-:W-:Y:S01]  /*04c0*/  ISETP.NE.AND P0, PT, R4, 0x1, PT ;  /* 0x000000010400780c */ /* 0x002fe20003f05270 */
[----:B------:R-:W-:-:S04]  /*04d0*/  IMAD.HI.U32 R3, R12, R5, RZ ;  /* 0x000000050c037227 */ /* 0x000fc800078e00ff */
[C---:B------:R-:W-:Y:S01]  /*04e0*/  IMAD.WIDE.U32 R10, R38.reuse, UR6, RZ ;  /* 0x00000006260a7c25 */ /* 0x040fe2000f8e00ff */
[----:B---3--:R-:W-:Y:S01]  /*04f0*/  SHF.R.U32.HI R3, RZ, UR8, R3 ;  /* 0x00000008ff037c19 */ /* 0x008fe20008011603 */
[----:B------:R-:W1:Y:S02]  /*0500*/  S2UR UR6, SR_CgaCtaId ;  /* 0x00000000000679c3 */ /* 0x000e640000008800 */
[----:B------:R-:W-:Y:S01]  /*0510*/  IMAD R0, R38, UR7, R0 ;  /* 0x0000000726007c24 */ /* 0x000fe2000f8e0200 */
[----:B------:R-:W-:-:S03]  /*0520*/  SEL R3, R12, R3, !P0 ;  /* 0x000000030c037207 */ /* 0x000fc60004000000 */
[----:B------:R-:W-:Y:S01]  /*0530*/  IMAD.IADD R11, R11, 0x1, R0 ;  /* 0x000000010b0b7824 */ /* 0x000fe200078e0200 */
[--C-:B------:R-:W-:Y:S01]  /*0540*/  SHF.R.S32.HI R0, RZ, 0x1f, R3.reuse ;  /* 0x0000001fff007819 */ /* 0x100fe20000011403 */
[----:B------:R-:W-:Y:S02]  /*0550*/  IMAD.MOV R5, RZ, RZ, -R3 ;  /* 0x000000ffff057224 */ /* 0x000fe400078e0a03 */
[----:B------:R-:W-:-:S04]  /*0560*/  IMAD.WIDE.U32 R10, R3, UR4, R10 ;  /* 0x00000004030a7c25 */ /* 0x000fc8000f8e000a */
[----:B------:R-:W-:Y:S02]  /*0570*/  IMAD R12, R4, R5, R12 ;  /* 0x00000005040c7224 */ /* 0x000fe400078e020c */
[----:B------:R-:W3:Y:S01]  /*0580*/  @!P2 LDC.64 R4, c[0x0][0x3c0] ;  /* 0x0000f000ff04ab82 */ /* 0x000ee20000000a00 */
[----:B------:R-:W-:Y:S01]  /*0590*/  IMAD R0, R0, UR4, RZ ;  /* 0x0000000400007c24 */ /* 0x000fe2000f8e02ff */
[----:B------:R-:W-:-:S03]  /*05a0*/  UMOV UR4, 0x400 ;  /* 0x0000040000047882 */ /* 0x000fc60000000000 */
[----:B------:R-:W-:Y:S01]  /*05b0*/  IMAD R0, R3, UR5, R0 ;  /* 0x0000000503007c24 */ /* 0x000fe2000f8e0200 */
[----:B------:R-:W-:Y:S02]  /*05c0*/  SHF.R.S32.HI R3, RZ, 0x1f, R12 ;  /* 0x0000001fff037819 */ /* 0x000fe4000001140c */
[----:B------:R-:W-:Y:S01]  /*05d0*/  IADD3 R12, P0, PT, R12, R10, RZ ;  /* 0x0000000a0c0c7210 */ /* 0x000fe20007f1e0ff */
[----:B-1----:R-:W-:-:S03]  /*05e0*/  ULEA UR4, UR6, UR4, 0x18 ;  /* 0x0000000406047291 */ /* 0x002fc6000f8ec0ff */
[----:B------:R-:W-:Y:S02]  /*05f0*/  IADD3.X R13, PT, PT, R3, R11, R0, P0, !PT ;  /* 0x0000000b030d7210 */ /* 0x000fe400007fe400 */
[C---:B------:R-:W-:Y:S02]  /*0600*/  IADD3 R0, PT, PT, R17.reuse, 0x10, RZ ;  /* 0x0000001011007810 */ /* 0x040fe40007ffe0ff */
[----:B------:R-:W-:Y:S01]  /*0610*/  LOP3.LUT R3, R44, 0xff, R2, 0x78, !PT ;  /* 0x000000ff2c037812 */ /* 0x000fe200078e7802 */
[----:B-----5:R-:W-:Y:S01]  /*0620*/  @!P2 IMAD.WIDE.U32 R10, R17, R6, R12 ;  /* 0x00000006110aa225 */ /* 0x020fe200078e000c */
[----:B------:R-:W-:-:S03]  /*0630*/  ISETP.GE.U32.AND P1, PT, R0, R23, PT ;  /* 0x000000170000720c */ /* 0x000fc60003f26070 */
[----:B------:R-:W-:Y:S02]  /*0640*/  @!P2 IMAD R7, R17, R7, R11 ;  /* 0x000000071107a224 */ /* 0x000fe400078e020b */
[----:B------:R-:W-:Y:S01]  /*0650*/  @P2 IMAD.MOV.U32 R6, RZ, RZ, -0x800000 ;  /* 0xff800000ff062424 */ /* 0x000fe200078e00ff */
[----:B---3--:R-:W-:-:S04]  /*0660*/  @!P2 LEA R4, P0, R10, R4, 0x2 ;  /* 0x000000040a04a211 */ /* 0x008fc800078010ff */
[----:B------:R-:W-:Y:S02]  /*0670*/  @!P2 LEA.HI.X R5, R10, R5, R7, 0x2, P0 ;  /* 0x000000050a05a211 */ /* 0x000fe400000f1407 */
[----:B------:R-:W-:Y:S02]  /*0680*/  LEA R7, R3, UR4, 0x2 ;  /* 0x0000000403077c11 */ /* 0x000fe4000f8e10ff */
[----:B------:R-:W-:-:S03]  /*0690*/  @P1 MOV R3, 0xff800000 ;  /* 0xff80000000031802 */ /* 0x000fc60000000f00 */
[----:B------:R-:W-:Y:S01]  /*06a0*/  @!PT LDS RZ, [RZ] ;  /* 0x00000000fffff984 */ /* 0x000fe20000000800 */
[----:B------:R-:W-:Y:S01]  /*06b0*/  @!PT LDS RZ, [RZ] ;  /* 0x00000000fffff984 */ /* 0x000fe20000000800 */
[----:B------:R-:W-:Y:S01]  /*06c0*/  @!PT LDS RZ, [RZ] ;  /* 0x00000000fffff984 */ /* 0x000fe20000000800 */
[----:B------:R3:W-:Y:S04]  /*06d0*/  @!P2 LDGSTS.E.LTC128B [R7], desc[UR38][R4.64] ;  /* 0x000000000407afae */ /* 0x0007e8000b9a1226 */
[----:B------:R3:W-:Y:S04]  /*06e0*/  @P2 STS [R7], R6 ;  /* 0x0000000607002388 */ /* 0x0007e80000000800 */
[----:B------:R3:W-:Y:S01]  /*06f0*/  @P1 STS [R7+0x400], R3 ;  /* 0x0004000307001388 */ /* 0x0007e20000000800 */
[----:B------:R-:W-:Y:S05]  /*0700*/  @P1 BRA `(.L_x_338) ;  /* 0x0000000000301947 */ /* 0x000fea0003800000 */
[----:B------:R-:W1:Y:S01]  /*0710*/  LDCU.64 UR6, c[0x0][0x3d8] ;  /* 0x00007b00ff0677ac */ /* 0x000e620008000a00 */
[----:B---3--:R-:W-:Y:S02]  /*0720*/  MOV R4, R12 ;  /* 0x0000000c00047202 */ /* 0x008fe40000000f00 */
[----:B------:R-:W-:Y:S01]  /*0730*/  MOV R5, R13 ;  /* 0x0000000d00057202 */ /* 0x000fe20000000f00 */
[----:B------:R-:W3:Y:S02]  /*0740*/  LDCU.64 UR4, c[0x0][0x3c0] ;  /* 0x00007800ff0477ac */ /* 0x000ee40008000a00 */
[----:B-1----:R-:W-:-:S04]  /*0750*/  IMAD.WIDE.U32 R4, R0, UR6, R4 ;  /* 0x0000000600047c25 */ /* 0x002fc8000f8e0004 */
[----:B------:R-:W-:Y:S01]  /*0760*/  IMAD R0, R0, UR7, R5 ;  /* 0x0000000700007c24 */ /* 0x000fe2000f8e0205 */
[----:B---3--:R-:W-:-:S04]  /*0770*/  LEA R10, P0, R4, UR4, 0x2 ;  /* 0x00000004040a7c11 */ /* 0x008fc8000f8010ff */
[----:B------:R-:W-:-:S05]  /*0780*/  LEA.HI.X R11, R4, UR5, R0, 0x2, P0 ;  /* 0x00000005040b7c11 */ /* 0x000fca00080f1400 */
[----:B------:R-:W-:Y:S01]  /*0790*/  @!PT LDS RZ, [RZ] ;  /* 0x00000000fffff984 */ /* 0x000fe20000000800 */
[----:B------:R-:W-:Y:S01]  /*07a0*/  @!PT LDS RZ, [RZ] ;  /* 0x00000000fffff984 */ /* 0x000fe20000000800 */
[----:B------:R-:W-:Y:S01]  /*07b0*/  @!PT LDS RZ, [RZ] ;  /* 0x00000000fffff984 */ /* 0x000fe20000000800 */
[----:B------:R4:W-:Y:S04]  /*07c0*/  LDGSTS.E.LTC128B [R7+0x400], desc[UR38][R10.64] ;  /* 0x004000000a077fae */ /* 0x0009e8000b9a1226 */
.L_x_338:
[----:B------:R-:W-:Y:S05]  /*07d0*/  BSYNC.RECONVERGENT B0 ;  /* 0x0000000000007941 */ /* 0x000fea0003800200 */
.L_x_337:
        /* <DEDUP_REMOVED lines=19> */
[----:B------:R-:W-:Y:S01]  /*0910*/  SEL R14, R15, 0xffffffff, !P0 ;  /* 0xffffffff0f0e7807 */ /* 0x000fe20004000000 */
[----:B---3--:R-:W-:Y:S01]  /*0920*/  IMAD R52, R39, UR10, RZ ;  /* 0x0000000a27347c24 */ /* 0x008fe2000f8e02ff */
[--C-:B------:R-:W-:Y:S01]  /*0930*/  SHF.R.S32.HI R46, RZ, 0x1f, R15.reuse ;  /* 0x0000001fff2e7819 */ /* 0x100fe2000001140f */
[----:B------:R-:W-:Y:S01]  /*0940*/  IMAD.MOV R9, RZ, RZ, -R15 ;  /* 0x000000ffff097224 */ /* 0x000fe200078e0a0f */
[----:B------:R-:W-:Y:S01]  /*0950*/  ISETP.LT.OR P5, PT, R14, RZ, P5 ;  /* 0x000000ff0e00720c */ /* 0x000fe20002fa1670 */
[----:B----4-:R-:W-:-:S03]  /*0960*/  IMAD.WIDE.U32 R10, R38, UR10, R18 ;  /* 0x0000000a260a7c25 */ /* 0x010fc6000f8e0012 */
        /* <DEDUP_REMOVED lines=22> */
[--C-:B------:R-:W-:Y:S01]  /*0ad0*/  IMAD R42, R17, 0x4, R0.reuse ;  /* 0x00000004112a7824 */ /* 0x100fe200078e0200 */
[C---:B---3--:R-:W-:Y:S01]  /*0ae0*/  @!P5 IADD3 R6, P2, PT, R16.reuse, R6, RZ ;  /* 0x000000061006d210 */ /* 0x048fe20007f5e0ff */
[----:B------:R-:W-:Y:S01]  /*0af0*/  IMAD R37, R37, 0x10, R0 ;  /* 0x0000001025257824 */ /* 0x000fe200078e0200 */
[-C--:B------:R-:W-:Y:S02]  /*0b00*/  @!P5 LEA R20, P3, R16, R45.reuse, 0x2 ;  /* 0x0000002d1014d211 */ /* 0x080fe400078610ff */
[----:B------:R-:W-:Y:S01]  /*0b10*/  ISETP.NE.OR P0, PT, R3, RZ, P0 ;  /* 0x000000ff0300720c */ /* 0x000fe20000705670 */
        /* <DEDUP_REMOVED lines=9> */
[----:B------:R-:W-:Y:S01]  /*0bb0*/  @!P5 LDGSTS.E.BYPASS.LTC128B.128 [R37+0x840], desc[UR38][R20.64] ;  /* 0x008400001425dfae */ /* 0x000fe2000b981a26 */
[----:B------:R-:W-:Y:S02]  /*0bc0*/  @!P4 LEA R4, P1, R8, R45, 0x2 ;  /* 0x0000002d0804c211 */ /* 0x000fe400078210ff */
[----:B------:R-:W-:Y:S01]  /*0bd0*/  ISETP.NE.OR P0, PT, R22, RZ, P0 ;  /* 0x000000ff1600720c */ /* 0x000fe20000705670 */
[----:B------:R-:W0:Y:S01]  /*0be0*/  LDGDEPBAR ;  /* 0x00000000000079af */ /* 0x000e220000000000 */
[----:B------:R-:W-:-:S03]  /*0bf0*/  @!P4 LEA.HI.X R5, R8, R47, R5, 0x2, P1 ;  /* 0x0000002f0805c211 */ /* 0x000fc600008f1405 */
[----:B------:R1:W-:Y:S04]  /*0c00*/  @!P5 LDGSTS.E.BYPASS.LTC128B.128 [R37+0x1840], desc[UR38][R10.64] ;  /* 0x018400000a25dfae */ /* 0x0003e8000b981a26 */
[----:B------:R-:W0:Y:S04]  /*0c10*/  LDGDEPBAR ;  /* 0x00000000000079af */ /* 0x000e280000000000 */
[----:B------:R2:W-:Y:S04]  /*0c20*/  @!P4 LDGSTS.E.BYPASS.LTC128B.128 [R37+0x2840], desc[UR38][R4.64] ;  /* 0x028400000425cfae */ /* 0x0005e8000b981a26 */
[----:B------:R-:W0:Y:S01]  /*0c30*/  LDGDEPBAR ;  /* 0x00000000000079af */ /* 0x000e220000000000 */
[----:B-1----:R-:W-:-:S05]  /*0c40*/  IMAD.SHL.U32 R11, R2, 0x10, RZ ;  /* 0x00000010020b7824 */ /* 0x002fca00078e00ff */
[----:B------:R-:W-:Y:S01]  /*0c50*/  LOP3.LUT R11, R3, 0xf0, R11, 0xf8, !PT ;  /* 0x000000f0030b7812 */ /* 0x000fe200078ef80b */
[----:B------:R-:W-:-:S06]  /*0c60*/  DEPBAR.LE SB0, 0x3 ;  /* 0x000080c00000791a */ /* 0x000fcc0000000000 */
[----:B------:R-:W-:Y:S05]  /*0c70*/  WARPSYNC.ALL ;  /* 0x0000000000007948 */ /* 0x000fea0003800000 */
[----:B------:R-:W-:Y:S01]  /*0c80*/  LOP3.LUT R11, R11, 0xf, R17, 0x78, !PT ;  /* 0x0000000f0b0b7812 */ /* 0x000fe200078e7811 */
[----:B------:R-:W-:Y:S04]  /*0c90*/  BSSY.RECONVERGENT B0, `(.L_x_339) ;  /* 0x0000045000007945 */ /* 0x000fe80003800200 */
[----:B------:R-:W-:Y:S01]  /*0ca0*/  IMAD R11, R11, 0x4, R0 ;  /* 0x000000040b0b7824 */ /* 0x000fe200078e0200 */
[----:B------:R-:W-:Y:S06]  /*0cb0*/  BAR.SYNC.DEFER_BLOCKING 0x0 ;  /* 0x0000000000007b1d */ /* 0x000fec0000010000 */
[----:B------:R-:W1:Y:S04]  /*0cc0*/  LDS R9, [R11] ;  /* 0x000000000b097984 */ /* 0x000e680000000800 */
[----:B------:R-:W2:Y:S01]  /*0cd0*/  LDS R8, [R11+0x400] ;  /* 0x000400000b087984 */ /* 0x000ea20000000800 */
        /* <DEDUP_REMOVED lines=15> */
[----:B------:R-:W-:Y:S02]  /*0dd0*/  SEL R8, R3, 0xffffffff, P2 ;  /* 0xffffffff03087807 */ /* 0x000fe40001000000 */
[----:B------:R-:W-:Y:S01]  /*0de0*/  FMUL.FTZ R4, R4, 1.4426950216293334961 ;  /* 0x3fb8aa3b04047820 */ /* 0x000fe20000410000 */
[----:B------:R-:W-:-:S05]  /*0df0*/  FMUL.FTZ R7, R7, 1.4426950216293334961 ;  /* 0x3fb8aa3b07077820 */ /* 0x000fca0000410000 */
[----:B------:R-:W1:Y:S01]  /*0e00*/  MUFU.EX2 R4, R4 ;  /* 0x0000000400047308 */ /* 0x000e620000000800 */
[----:B------:R-:W-:-:S03]  /*0e10*/  @P1 LOP3.LUT R8, R3, 0x10, RZ, 0xfc, !PT ;  /* 0x0000001003081812 */ /* 0x000fc600078efcff */
[----:B------:R-:W2:Y:S02]  /*0e20*/  MUFU.EX2 R7, R7 ;  /* 0x0000000700077308 */ /* 0x000ea40000000800 */
[----:B------:R-:W3:Y:S01]  /*0e30*/  SHFL.BFLY PT, R9, R8, 0x8, 0x1f ;  /* 0x0d001f0008097f89 */ /* 0x000ee200000e0000 */
[----:B-1----:R-:W-:-:S04]  /*0e40*/  FADD.FTZ R6, RZ, R4 ;  /* 0x00000004ff067221 */ /* 0x002fc80000010000 */
[----:B--2---:R-:W-:-:S05]  /*0e50*/  FADD.FTZ R6, R6, R7 ;  /* 0x0000000706067221 */ /* 0x004fca0000010000 */
[----:B------:R-:W1:Y:S01]  /*0e60*/  SHFL.BFLY PT, R5, R6, 0x8, 0x1f ;  /* 0x0d001f0006057f89 */ /* 0x000e6200000e0000 */
[----:B---3--:R-:W-:-:S05]  /*0e70*/  VIMNMX R9, PT, PT, R8, R9, !PT ;  /* 0x0000000908097248 */ /* 0x008fca0007fe0100 */
        /* <DEDUP_REMOVED lines=19> */
[----:B------:R-:W-:Y:S01]  /*0fb0*/  FMUL.FTZ R5, R7, R5 ;  /* 0x0000000507057220 */ /* 0x000fe20000410000 */
[----:B--2---:R-:W-:-:S03]  /*0fc0*/  FFMA.FTZ R6, R6, 0.69314718246459960938, R10 ;  /* 0x3f31721806067823 */ /* 0x004fc6000001000a */
[----:B------:R1:W-:Y:S04]  /*0fd0*/  STS [R11], R4 ;  /* 0x000000040b007388 */ /* 0x0003e80000000800 */
        /* <DEDUP_REMOVED lines=16> */
.L_x_340:
[----:B------:R-:W-:Y:S05]  /*10e0*/  BSYNC.RECONVERGENT B0 ;  /* 0x0000000000007941 */ /* 0x000fea0003800200 */
.L_x_339:
[----:B------:R-:W-:Y:S01]  /*10f0*/  @!P1 STS [R42+0x800], R8 ;  /* 0x000800082a009388 */ /* 0x000fe20000000800 */
[----:B------:R-:W-:Y:S01]  /*1100*/  BSSY.RECONVERGENT B1, `(.L_x_341) ;  /* 0x00000e8000017945 */ /* 0x000fe20003800200 */
[----:B------:R-:W-:Y:S01]  /*1110*/  IMAD.MOV.U32 R12, RZ, RZ, RZ ;  /* 0x000000ffff0c7224 */ /* 0x000fe200078e00ff */
[----:B-12---:R-:W-:Y:S01]  /*1120*/  CS2R R10, SRZ ;  /* 0x00000000000a7805 */ /* 0x006fe2000001ff00 */
[----:B------:R-:W-:Y:S01]  /*1130*/  BAR.SYNC.DEFER_BLOCKING 0x0 ;  /* 0x0000000000007b1d */ /* 0x000fe20000010000 */
[----:B------:R-:W-:Y:S01]  /*1140*/  IMAD.MOV.U32 R9, RZ, RZ, RZ ;  /* 0x000000ffff097224 */ /* 0x000fe200078e00ff */
        /* <DEDUP_REMOVED lines=19> */
.L_x_345:
        /* <DEDUP_REMOVED lines=127> */
.L_x_344:
[----:B------:R-:W-:Y:S05]  /*1a70*/  BSYNC.RECONVERGENT B0 ;  /* 0x0000000000007941 */ /* 0x000fea0003800200 */
.L_x_343:
        /* <DEDUP_REMOVED lines=37> */
.L_x_346:
        /* <DEDUP_REMOVED lines=43> */
.L_x_342:
[----:B------:R-:W-:Y:S05]  /*1f80*/  BSYNC.RECONVERGENT B1 ;  /* 0x0000000000017941 */ /* 0x000fea0003800200 */
.L_x_341:
        /* <DEDUP_REMOVED lines=24> */
.L_x_347:
        /* <DEDUP_REMOVED lines=15> */
.L_x_1995:


//--------------------- .text._ZN7cutlass13device_kernelIN5flash19FlashAttnFwdCombineIN4cute5tupleIJNS3_1CILi16EEENS5_ILi64EEEEEELi4ELi256ELi1ELb0ELb0ENS_10bfloat16_tEfNS_4arch4Sm90EEEEEvNT_6ParamsE --------------------------
	.section	.text._ZN7cutlass13device_kernelIN5flash19FlashAttnFwdCombineIN4cute5tupleIJNS3_1CILi16EEENS5_ILi64EEEEEELi4ELi256ELi1ELb0ELb0ENS_10bfloat16_tEfNS_4arch4Sm90EEEEEvNT_6ParamsE,"ax",@progbits
	.align	128
.text._ZN7cutlass13device_kernelIN5flash19FlashAttnFwdCombineIN4cute5tupleIJNS3_1CILi16EEENS5_ILi64EEEEEELi4ELi256ELi1ELb0ELb0ENS_10bfloat16_tEfNS_4arch4Sm90EEEEEvNT_6ParamsE:
        .type           _ZN7cutlass13device_kernelIN5flash19FlashAttnFwdCombineIN4cute5tupleIJNS3_1CILi16EEENS5_ILi64EEEEEELi4ELi256ELi1ELb0ELb0ENS_10bfloat16_tEfNS_4arch4Sm90EEEEEvNT_6ParamsE,@function
        .size           _ZN7cutlass13device_kernelIN5flash19FlashAttnFwdCombineIN4cute5tupleIJNS3_1CILi16EEENS5_ILi64EEEEEELi4ELi256ELi1ELb0ELb0ENS_10bfloat16_tEfNS_4arch4Sm90EEEEEvNT_6ParamsE,(.L_x_1996 - _ZN7cutlass13device_kernelIN5flash19FlashAttnFwdCombineIN4cute5tupleIJNS3_1CILi16EEENS5_ILi64EEEEEELi4ELi256ELi1ELb0ELb0ENS_10bfloat16_tEfNS_4arch4Sm90EEEEEvNT_6ParamsE)
        .other          _ZN7cutlass13device_kernelIN5flash19FlashAttnFwdCombineIN4cute5tupleIJNS3_1CILi16EEENS5_ILi64EEEEEELi4ELi256ELi1ELb0ELb0ENS_10bfloat16_tEfNS_4arch4Sm90EEEEEvNT_6ParamsE,@"STO_CUDA_ENTRY STV_DEFAULT"
_ZN7cutlass13device_kernelIN5flash19FlashAttnFwdCombineIN4cute5tupleIJNS3_1CILi16EEENS5_ILi64EEEEEELi4ELi256ELi1ELb0ELb0ENS_10bfloat16_tEfNS_4arch4Sm90EEEEEvNT_6ParamsE:
        /* <DEDUP_REMOVED lines=38> */
.L_x_349:
[----:B------:R-:W-:Y:S05]  /*0260*/  BSYNC.RECONVERGENT B0 ;  /* 0x0000000000007941 */ /* 0x000fea0003800200 */
.L_x_348:
        /* <DEDUP_REMOVED lines=22> */
.L_x_350:
[----:B------:R-:W-:Y:S01]  /*03d0*/  IMAD.SHL.U32 R16, R16, 0x10, RZ ;  /* 0x0000001010107824 */ /* 0x000fe200078e00ff */
[----:B------:R-:W-:Y:S01]  /*03e0*/  SHF.R.U32.HI R17, RZ, 0x4, R2 ;  /* 0x00000004ff117819 */ /* 0x000fe20000011602 */
[----:B------:R-:W-:Y:S01]  /*03f0*/  BSSY.RECONVERGENT B0, `(.L_x_351) ;  /* 0x000002f000007945 */ /* 0x000fe20003800200 */
[----:B-----5:R-:W-:Y:S02]  /*0400*/  SHF.R.S32.HI R39, RZ, 0x1f, R38 ;  /* 0x0000001fff277819 */ /* 0x020fe40000011426 */
[----:B------:R-:W-:Y:S02]  /*0410*/  LOP3.LUT R3, R16, 0xf, R2, 0xf8, !PT ;  /* 0x0000000f10037812 */ /* 0x000fe400078ef802 */
[----:B------:R-:W-:Y:S02]  /*0420*/  LOP3.LUT R10, R2, 0xf, RZ, 0xc0, !PT ;  /* 0x0000000f020a7812 */ /* 0x000fe400078ec0ff */
[----:B------:R-:W-:Y:S02]  /*0430*/  ISETP.GE.AND P0, PT, R3, UR36, PT ;  /* 0x0000002403007c0c */ /* 0x000fe4000bf06270 */
[----:B------:R-:W-:-:S11]  /*0440*/  LOP3.LUT R44, R17, 0xf, RZ, 0xc0, !PT ;  /* 0x0000000f112c7812 */ /* 0x000fd600078ec0ff */
[----:B------:R-:W-:Y:S05]  /*0450*/  @P0 BRA `(.L_x_352) ;  /* 0x0000000000a00947 */ /* 0x000fea0003800000 */
[----:B------:R-:W2:Y:S01]  /*0460*/  S2UR UR4, SR_CgaCtaId ;  /* 0x00000000000479c3 */ /* 0x000ea20000008800 */
[----:B------:R-:W-:Y:S01]  /*0470*/  ISETP.GE.U32.AND P0, PT, R17, R23, PT ;  /* 0x000000171100720c */ /* 0x000fe20003f06070 */
[----:B------:R-:W-:Y:S01]  /*0480*/  UMOV UR5, 0x400 ;  /* 0x0000040000057882 */ /* 0x000fe20000000000 */
[----:B------:R-:W-:Y:S01]  /*0490*/  LOP3.LUT R0, R44, 0xff, R2, 0x78, !PT ;  /* 0x000000ff2c007812 */ /* 0x000fe200078e7802 */
[----:B--2---:R-:W-:-:S06]  /*04a0*/  ULEA UR4, UR4, UR5, 0x18 ;  /* 0x0000000504047291 */ /* 0x004fcc000f8ec0ff */
[----:B------:R-:W-:-:S04]  /*04b0*/  LEA R0, R0, UR4, 0x2 ;  /* 0x0000000400007c11 */ /* 0x000fc8000f8e10ff */
        /* <DEDUP_REMOVED lines=32> */
.L_x_353:
[----:B------:R-:W-:-:S05]  /*06c0*/  MOV R3, 0xff800000 ;  /* 0xff80000000037802 */ /* 0x000fca0000000f00 */
[----:B------:R3:W-:Y:S02]  /*06d0*/  STS [R0], R3 ;  /* 0x0000000300007388 */ /* 0x0007e40000000800 */
.L_x_352:
[----:B------:R-:W-:Y:S05]  /*06e0*/  BSYNC.RECONVERGENT B0 ;  /* 0x0000000000007941 */ /* 0x000fea0003800200 */
.L_x_351:
[----:B------:R-:W4:Y:S01]  /*06f0*/  LDC.64 R8, c[0x0][0x428] ;  /* 0x00010a00ff087b82 */ /* 0x000f220000000a00 */
[----:B------:R-:W5:Y:S01]  /*0700*/  LDCU UR5, c[0x0][0x430] ;  /* 0x00008600ff0577ac */ /* 0x000f620008000800 */
[----:B------:R-:W-:Y:S01]  /*0710*/  IMAD.IADD R41, R17, 0x1, R16 ;  /* 0x0000000111297824 */ /* 0x000fe200078e0210 */
[----:B--23--:R-:W2:Y:S01]  /*0720*/  S2R R0, SR_CgaCtaId ;  /* 0x0000000000007919 */ /* 0x00cea20000008800 */
[----:B------:R-:W-:Y:S01]  /*0730*/  IMAD.SHL.U32 R18, R22, 0x40, RZ ;  /* 0x0000004016127824 */ /* 0x000fe200078e00ff */
[----:B------:R-:W3:Y:S01]  /*0740*/  LDCU UR4, c[0x0][0x38c] ;  /* 0x00007180ff0477ac */ /* 0x000ee20008000800 */
[----:B------:R-:W-:Y:S01]  /*0750*/  IMAD.SHL.U32 R16, R2, 0x4, RZ ;  /* 0x0000000402107824 */ /* 0x000fe200078e00ff */
[C---:B------:R-:W-:Y:S01]  /*0760*/  ISETP.GE.AND P0, PT, R41.reuse, UR36, PT ;  /* 0x0000002429007c0c */ /* 0x040fe2000bf06270 */
[----:B------:R-:W-:Y:S01]  /*0770*/  IMAD.MOV.U32 R19, RZ, RZ, RZ ;  /* 0x000000ffff137224 */ /* 0x000fe200078e00ff */
[----:B------:R-:W1:Y:S01]  /*0780*/  LDCU.128 UR8, c[0x0][0x3b0] ;  /* 0x00007600ff0877ac */ /* 0x000e620008000c00 */
[----:B------:R-:W-:Y:S01]  /*0790*/  LOP3.LUT R37, R10, 0x3f0, R2, 0xf8, !PT ;  /* 0x000003f00a257812 */ /* 0x000fe200078ef802 */
[----:B------:R-:W0:Y:S01]  /*07a0*/  LDGDEPBAR ;  /* 0x00000000000079af */ /* 0x000e220000000000 */
[----:B------:R-:W-:Y:S01]  /*07b0*/  LOP3.LUT R16, R16, 0x3c, RZ, 0xc0, !PT ;  /* 0x0000003c10107812 */ /* 0x000fe200078ec0ff */
[----:B------:R-:W2:Y:S01]  /*07c0*/  LDCU.64 UR6, c[0x0][0x3a0] ;  /* 0x00007400ff0677ac */ /* 0x000ea20008000a00 */
[----:B---3--:R-:W-:Y:S01]  /*07d0*/  IADD3 R13, PT, PT, -R18, UR4, RZ ;  /* 0x00000004120d7c10 */ /* 0x008fe2000fffe1ff */
[----:B----4-:R-:W-:Y:S01]  /*07e0*/  IMAD.HI.U32 R9, R41, R9, RZ ;  /* 0x0000000929097227 */ /* 0x010fe200078e00ff */
[----:B------:R-:W-:-:S02]  /*07f0*/  ISETP.NE.AND P1, PT, R8, 0x1, PT ;  /* 0x000000010800780c */ /* 0x000fc40003f25270 */
[----:B------:R-:W-:Y:S01]  /*0800*/  ISETP.GE.AND P5, PT, R16, R13, PT ;  /* 0x0000000d1000720c */ /* 0x000fe20003fa6270 */
[----:B-1----:R-:W-:Y:S01]  /*0810*/  IMAD R52, R39, UR10, RZ ;  /* 0x0000000a27347c24 */ /* 0x002fe2000f8e02ff */
[----:B-----5:R-:W-:Y:S01]  /*0820*/  SHF.R.U32.HI R15, RZ, UR5, R9 ;  /* 0x00000005ff0f7c19 */ /* 0x020fe20008011609 */
        /* <DEDUP_REMOVED lines=9> */
[----:B------:R-:W-:Y:S01]  /*08c0*/  IMAD.IADD R21, R52, 0x1, R21 ;  /* 0x0000000134157824 */ /* 0x000fe200078e0215 */
[----:B------:R-:W-:Y:S01]  /*08d0*/  ISETP.NE.OR P0, PT, R10, RZ, P0 ;  /* 0x000000ff0a00720c */ /* 0x000fe20000705670 */
[----:B------:R-:W-:Y:S01]  /*08e0*/  IMAD R41, R8, R9, R41 ;  /* 0x0000000908297224 */ /* 0x000fe200078e0229 */
[----:B------:R-:W-:Y:S01]  /*08f0*/  ISETP.EQ.OR P4, PT, R23, 0x2, P5 ;  /* 0x000000021700780c */ /* 0x000fe20002f82670 */
[----:B------:R-:W-:Y:S01]  /*0900*/  IMAD R3, R46, UR8, RZ ;  /* 0x000000082e037c24 */ /* 0x000fe2000f8e02ff */
[----:B------:R-:W-:Y:S01]  /*0910*/  ISETP.NE.OR P0, PT, R22, RZ, P0 ;  /* 0x000000ff1600720c */ /* 0x000fe20000705670 */
[----:B------:R-:W-:Y:S01]  /*0920*/  IMAD.WIDE.U32 R20, R15, UR8, R20 ;  /* 0x000000080f147c25 */ /* 0x000fe2000f8e0014 */
[----:B------:R-:W-:-:S03]  /*0930*/  SHF.R.S32.HI R40, RZ, 0x1f, R41 ;  /* 0x0000001fff287819 */ /* 0x000fc60000011429 */
[----:B------:R-:W-:Y:S02]  /*0940*/  IMAD R3, R15, UR9, R3 ;  /* 0x000000090f037c24 */ /* 0x000fe4000f8e0203 */
[----:B------:R-:W3:Y:S01]  /*0950*/  @!P5 LDC.64 R6, c[0x0][0x3a8] ;  /* 0x0000ea00ff06db82 */ /* 0x000ee20000000a00 */
[----:B--2---:R-:W-:Y:S02]  /*0960*/  IMAD R47, R40, UR6, RZ ;  /* 0x00000006282f7c24 */ /* 0x004fe4000f8e02ff */
[----:B------:R-:W-:Y:S01]  /*0970*/  IMAD.IADD R21, R21, 0x1, R3 ;  /* 0x0000000115157824 */ /* 0x000fe200078e0203 */
[----:B------:R-:W-:Y:S01]  /*0980*/  MOV R3, 0x400 ;  /* 0x0000040000037802 */ /* 0x000fe20000000f00 */
[C---:B------:R-:W-:Y:S02]  /*0990*/  IMAD R47, R41.reuse, UR7, R47 ;  /* 0x00000007292f7c24 */ /* 0x040fe4000f8e022f */
[----:B------:R-:W-:Y:S01]  /*09a0*/  IMAD.WIDE.U32 R20, R41, UR6, R20 ;  /* 0x0000000629147c25 */ /* 0x000fe2000f8e0014 */
[----:B------:R-:W2:Y:S01]  /*09b0*/  @!P4 LDC.64 R4, c[0x0][0x3a8] ;  /* 0x0000ea00ff04cb82 */ /* 0x000ea20000000a00 */
[----:B------:R-:W-:-:S02]  /*09c0*/  LEA R0, R0, R3, 0x18 ;  /* 0x0000000300007211 */ /* 0x000fc400078ec0ff */
[----:B------:R-:W-:Y:S01]  /*09d0*/  IMAD.IADD R47, R21, 0x1, R47 ;  /* 0x00000001152f7824 */ /* 0x000fe200078e022f */
[----:B-1----:R-:W-:Y:S01]  /*09e0*/  LEA R45, P3, R20, UR4, 0x2 ;  /* 0x00000004142d7c11 */ /* 0x002fe2000f8610ff */
[----:B------:R-:W-:Y:S02]  /*09f0*/  IMAD.SHL.U32 R9, R2, 0x10, RZ ;  /* 0x0000001002097824 */ /* 0x000fe400078e00ff */
[--C-:B------:R-:W-:Y:S01]  /*0a00*/  IMAD R37, R37, 0x10, R0.reuse ;  /* 0x0000001025257824 */ /* 0x100fe200078e0200 */
[----:B------:R-:W-:Y:S01]  /*0a10*/  LEA.HI.X R47, R20, UR5, R47, 0x2, P3 ;  /* 0x00000005142f7c11 */ /* 0x000fe200098f142f */
[----:B------:R-:W-:Y:S01]  /*0a20*/  IMAD R42, R17, 0x4, R0 ;  /* 0x00000004112a7824 */ /* 0x000fe200078e0200 */
[----:B------:R-:W-:Y:S02]  /*0a30*/  @!P5 LEA R24, P3, R16, R45, 0x2 ;  /* 0x0000002d1018d211 */ /* 0x000fe400078610ff */
[----:B------:R-:W-:-:S03]  /*0a40*/  LOP3.LUT R9, R10, 0xf0, R9, 0xf8, !PT ;  /* 0x000000f00a097812 */ /* 0x000fc600078ef809 */
[----:B------:R-:W-:Y:S01]  /*0a50*/  @!P5 IMAD.X R25, RZ, RZ, R47, P3 ;  /* 0x000000ffff19d224 */ /* 0x000fe200018e062f */
[----:B---3--:R-:W-:Y:S02]  /*0a60*/  @!P5 IADD3 R6, P2, PT, R16, R6, RZ ;  /* 0x000000061006d210 */ /* 0x008fe40007f5e0ff */
[----:B------:R-:W-:Y:S02]  /*0a70*/  LOP3.LUT R9, R9, 0xf, R17, 0x78, !PT ;  /* 0x0000000f09097812 */ /* 0x000fe400078e7811 */
[----:B------:R-:W-:Y:S01]  /*0a80*/  @!PT LDS RZ, [RZ] ;  /* 0x00000000fffff984 */ /* 0x000fe20000000800 */
[----:B------:R-:W-:Y:S01]  /*0a90*/  @!PT LDS RZ, [RZ] ;  /* 0x00000000fffff984 */ /* 0x000fe20000000800 */
[----:B------:R-:W-:Y:S01]  /*0aa0*/  @!PT LDS RZ, [RZ] ;  /* 0x00000000fffff984 */ /* 0x000fe20000000800 */
[----:B------:R1:W-:Y:S01]  /*0ab0*/  @!P5 LDGSTS.E.BYPASS.LTC128B.128 [R37+0x440], desc[UR38][R24.64] ;  /* 0x004400001825dfae */ /* 0x0003e2000b981a26 */
[----:B------:R-:W-:Y:S01]  /*0ac0*/  @!P5 IMAD.X R7, RZ, RZ, R7, P2 ;  /* 0x000000ffff07d224 */ /* 0x000fe200010e0607 */
[----:B------:R-:W-:Y:S01]  /*0ad0*/  @!P5 LEA R20, P2, R6, R45, 0x2 ;  /* 0x0000002d0614d211 */ /* 0x000fe200078410ff */
[----:B------:R-:W-:Y:S01]  /*0ae0*/  IMAD R9, R9, 0x4, R0 ;  /* 0x0000000409097824 */ /* 0x000fe200078e0200 */
[----:B--2---:R-:W-:Y:S01]  /*0af0*/  @!P4 LEA R8, P1, R4, R16, 0x1 ;  /* 0x000000100408c211 */ /* 0x004fe200078208ff */
[----:B------:R-:W0:Y:S01]  /*0b00*/  LDGDEPBAR ;  /* 0x00000000000079af */ /* 0x000e220000000000 */
[----:B------:R-:W-:-:S02]  /*0b10*/  @!P5 LEA.HI.X R21, R6, R47, R7, 0x2, P2 ;  /* 0x0000002f0615d211 */ /* 0x000fc400010f1407 */
[----:B------:R-:W-:Y:S02]  /*0b20*/  @!P4 LEA.HI.X R5, R4, RZ, R5, 0x1, P1 ;  /* 0x000000ff0405c211 */ /* 0x000fe400008f0c05 */
[C---:B------:R-:W-:Y:S01]  /*0b30*/  @!P4 LEA R4, P1, R8.reuse, R45, 0x2 ;  /* 0x0000002d0804c211 */ /* 0x040fe200078210ff */
[----:B------:R1:W-:Y:S03]  /*0b40*/  @!P5 LDGSTS.E.BYPASS.LTC128B.128 [R37+0x1440], desc[UR38][R20.64] ;  /* 0x014400001425dfae */ /* 0x0003e6000b981a26 */
[----:B------:R-:W-:Y:S01]  /*0b50*/  @!P4 LEA.HI.X R5, R8, R47, R5, 0x2, P1 ;  /* 0x0000002f0805c211 */ /* 0x000fe200008f1405 */
        /* <DEDUP_REMOVED lines=8> */
[----:B--2---:R-:W2:Y:S02]  /*0be0*/  SHFL.BFLY PT, R3, R6, 0x8, 0x1f ;  /* 0x0d001f0006037f89 */ /* 0x004ea400000e0000 */
[----:B--2---:R-:W-:-:S05]  /*0bf0*/  FMNMX.FTZ R3, R6, R3, !PT ;  /* 0x0000000306037209 */ /* 0x004fca0007810000 */
[----:B-1----:R-:W1:Y:S02]  /*0c00*/  SHFL.BFLY PT, R4, R3, 0x4, 0x1f ;  /* 0x0c801f0003047f89 */ /* 0x002e6400000e0000 */
        /* <DEDUP_REMOVED lines=52> */
.L_x_355:
[----:B------:R-:W-:Y:S05]  /*0f50*/  BSYNC.RECONVERGENT B0 ;  /* 0x0000000000007941 */ /* 0x000fea0003800200 */
.L_x_354:
        /* <DEDUP_REMOVED lines=25> */
.L_x_360:
        /* <DEDUP_REMOVED lines=127> */
.L_x_359:
[----:B------:R-:W-:Y:S05]  /*18e0*/  BSYNC.RECONVERGENT B0 ;  /* 0x0000000000007941 */ /* 0x000fea0003800200 */
.L_x_358:
        /* <DEDUP_REMOVED lines=37> */
.L_x_361:
        /* <DEDUP_REMOVED lines=43> */
.L_x_357:
[----:B------:R-:W-:Y:S05]  /*1df0*/  BSYNC.RECONVERGENT B1 ;  /* 0x0000000000017941 */ /* 0x000fea0003800200 */
.L_x_356:
        /* <DEDUP_REMOVED lines=24> */
.L_x_362:
        /* <DEDUP_REMOVED lines=16> */
.L_x_1996:


//--------------------- .text._ZN7cutlass13device_kernelIN5flash19FlashAttnFwdCombineIN4cute5tupleIJNS3_1CILi16EEENS5_ILi64EEEEEELi8ELi256ELi1ELb0ELb1ENS_10bfloat16_tEfNS_4arch4Sm90EEEEEvNT_6ParamsE --------------------------
	.section	.text._ZN7cutlass13device_kernelIN5flash19FlashAttnFwdCombineIN4cute5tupleIJNS3_1CILi16EEENS5_ILi64EEEEEELi8ELi256ELi1ELb0ELb1ENS_10bfloat16_tEfNS_4arch4Sm90EEEEEvNT_6ParamsE,"ax",@progbits
	.align	128
.text._ZN7cutlass13device_kernelIN5flash19FlashAttnFwdCombineIN4cute5tupleIJNS3_1CILi16EEENS5_ILi64EEEEEELi8ELi256ELi1ELb0ELb1ENS_10bfloat16_tEfNS_4arch4Sm90EEEEEvNT_6ParamsE:
        .type           _ZN7cutlass13device_kernelIN5flash19FlashAttnFwdCombineIN4cute5tupleIJNS3_1CILi16EEENS5_ILi64EEEEEELi8ELi256ELi1ELb0ELb1ENS_10bfloat16_tEfNS_4arch4Sm90EEEEEvNT_6ParamsE,@function
        .size           _ZN7cutlass13device_kernelIN5flash19FlashAttnFwdCombineIN4cute5tupleIJNS3_1CILi16EEENS5_ILi64EEEEEELi8ELi256ELi1ELb0ELb1ENS_10bfloat16_tEfNS_4arch4Sm90EEEEEvNT_6ParamsE,(.L_x_1997 - _ZN7cutlass13device_kernelIN5flash19FlashAttnFwdCombineIN4cute5tupleIJNS3_1CILi16EEENS5_ILi64EEEEEELi8ELi256ELi1ELb0ELb1ENS_10bfloat16_tEfNS_4arch4Sm90EEEEEvNT_6ParamsE)
        .other          _ZN7cutlass13device_kernelIN5flash19FlashAttnFwdCombineIN4cute5tupleIJNS3_1CILi16EEENS5_ILi64EEEEEELi8ELi256ELi1ELb0ELb1ENS_10bfloat16_tEfNS_4arch4Sm90EEEEEvNT_6ParamsE,@"STO_CUDA_ENTRY STV_DEFAULT"
_ZN7cutlass13device_kernelIN5flash19FlashAttnFwdCombineIN4cute5tupleIJNS3_1CILi16EEENS5_ILi64EEEEEELi8ELi256ELi1ELb0ELb1ENS_10bfloat16_tEfNS_4arch4Sm90EEEEEvNT_6ParamsE:
        /* <DEDUP_REMOVED lines=38> */
.L_x_364:
[----:B------:R-:W-:Y:S05]  /*0260*/  BSYNC.RECONVERGENT B0 ;  /* 0x0000000000007941 */ /* 0x000fea0003800200 */
.L_x_363:
        /* <DEDUP_REMOVED lines=13> */
.L_x_365:
        /* <DEDUP_REMOVED lines=8> */
.L_x_367:
[----:B-1----:R-:W1:Y:S02]  /*03c0*/  LDC.64 R4, c[0x0][0x448] ;  /* 0x00011200ff047b82 */ /* 0x002e640000000a00 */
[----:B-1---5:R-:W-:-:S05]  /*03d0*/  IMAD.WIDE R4, R0, 0x4, R4 ;  /* 0x0000000400047825 */ /* 0x022fca00078e0204 */
[----:B------:R2:W5:Y:S01]  /*03e0*/  LDG.E R17, desc[UR38][R4.64] ;  /* 0x0000002604117981 */ /* 0x000562000c1e1900 */
[----:B------:R-:W-:Y:S05]  /*03f0*/  BRA `(.L_x_366) ;  /* 0x0000000000087947 */ /* 0x000fea0003800000 */
.L_x_368:
[----:B------:R-:W2:Y:S02]  /*0400*/  LDG.E R4, desc[UR38][R4.64+0x4] ;  /* 0x0000042604047981 */ /* 0x000ea4000c1e1900 */
[----:B--2---:R-:W-:-:S07]  /*0410*/  IADD3 R17, PT, PT, -R24, R4, RZ ;  /* 0x0000000418117210 */ /* 0x004fce0007ffe1ff */
.L_x_366:
        /* <DEDUP_REMOVED lines=23> */
.L_x_369:
        /* <DEDUP_REMOVED lines=99> */
.L_x_371:
        /* <DEDUP_REMOVED lines=31> */
.L_x_372:
[----:B------:R-:W-:Y:S02]  /*0db0*/  MOV R9, R17 ;  /* 0x0000001100097202 */ /* 0x000fe40000000f00 */
[----:B------:R-:W-:Y:S02]  /*0dc0*/  MOV R6, 0xde0 ;  /* 0x00000de000067802 */ /* 0x000fe40000000f00 */
[----:B------:R-:W-:Y:S05]  /*0dd0*/  CALL.REL.NOINC `($__internal_8_$__cuda_sm20_div_u64) ;  /* 0x0000003000787944 */ /* 0x000fea0003c00000 */
[----:B------:R-:W-:-:S07]  /*0de0*/  MOV R3, R0 ;  /* 0x0000000000037202 */ /* 0x000fce0000000f00 */
.L_x_373:
[----:B------:R-:W-:Y:S02]  /*0df0*/  IADD3 R0, PT, PT, R8, 0x1e, RZ ;  /* 0x0000001e08007810 */ /* 0x000fe40007ffe0ff */
[----:B------:R-:W-:-:S03]  /*0e00*/  MOV R18, R3 ;  /* 0x0000000300127202 */ /* 0x000fc60000000f00 */
.L_x_370:
[----:B------:R-:W-:Y:S01]  /*0e10*/  LOP3.LUT R26, R2, 0xf, RZ, 0xc0, !PT ;  /* 0x0000000f021a7812 */ /* 0x000fe200078ec0ff */
[----:B------:R-:W-:Y:S01]  /*0e20*/  BSSY.RECONVERGENT B0, `(.L_x_374) ;  /* 0x0000118000007945 */ /* 0x000fe20003800200 */
[----:B------:R-:W-:-:S03]  /*0e30*/  SHF.R.U32.HI R16, RZ, 0x4, R2 ;  /* 0x00000004ff107819 */ /* 0x000fc60000011602 */
[----:B-12---:R-:W-:Y:S01]  /*0e40*/  VIADD R4, R26, UR36 ;  /* 0x000000241a047c36 */ /* 0x006fe20008000000 */
[----:B------:R-:W-:-:S04]  /*0e50*/  LOP3.LUT R41, R16, 0xf, RZ, 0xc0, !PT ;  /* 0x0000000f10297812 */ /* 0x000fc800078ec0ff */
[----:B------:R-:W-:-:S13]  /*0e60*/  ISETP.GE.U32.AND P0, PT, R4, R22, PT ;  /* 0x000000160400720c */ /* 0x000fda0003f06070 */
[----:B------:R-:W-:Y:S05]  /*0e70*/  @P0 BRA `(.L_x_375) ;  /* 0x0000001000480947 */ /* 0x000fea0003800000 */
[----:B------:R-:W-:Y:S01]  /*0e80*/  IMAD.HI.U32 R28, R4, R18, RZ ;  /* 0x00000012041c7227 */ /* 0x000fe200078e00ff */
[----:B------:R-:W-:Y:S01]  /*0e90*/  ISETP.NE.AND P0, PT, R17, 0x1, PT ;  /* 0x000000011100780c */ /* 0x000fe20003f05270 */
[----:B------:R-:W1:Y:S01]  /*0ea0*/  LDCU.64 UR4, c[0x0][0x3e0] ;  /* 0x00007c00ff0477ac */ /* 0x000e620008000a00 */
[CC--:B------:R-:W-:Y:S01]  /*0eb0*/  ISETP.GE.U32.AND P3, PT, R16.reuse, R19.reuse, PT ;  /* 0x000000131000720c */ /* 0x0c0fe20003f66070 */
[C---:B------:R-:W-:Y:S01]  /*0ec0*/  VIADD R21, R16.reuse, 0x10 ;  /* 0x0000001010157836 */ /* 0x040fe20000000000 */
[----:B------:R-:W-:Y:S01]  /*0ed0*/  SHF.R.U32.HI R28, RZ, R0, R28 ;  /* 0x00000000ff1c7219 */ /* 0x000fe2000001161c */
[----:B------:R-:W2:Y:S01]  /*0ee0*/  S2UR UR6, SR_CgaCtaId ;  /* 0x00000000000679c3 */ /* 0x000ea20000008800 */
[----:B------:R-:W-:Y:S02]  /*0ef0*/  IADD3 R15, PT, PT, R16, 0x20, RZ ;  /* 0x00000020100f7810 */ /* 0x000fe40007ffe0ff */
[----:B------:R-:W-:Y:S02]  /*0f00*/  SEL R28, R4, R28, !P0 ;  /* 0x0000001c041c7207 */ /* 0x000fe40004000000 */
[----:B------:R-:W-:-:S02]  /*0f10*/  ISETP.GE.U32.AND P5, PT, R15, R19, PT ;  /* 0x000000130f00720c */ /* 0x000fc40003fa6070 */
[--C-:B------:R-:W-:Y:S01]  /*0f20*/  SHF.R.S32.HI R30, RZ, 0x1f, R28.reuse ;  /* 0x0000001fff1e7819 */ /* 0x100fe2000001141c */
[----:B------:R-:W-:Y:S01]  /*0f30*/  IMAD.MOV R3, RZ, RZ, -R28 ;  /* 0x000000ffff037224 */ /* 0x000fe200078e0a1c */
[C---:B------:R-:W-:Y:S01]  /*0f40*/  IADD3 R14, PT, PT, R16.reuse, 0x30, RZ ;  /* 0x00000030100e7810 */ /* 0x040fe20007ffe0ff */
[----:B------:R-:W3:Y:S01]  /*0f50*/  @!P3 LDC.64 R8, c[0x0][0x3d8] ;  /* 0x0000f600ff08bb82 */ /* 0x000ee20000000a00 */
[----:B------:R-:W-:Y:S01]  /*0f60*/  LOP3.LUT R20, R16, 0x40, RZ, 0xfc, !PT ;  /* 0x0000004010147812 */ /* 0x000fe200078efcff */
[----:B------:R-:W-:Y:S01]  /*0f70*/  IMAD R3, R17, R3, R4 ;  /* 0x0000000311037224 */ /* 0x000fe200078e0204 */
[-C--:B------:R-:W-:Y:S01]  /*0f80*/  ISETP.GE.U32.AND P1, PT, R14, R19.reuse, PT ;  /* 0x000000130e00720c */ /* 0x080fe20003f26070 */
[----:B-1----:R-:W-:Y:S01]  /*0f90*/  IMAD R30, R30, UR4, RZ ;  /* 0x000000041e1e7c24 */ /* 0x002fe2000f8e02ff */
[----:B------:R-:W-:Y:S02]  /*0fa0*/  ISETP.GE.U32.AND P4, PT, R20, R19, PT ;  /* 0x000000131400720c */ /* 0x000fe40003f86070 */
[----:B------:R-:W-:Y:S01]  /*0fb0*/  IADD3 R4, P0, PT, R3, R24, RZ ;  /* 0x0000001803047210 */ /* 0x000fe20007f1e0ff */
[----:B------:R-:W1:Y:S01]  /*0fc0*/  @!P3 LDC.64 R6, c[0x0][0x3c0] ;  /* 0x0000f000ff06bb82 */ /* 0x000e620000000a00 */
[----:B------:R-:W-:-:S02]  /*0fd0*/  IMAD R30, R28, UR5, R30 ;  /* 0x000000051c1e7c24 */ /* 0x000fc4000f8e021e */
[----:B------:R-:W-:Y:S02]  /*0fe0*/  LEA.HI.X.SX32 R5, R3, R25, 0x1, P0 ;  /* 0x0000001903057211 */ /* 0x000fe400000f0eff */
[----:B------:R-:W-:Y:S01]  /*0ff0*/  ISETP.GE.U32.AND P0, PT, R21, R19, PT ;  /* 0x000000131500720c */ /* 0x000fe20003f06070 */
[----:B------:R-:W-:Y:S01]  /*1000*/  IMAD.WIDE.U32 R28, R28, UR4, R4 ;  /* 0x000000041c1c7c25 */ /* 0x000fe2000f8e0004 */
[----:B------:R-:W-:Y:S02]  /*1010*/  UMOV UR4, 0x400 ;  /* 0x0000040000047882 */ /* 0x000fe40000000000 */
[----:B--2---:R-:W-:Y:S01]  /*1020*/  ULEA UR4, UR6, UR4, 0x18 ;  /* 0x0000000406047291 */ /* 0x004fe2000f8ec0ff */
[----:B------:R-:W-:Y:S01]  /*1030*/  IMAD.IADD R31, R29, 0x1, R30 ;  /* 0x000000011d1f7824 */ /* 0x000fe200078e021e */
[----:B------:R-:W-:Y:S01]  /*1040*/  @!P5 MOV R38, R28 ;  /* 0x0000001c0026d202 */ /* 0x000fe20000000f00 */
[----:B------:R-:W-:Y:S02]  /*1050*/  @!P3 IMAD.MOV.U32 R30, RZ, RZ, R28 ;  /* 0x000000ffff1eb224 */ /* 0x000fe400078e001c */
[----:B------:R-:W-:-:S04]  /*1060*/  @!P5 IMAD.MOV.U32 R39, RZ, RZ, R31 ;  /* 0x000000ffff27d224 */ /* 0x000fc800078e001f */
[----:B------:R-:W2:Y:S01]  /*1070*/  @!P0 LDC.64 R4, c[0x0][0x3d8] ;  /* 0x0000f600ff048b82 */ /* 0x000ea20000000a00 */
[----:B---3--:R-:W-:-:S04]  /*1080*/  @!P3 IMAD.WIDE.U32 R12, R16, R8, R30 ;  /* 0x00000008100cb225 */ /* 0x008fc800078e001e */
[----:B------:R-:W-:Y:S01]  /*1090*/  @!P3 IMAD R3, R16, R9, R13 ;  /* 0x000000091003b224 */ /* 0x000fe200078e020d */
[C---:B-1----:R-:W-:Y:S01]  /*10a0*/  @!P3 LEA R32, P2, R12.reuse, R6, 0x2 ;  /* 0x000000060c20b211 */ /* 0x042fe200078410ff */
[----:B------:R-:W-:Y:S01]  /*10b0*/  @!P0 IMAD.MOV.U32 R36, RZ, RZ, R28 ;  /* 0x000000ffff248224 */ /* 0x000fe200078e001c */
[----:B------:R-:W1:Y:S01]  /*10c0*/  @!P0 LDC.64 R10, c[0x0][0x3c0] ;  /* 0x0000f000ff0a8b82 */ /* 0x000e620000000a00 */
[----:B------:R-:W-:Y:S01]  /*10d0*/  LOP3.LUT R6, R41, 0xff, R2, 0x78, !PT ;  /* 0x000000ff29067812 */ /* 0x000fe200078e7802 */
[----:B------:R-:W-:Y:S01]  /*10e0*/  @!P0 IMAD.MOV.U32 R37, RZ, RZ, R31 ;  /* 0x000000ffff258224 */ /* 0x000fe200078e001f */
[----:B------:R-:W-:Y:S01]  /*10f0*/  @!P3 LEA.HI.X R33, R12, R7, R3, 0x2, P2 ;  /* 0x000000070c21b211 */ /* 0x000fe200010f1403 */
[----:B------:R-:W-:Y:S01]  /*1100*/  @P0 IMAD.MOV.U32 R27, RZ, RZ, -0x800000 ;  /* 0xff800000ff1b0424 */ /* 0x000fe200078e00ff */
[----:B------:R-:W-:-:S03]  /*1110*/  LEA R3, R6, UR4, 0x2 ;  /* 0x0000000406037c11 */ /* 0x000fc6000f8e10ff */
[----:B------:R-:W3:Y:S02]  /*1120*/  @!P5 LDC.64 R8, c[0x0][0x3d8] ;  /* 0x0000f600ff08db82 */ /* 0x000ee40000000a00 */
[----:B------:R-:W-:Y:S01]  /*1130*/  @!PT LDS RZ, [RZ] ;  /* 0x00000000fffff984 */ /* 0x000fe20000000800 */
[----:B------:R-:W-:Y:S01]  /*1140*/  @!PT LDS RZ, [RZ] ;  /* 0x00000000fffff984 */ /* 0x000fe20000000800 */
[----:B------:R-:W-:Y:S01]  /*1150*/  @!PT LDS RZ, [RZ] ;  /* 0x00000000fffff984 */ /* 0x000fe20000000800 */
[----:B------:R4:W-:Y:S04]  /*1160*/  @!P3 LDGSTS.E.LTC128B [R3], desc[UR38][R32.64] ;  /* 0x000000002003bfae */ /* 0x0009e8000b9a1226 */
[----:B------:R5:W-:Y:S02]  /*1170*/  @P0 STS [R3+0x400], R27 ;  /* 0x0004001b03000388 */ /* 0x000be40000000800 */
[----:B------:R-:W5:Y:S01]  /*1180*/  @!P5 LDC.64 R6, c[0x0][0x3c0] ;  /* 0x0000f000ff06db82 */ /* 0x000f620000000a00 */
[----:B--2---:R-:W-:-:S04]  /*1190*/  @!P0 IMAD.WIDE.U32 R36, R21, R4, R36 ;  /* 0x0000000415248225 */ /* 0x004fc800078e0024 */
[----:B------:R-:W-:-:S03]  /*11a0*/  @!P0 IMAD R21, R21, R5, R37 ;  /* 0x0000000515158224 */ /* 0x000fc600078e0225 */
[----:B------:R-:W2:Y:S01]  /*11b0*/  @!P1 LDC.64 R12, c[0x0][0x3d8] ;  /* 0x0000f600ff0c9b82 */ /* 0x000ea20000000a00 */
[----:B-1----:R-:W-:-:S04]  /*11c0*/  @!P0 LEA R34, P2, R36, R10, 0x2 ;  /* 0x0000000a24228211 */ /* 0x002fc800078410ff */
[----:B------:R-:W-:-:S03]  /*11d0*/  @!P0 LEA.HI.X R35, R36, R11, R21, 0x2, P2 ;  /* 0x0000000b24238211 */ /* 0x000fc600010f1415 */
[----:B------:R-:W1:Y:S01]  /*11e0*/  @!P1 LDC.64 R4, c[0x0][0x3c0] ;  /* 0x0000f000ff049b82 */ /* 0x000e620000000a00 */
[----:B---3--:R-:W-:Y:S01]  /*11f0*/  @!P5 IMAD.WIDE.U32 R38, R15, R8, R38 ;  /* 0x000000080f26d225 */ /* 0x008fe200078e0026 */
[----:B------:R-:W-:-:S03]  /*1200*/  @P3 MOV R32, 0xff800000 ;  /* 0xff80000000203802 */ /* 0x000fc60000000f00 */
[----:B----4-:R-:W-:-:S03]  /*1210*/  VIADD R33, R16, 0x50 ;  /* 0x0000005010217836 */ /* 0x010fc60000000000 */
[----:B------:R-:W3:Y:S01]  /*1220*/  @!P4 LDC.64 R10, c[0x0][0x3d8] ;  /* 0x0000f600ff0acb82 */ /* 0x000ee20000000a00 */
[----:B-----5:R-:W-:Y:S01]  /*1230*/  VIADD R27, R16, 0x60 ;  /* 0x00000060101b7836 */ /* 0x020fe20000000000 */
[----:B------:R4:W-:Y:S01]  /*1240*/  @P3 STS [R3], R32 ;  /* 0x0000002003003388 */ /* 0x0009e20000000800 */
[----:B------:R-:W-:Y:S01]  /*1250*/  ISETP.GE.U32.AND P3, PT, R33, R19, PT ;  /* 0x000000132100720c */ /* 0x000fe20003f66070 */
[----:B------:R-:W-:Y:S01]  /*1260*/  @!P5 IMAD R21, R15, R9, R39 ;  /* 0x000000090f15d224 */ /* 0x000fe200078e0227 */
[----:B------:R-:W-:Y:S01]  /*1270*/  @P5 MOV R15, 0xff800000 ;  /* 0xff800000000f5802 */ /* 0x000fe20000000f00 */
[----:B------:R-:W-:Y:S01]  /*1280*/  @!PT LDS RZ, [RZ] ;  /* 0x00000000fffff984 */ /* 0x000fe20000000800 */
[----:B------:R-:W-:Y:S01]  /*1290*/  @!PT LDS RZ, [RZ] ;  /* 0x00000000fffff984 */ /* 0x000fe20000000800 */
[----:B------:R-:W-:Y:S01]  /*12a0*/  @!PT LDS RZ, [RZ] ;  /* 0x00000000fffff984 */ /* 0x000fe20000000800 */
[----:B------:R5:W-:Y:S01]  /*12b0*/  @!P0 LDGSTS.E.LTC128B [R3+0x400], desc[UR38][R34.64] ;  /* 0x0040000022038fae */ /* 0x000be2000b9a1226 */
[C---:B------:R-:W-:Y:S01]  /*12c0*/  @!P5 LEA R36, P0, R38.reuse, R6, 0x2 ;  /* 0x000000062624d211 */ /* 0x040fe200078010ff */
[----:B------:R-:W1:Y:S01]  /*12d0*/  @!P4 LDC.64 R8, c[0x0][0x3c0] ;  /* 0x0000f000ff08cb82 */ /* 0x000e620000000a00 */
[----:B------:R-:W-:Y:S01]  /*12e0*/  ISETP.GE.U32.AND P2, PT, R27, R19, PT ;  /* 0x000000131b00720c */ /* 0x000fe20003f46070 */
[----:B------:R1:W-:Y:S01]  /*12f0*/  @P5 STS [R3+0x800], R15 ;  /* 0x0008000f03005388 */ /* 0x0003e20000000800 */
[----:B------:R-:W-:Y:S01]  /*1300*/  @!P5 LEA.HI.X R37, R38, R7, R21, 0x2, P0 ;  /* 0x000000072625d211 */ /* 0x000fe200000f1415 */
[----:B------:R-:W-:Y:S01]  /*1310*/  @!P4 IMAD.MOV.U32 R38, RZ, RZ, R28 ;  /* 0x000000ffff26c224 */ /* 0x000fe200078e001c */
[----:B------:R-:W-:-:S02]  /*1320*/  @!P4 MOV R39, R31 ;  /* 0x0000001f0027c202 */ /* 0x000fc40000000f00 */
[----:B------:R-:W-:Y:S01]  /*1330*/  LOP3.LUT R21, R16, 0x80, RZ, 0xfc, !PT ;  /* 0x0000008010157812 */ /* 0x000fe200078efcff */
[----:B------:R-:W1:Y:S01]  /*1340*/  @!P3 LDC.64 R6, c[0x0][0x3d8] ;  /* 0x0000f600ff06bb82 */ /* 0x000e620000000a00 */
[----:B------:R-:W-:Y:S01]  /*1350*/  @!PT LDS RZ, [RZ] ;  /* 0x00000000fffff984 */ /* 0x000fe20000000800 */
[----:B------:R-:W-:Y:S01]  /*1360*/  @!PT LDS RZ, [RZ] ;  /* 0x00000000fffff984 */ /* 0x000fe20000000800 */
[----:B------:R-:W-:Y:S01]  /*1370*/  @!PT LDS RZ, [RZ] ;  /* 0x00000000fffff984 */ /* 0x000fe20000000800 */
[----:B------:R1:W-:Y:S02]  /*1380*/  @!P5 LDGSTS.E.LTC128B [R3+0x800], desc[UR38][R36.64] ;  /* 0x008000002403dfae */ /* 0x0003e4000b9a1226 */
[----:B------:R-:W-:Y:S01]  /*1390*/  ISETP.GE.U32.AND P6, PT, R21, R19, PT ;  /* 0x000000131500720c */ /* 0x000fe20003fc6070 */
[----:B---3--:R-:W-:-:S04]  /*13a0*/  @!P4 IMAD.WIDE.U32 R38, R20, R10, R38 ;  /* 0x0000000a1426c225 */ /* 0x008fc800078e0026 */
[----:B----4-:R-:W-:Y:S02]  /*13b0*/  VIADD R32, R16, 0x70 ;  /* 0x0000007010207836 */ /* 0x010fe40000000000 */
[----:B------:R-:W-:Y:S02]  /*13c0*/  @P4 IMAD.MOV.U32 R10, RZ, RZ, -0x800000 ;  /* 0xff800000ff0a4424 */ /* 0x000fe400078e00ff */
[----:B------:R-:W-:Y:S01]  /*13d0*/  @!P4 IMAD R11, R20, R11, R39 ;  /* 0x0000000b140bc224 */ /* 0x000fe200078e0227 */
[----:B------:R-:W-:Y:S01]  /*13e0*/  @!P2 MOV R39, R31 ;  /* 0x0000001f0027a202 */ /* 0x000fe20000000f00 */
[----:B-----5:R-:W-:Y:S02]  /*13f0*/  @!P1 IMAD.MOV.U32 R34, RZ, RZ, R28 ;  /* 0x000000ffff229224 */ /* 0x020fe400078e001c */
[----:B------:R-:W-:Y:S02]  /*1400*/  @!P1 IMAD.MOV.U32 R35, RZ, RZ, R31 ;  /* 0x000000ffff239224 */ /* 0x000fe400078e001f */
[----:B------:R-:W-:-:S02]  /*1410*/  VIADD R20, R16, 0x90 ;  /* 0x0000009010147836 */ /* 0x000fc40000000000 */
[----:B--2---:R-:W-:Y:S01]  /*1420*/  @!P1 IMAD.WIDE.U32 R34, R14, R12, R34 ;  /* 0x0000000c0e229225 */ /* 0x004fe200078e0022 */
[----:B------:R-:W-:Y:S02]  /*1430*/  @P1 MOV R12, 0xff800000 ;  /* 0xff800000000c1802 */ /* 0x000fe40000000f00 */
[----:B------:R-:W-:Y:S01]  /*1440*/  ISETP.GE.U32.AND P5, PT, R20, R19, PT ;  /* 0x000000131400720c */ /* 0x000fe20003fa6070 */
[----:B------:R-:W-:Y:S01]  /*1450*/  @!P1 IMAD R13, R14, R13, R35 ;  /* 0x0000000d0e0d9224 */ /* 0x000fe200078e0223 */
[C---:B-1----:R-:W-:Y:S01]  /*1460*/  @!P1 LEA R42, P0, R34.reuse, R4, 0x2 ;  /* 0x00000004222a9211 */ /* 0x042fe200078010ff */
[----:B------:R-:W1:Y:S01]  /*1470*/  @!P2 LDC.64 R14, c[0x0][0x3d8] ;  /* 0x0000f600ff0eab82 */ /* 0x000e620000000a00 */
[----:B------:R2:W-:Y:S01]  /*1480*/  @P1 STS [R3+0xc00], R12 ;  /* 0x000c000c03001388 */ /* 0x0005e20000000800 */
[----:B------:R-:W-:Y:S01]  /*1490*/  @!P3 MOV R37, R31 ;  /* 0x0000001f0025b202 */ /* 0x000fe20000000f00 */
[----:B------:R-:W-:Y:S01]  /*14a0*/  @!P3 IMAD.MOV.U32 R36, RZ, RZ, R28 ;  /* 0x000000ffff24b224 */ /* 0x000fe200078e001c */
[----:B------:R-:W-:-:S02]  /*14b0*/  @!P1 LEA.HI.X R43, R34, R5, R13, 0x2, P0 ;  /* 0x00000005222b9211 */ /* 0x000fc400000f140d */
[----:B------:R-:W-:Y:S01]  /*14c0*/  ISETP.GE.U32.AND P0, PT, R32, R19, PT ;  /* 0x000000132000720c */ /* 0x000fe20003f06070 */
[C---:B------:R-:W-:Y:S01]  /*14d0*/  @!P3 IMAD.WIDE.U32 R36, R33.reuse, R6, R36 ;  /* 0x000000062124b225 */ /* 0x040fe200078e0024 */
[----:B------:R-:W3:Y:S01]  /*14e0*/  @!P3 LDC.64 R4, c[0x0][0x3c0] ;  /* 0x0000f000ff04bb82 */ /* 0x000ee20000000a00 */
[----:B------:R-:W-:Y:S01]  /*14f0*/  @!PT LDS RZ, [RZ] ;  /* 0x00000000fffff984 */ /* 0x000fe20000000800 */
[----:B------:R-:W-:Y:S01]  /*1500*/  @!PT LDS RZ, [RZ] ;  /* 0x00000000fffff984 */ /* 0x000fe20000000800 */
[----:B------:R-:W-:Y:S01]  /*1510*/  @!PT LDS RZ, [RZ] ;  /* 0x00000000fffff984 */ /* 0x000fe20000000800 */
[----:B------:R3:W-:Y:S01]  /*1520*/  @!P1 LDGSTS.E.LTC128B [R3+0xc00], desc[UR38][R42.64] ;  /* 0x00c000002a039fae */ /* 0x0007e2000b9a1226 */
[C---:B------:R-:W-:Y:S01]  /*1530*/  @!P4 LEA R34, P1, R38.reuse, R8, 0x2 ;  /* 0x000000082622c211 */ /* 0x040fe200078210ff */
[----:B------:R-:W-:Y:S02]  /*1540*/  @!P3 IMAD R33, R33, R7, R37 ;  /* 0x000000072121b224 */ /* 0x000fe400078e0225 */
[----:B------:R4:W-:Y:S01]  /*1550*/  @P4 STS [R3+0x1000], R10 ;  /* 0x0010000a03004388 */ /* 0x0009e20000000800 */
[----:B------:R-:W-:Y:S01]  /*1560*/  @!P4 LEA.HI.X R35, R38, R9, R11, 0x2, P1 ;  /* 0x000000092623c211 */ /* 0x000fe200008f140b */
[----:B------:R-:W-:Y:S01]  /*1570*/  @!P2 IMAD.MOV.U32 R38, RZ, RZ, R28 ;  /* 0x000000ffff26a224 */ /* 0x000fe200078e001c */
[----:B------:R-:W5:Y:S03]  /*1580*/  @!P6 LDC.64 R6, c[0x0][0x3d8] ;  /* 0x0000f600ff06eb82 */ /* 0x000f660000000a00 */
[----:B------:R-:W-:Y:S01]  /*1590*/  @!PT LDS RZ, [RZ] ;  /* 0x00000000fffff984 */ /* 0x000fe20000000800 */
[----:B------:R-:W-:Y:S01]  /*15a0*/  @!PT LDS RZ, [RZ] ;  /* 0x00000000fffff984 */ /* 0x000fe20000000800 */
[----:B------:R-:W-:Y:S01]  /*15b0*/  @!PT LDS RZ, [RZ] ;  /* 0x00000000fffff984 */ /* 0x000fe20000000800 */
[----:B------:R4:W-:Y:S05]  /*15c0*/  @!P4 LDGSTS.E.LTC128B [R3+0x1000], desc[UR38][R34.64] ;  /* 0x010000002203cfae */ /* 0x0009ea000b9a1226 */
[----:B------:R-:W5:Y:S01]  /*15d0*/  @!P0 LDC.64 R8, c[0x0][0x3c0] ;  /* 0x0000f000ff088b82 */ /* 0x000f620000000a00 */
[----:B-1----:R-:W-:-:S04]  /*15e0*/  @!P2 IMAD.WIDE.U32 R38, R27, R14, R38 ;  /* 0x0000000e1b26a225 */ /* 0x002fc800078e0026 */
[----:B------:R-:W-:Y:S02]  /*15f0*/  @P3 IMAD.MOV.U32 R14, RZ, RZ, -0x800000 ;  /* 0xff800000ff0e3424 */ /* 0x000fe400078e00ff */
[----:B------:R-:W-:Y:S01]  /*1600*/  @!P2 IMAD R15, R27, R15, R39 ;  /* 0x0000000f1b0fa224 */ /* 0x000fe200078e0227 */
[----:B--2---:R-:W1:Y:S01]  /*1610*/  @!P2 LDC.64 R12, c[0x0][0x3c0] ;  /* 0x0000f000ff0cab82 */ /* 0x004e620000000a00 */
[----:B------:R-:W-:Y:S01]  /*1620*/  IADD3 R27, PT, PT, R16, 0xb0, RZ ;  /* 0x000000b0101b7810 */ /* 0x000fe20007ffe0ff */
[----:B------:R2:W-:Y:S01]  /*1630*/  @P3 STS [R3+0x1400], R14 ;  /* 0x0014000e03003388 */ /* 0x0005e20000000800 */
[----:B---3--:R-:W-:-:S05]  /*1640*/  @!P3 LEA R42, P1, R36, R4, 0x2 ;  /* 0x00000004242ab211 */ /* 0x008fca00078210ff */
[----:B----4-:R-:W3:Y:S01]  /*1650*/  @!P0 LDC.64 R10, c[0x0][0x3d8] ;  /* 0x0000f600ff0a8b82 */ /* 0x010ee20000000a00 */
[----:B------:R-:W-:Y:S02]  /*1660*/  @!P3 LEA.HI.X R43, R36, R5, R33, 0x2, P1 ;  /* 0x00000005242bb211 */ /* 0x000fe400008f1421 */
[----:B------:R-:W-:-:S03]  /*1670*/  LOP3.LUT R33, R16, 0xc0, RZ, 0xfc, !PT ;  /* 0x000000c010217812 */ /* 0x000fc600078efcff */
[----:B------:R-:W-:Y:S01]  /*1680*/  @!PT LDS RZ, [RZ] ;  /* 0x00000000fffff984 */ /* 0x000fe20000000800 */
[----:B------:R-:W-:Y:S01]  /*1690*/  @!PT LDS RZ, [RZ] ;  /* 0x00000000fffff984 */ /* 0x000fe20000000800 */
[----:B------:R-:W-:Y:S01]  /*16a0*/  @!PT LDS RZ, [RZ] ;  /* 0x00000000fffff984 */ /* 0x000fe20000000800 */
[----:B------:R4:W-:Y:S01]  /*16b0*/  @!P3 LDGSTS.E.LTC128B [R3+0x1400], desc[UR38][R42.64] ;  /* 0x014000002a03bfae */ /* 0x0009e2000b9a1226 */
[C---:B------:R-:W-:Y:S01]  /*16c0*/  IADD3 R34, PT, PT, R16.reuse, 0xa0, RZ ;  /* 0x000000a010227810 */ /* 0x040fe20007ffe0ff */
[----:B------:R-:W5:Y:S01]  /*16d0*/  @!P6 LDC.64 R4, c[0x0][0x3c0] ;  /* 0x0000f000ff04eb82 */ /* 0x000f620000000a00 */
[-C--:B------:R-:W-:Y:S01]  /*16e0*/  ISETP.GE.U32.AND P3, PT, R27, R19.reuse, PT ;  /* 0x000000131b00720c */ /* 0x080fe20003f66070 */
[----:B------:R-:W-:Y:S01]  /*16f0*/  VIADD R35, R16, 0xe0 ;  /* 0x000000e010237836 */ /* 0x000fe20000000000 */
[----:B------:R-:W-:Y:S02]  /*1700*/  ISETP.GE.U32.AND P4, PT, R34, R19, PT ;  /* 0x000000132200720c */ /* 0x000fe40003f86070 */
[----:B-1----:R-:W-:Y:S01]  /*1710*/  @!P2 LEA R36, P1, R38, R12, 0x2 ;  /* 0x0000000c2624a211 */ /* 0x002fe200078210ff */
[----:B--2---:R-:W-:-:S03]  /*1720*/  @P2 IMAD.MOV.U32 R14, RZ, RZ, -0x800000 ;  /* 0xff800000ff0e2424 */ /* 0x004fc600078e00ff */
[----:B------:R-:W-:Y:S02]  /*1730*/  @!P2 LEA.HI.X R37, R38, R13, R15, 0x2, P1 ;  /* 0x0000000d2625a211 */ /* 0x000fe400008f140f */
[----:B------:R-:W1:Y:S01]  /*1740*/  @!P5 LDC.64 R12, c[0x0][0x3d8] ;  /* 0x0000f600ff0cdb82 */ /* 0x000e620000000a00 */
[----:B------:R2:W-:Y:S04]  /*1750*/  @P2 STS [R3+0x1800], R14 ;  /* 0x0018000e03002388 */ /* 0x0005e80000000800 */
[--C-:B------:R-:W-:Y:S02]  /*1760*/  @!P4 IMAD.MOV.U32 R44, RZ, RZ, R28.reuse ;  /* 0x000000ffff2cc224 */ /* 0x100fe400078e001c */
[----:B------:R-:W-:Y:S01]  /*1770*/  @!P4 IMAD.MOV.U32 R45, RZ, RZ, R31 ;  /* 0x000000ffff2dc224 */ /* 0x000fe200078e001f */
[----:B------:R-:W-:Y:S01]  /*1780*/  @!PT LDS RZ, [RZ] ;  /* 0x00000000fffff984 */ /* 0x000fe20000000800 */
[----:B------:R-:W-:Y:S01]  /*1790*/  @!PT LDS RZ, [RZ] ;  /* 0x00000000fffff984 */ /* 0x000fe20000000800 */
[----:B------:R-:W-:Y:S01]  /*17a0*/  @!PT LDS RZ, [RZ] ;  /* 0x00000000fffff984 */ /* 0x000fe20000000800 */
[----:B------:R2:W-:Y:S01]  /*17b0*/  @!P2 LDGSTS.E.LTC128B [R3+0x1800], desc[UR38][R36.64] ;  /* 0x018000002403afae */ /* 0x0005e2000b9a1226 */
[----:B------:R-:W-:Y:S01]  /*17c0*/  ISETP.GE.U32.AND P2, PT, R33, R19, PT ;  /* 0x000000132100720c */ /* 0x000fe20003f46070 */
[----:B----4-:R-:W-:-:S02]  /*17d0*/  @!P0 IMAD.MOV.U32 R42, RZ, RZ, R28 ;  /* 0x000000ffff2a8224 */ /* 0x010fc400078e001c */
[----:B------:R-:W-:Y:S02]  /*17e0*/  @!P0 IMAD.MOV.U32 R43, RZ, RZ, R31 ;  /* 0x000000ffff2b8224 */ /* 0x000fe400078e001f */
[----:B---3--:R-:W-:-:S04]  /*17f0*/  @!P0 IMAD.WIDE.U32 R42, R32, R10, R42 ;  /* 0x0000000a202a8225 */ /* 0x008fc800078e002a */
[----:B------:R-:W-:Y:S01]  /*1800*/  @!P0 IMAD R32, R32, R11, R43 ;  /* 0x0000000b20208224 */ /* 0x000fe200078e022b */
[C---:B-----5:R-:W-:Y:S01]  /*1810*/  @!P0 LEA R38, P1, R42.reuse, R8, 0x2 ;  /* 0x000000082a268211 */ /* 0x060fe200078210ff */
[----:B------:R-:W3:Y:S01]  /*1820*/  @!P5 LDC.64 R10, c[0x0][0x3c0] ;  /* 0x0000f000ff0adb82 */ /* 0x000ee20000000a00 */
[----:B------:R-:W-:Y:S02]  /*1830*/  @P6 IMAD.MOV.U32 R8, RZ, RZ, -0x800000 ;  /* 0xff800000ff086424 */ /* 0x000fe400078e00ff */
[----:B------:R-:W-:Y:S01]  /*1840*/  @!P0 LEA.HI.X R39, R42, R9, R32, 0x2, P1 ;  /* 0x000000092a278211 */ /* 0x000fe200008f1420 */
[----:B------:R-:W-:Y:S01]  /*1850*/  VIADD R32, R16, 0xd0 ;  /* 0x000000d010207836 */ /* 0x000fe20000000000 */
[----:B--2---:R-:W-:Y:S01]  /*1860*/  @P0 MOV R14, 0xff800000 ;  /* 0xff800000000e0802 */ /* 0x004fe20000000f00 */
[----:B------:R-:W-:Y:S02]  /*1870*/  @!P3 IMAD.MOV.U32 R42, RZ, RZ, R28 ;  /* 0x000000ffff2ab224 */ /* 0x000fe400078e001c */
[----:B------:R-:W-:-:S02]  /*1880*/  @!P3 IMAD.MOV.U32 R43, RZ, RZ, R31 ;  /* 0x000000ffff2bb224 */ /* 0x000fc400078e001f */
[----:B------:R-:W-:Y:S01]  /*1890*/  @!P6 IMAD.MOV.U32 R36, RZ, RZ, R28 ;  /* 0x000000ffff24e224 */ /* 0x000fe200078e001c */
[----:B------:R2:W-:Y:S01]  /*18a0*/  @P0 STS [R3+0x1c00], R14 ;  /* 0x001c000e03000388 */ /* 0x0005e20000000800 */
[----:B------:R-:W-:-:S03]  /*18b0*/  @!P6 IMAD.MOV.U32 R37, RZ, RZ, R31 ;  /* 0x000000ffff25e224 */ /* 0x000fc600078e001f */
[----:B------:R-:W-:Y:S01]  /*18c0*/  @!PT LDS RZ, [RZ] ;  /* 0x00000000fffff984 */ /* 0x000fe20000000800 */
[----:B------:R-:W-:Y:S01]  /*18d0*/  @!PT LDS RZ, [RZ] ;  /* 0x00000000fffff984 */ /* 0x000fe20000000800 */
[----:B------:R-:W-:Y:S01]  /*18e0*/  @!PT LDS RZ, [RZ] ;  /* 0x00000000fffff984 */ /* 0x000fe20000000800 */
[----:B------:R4:W-:Y:S01]  /*18f0*/  @!P0 LDGSTS.E.LTC128B [R3+0x1c00], desc[UR38][R38.64] ;  /* 0x01c0000026038fae */ /* 0x0009e2000b9a1226 */
[----:B------:R-:W-:-:S03]  /*1900*/  @!P6 IMAD.WIDE.U32 R36, R21, R6, R36 ;  /* 0x000000061524e225 */ /* 0x000fc600078e0024 */
[----:B------:R5:W-:Y:S01]  /*1910*/  @P6 STS [R3+0x2000], R8 ;  /* 0x0020000803006388 */ /* 0x000be20000000800 */
[----:B------:R-:W-:Y:S01]  /*1920*/  @!P6 IMAD R21, R21, R7, R37 ;  /* 0x000000071515e224 */ /* 0x000fe200078e0225 */
[----:B------:R-:W-:Y:S01]  /*1930*/  @!P5 MOV R37, R31 ;  /* 0x0000001f0025d202 */ /* 0x000fe20000000f00 */
[----:B------:R-:W4:Y:S01]  /*1940*/  @!P4 LDC.64 R6, c[0x0][0x3d8] ;  /* 0x0000f600ff06cb82 */ /* 0x000f220000000a00 */
[----:B--2---:R-:W-:-:S04]  /*1950*/  @!P6 LEA R14, P1, R36, R4, 0x2 ;  /* 0x00000004240ee211 */ /* 0x004fc800078210ff */
[----:B------:R-:W-:Y:S01]  /*1960*/  @!P6 LEA.HI.X R15, R36, R5, R21, 0x2, P1 ;  /* 0x00000005240fe211 */ /* 0x000fe200008f1415 */
[----:B------:R-:W-:Y:S02]  /*1970*/  @!P5 IMAD.MOV.U32 R36, RZ, RZ, R28 ;  /* 0x000000ffff24d224 */ /* 0x000fe400078e001c */
[----:B------:R-:W2:Y:S01]  /*1980*/  @!P3 LDC.64 R4, c[0x0][0x3d8] ;  /* 0x0000f600ff04bb82 */ /* 0x000ea20000000a00 */
[----:B------:R-:W-:Y:S01]  /*1990*/  ISETP.GE.U32.AND P1, PT, R32, R19, PT ;  /* 0x000000132000720c */ /* 0x000fe20003f26070 */
[C---:B-1----:R-:W-:Y:S01]  /*19a0*/  @!P5 IMAD.WIDE.U32 R36, R20.reuse, R12, R36 ;  /* 0x0000000c1424d225 */ /* 0x042fe200078e0024 */
[----:B------:R-:W-:Y:S01]  /*19b0*/  @P5 MOV R12, 0xff800000 ;  /* 0xff800000000c5802 */ /* 0x000fe20000000f00 */
[----:B------:R-:W-:Y:S01]  /*19c0*/  @!PT LDS RZ, [RZ] ;  /* 0x00000000fffff984 */ /* 0x000fe20000000800 */
[----:B------:R-:W-:Y:S01]  /*19d0*/  @!PT LDS RZ, [RZ] ;  /* 0x00000000fffff984 */ /* 0x000fe20000000800 */
[----:B------:R-:W-:Y:S01]  /*19e0*/  @!PT LDS RZ, [RZ] ;  /* 0x00000000fffff984 */ /* 0x000fe20000000800 */
[----:B------:R1:W-:Y:S02]  /*19f0*/  @!P6 LDGSTS.E.LTC128B [R3+0x2000], desc[UR38][R14.64] ;  /* 0x020000000e03efae */ /* 0x0003e4000b9a1226 */
[----:B------:R-:W-:Y:S02]  /*1a00*/  @!P5 IMAD R13, R20, R13, R37 ;  /* 0x0000000d140dd224 */ /* 0x000fe400078e0225 */
[----:B-----5:R-:W5:Y:S01]  /*1a10*/  @!P4 LDC.64 R8, c[0x0][0x3c0] ;  /* 0x0000f000ff08cb82 */ /* 0x020f620000000a00 */
[----:B---3--:R-:W-:Y:S01]  /*1a20*/  @!P5 LEA R10, P0, R36, R10, 0x2 ;  /* 0x0000000a240ad211 */ /* 0x008fe200078010ff */
[----:B------:R-:W-:Y:S01]  /*1a30*/  @P5 STS [R3+0x2400], R12 ;  /* 0x0024000c03005388 */ /* 0x000fe20000000800 */
[----:B----4-:R-:W-:Y:S01]  /*1a40*/  @!P4 IMAD.WIDE.U32 R44, R34, R6, R44 ;  /* 0x00000006222cc225 */ /* 0x010fe200078e002c */
[----:B------:R-:W-:-:S02]  /*1a50*/  @!P2 MOV R37, R31 ;  /* 0x0000001f0025a202 */ /* 0x000fc40000000f00 */
[----:B------:R-:W-:Y:S01]  /*1a60*/  @!P5 LEA.HI.X R11, R36, R11, R13, 0x2, P0 ;  /* 0x0000000b240bd211 */ /* 0x000fe200000f140d */
[----:B------:R-:W-:Y:S01]  /*1a70*/  @!P4 IMAD R36, R34, R7, R45 ;  /* 0x000000072224c224 */ /* 0x000fe200078e022d */
[----:B------:R-:W3:Y:S01]  /*1a80*/  @!P3 LDC.64 R20, c[0x0][0x3c0] ;  /* 0x0000f000ff14bb82 */ /* 0x000ee20000000a00 */
[----:B------:R-:W-:Y:S02]  /*1a90*/  ISETP.GE.U32.AND P0, PT, R35, R19, PT ;  /* 0x000000132300720c */ /* 0x000fe40003f06070 */
[----:B------:R-:W-:Y:S01]  /*1aa0*/  @!PT LDS RZ, [RZ] ;  /* 0x00000000fffff984 */ /* 0x000fe20000000800 */
[----:B------:R-:W-:Y:S01]  /*1ab0*/  @!PT LDS RZ, [RZ] ;  /* 0x00000000fffff984 */ /* 0x000fe20000000800 */
[----:B------:R-:W-:Y:S01]  /*1ac0*/  @!PT LDS RZ, [RZ] ;  /* 0x00000000fffff984 */ /* 0x000fe20000000800 */
[----:B------:R4:W-:Y:S01]  /*1ad0*/  @!P5 LDGSTS.E.LTC128B [R3+0x2400], desc[UR38][R10.64] ;  /* 0x024000000a03dfae */ /* 0x0009e2000b9a1226 */
[----:B------:R-:W-:Y:S01]  /*1ae0*/  @P4 MOV R34, 0xff800000 ;  /* 0xff80000000224802 */ /* 0x000fe20000000f00 */
[----:B--2---:R-:W-:-:S04]  /*1af0*/  @!P3 IMAD.WIDE.U32 R42, R27, R4, R42 ;  /* 0x000000041b2ab225 */ /* 0x004fc800078e002a */
[----:B------:R2:W-:Y:S05]  /*1b00*/  @P4 STS [R3+0x2800], R34 ;  /* 0x0028002203004388 */ /* 0x0005ea0000000800 */
[----:B------:R-:W2:Y:S01]  /*1b10*/  @!P0 LDC.64 R6, c[0x0][0x3d8] ;  /* 0x0000f600ff068b82 */ /* 0x000ea20000000a00 */
[----:B-----5:R-:W-:-:S04]  /*1b20*/  @!P4 LEA R38, P5, R44, R8, 0x2 ;  /* 0x000000082c26c211 */ /* 0x020fc800078a10ff */
[----:B------:R-:W-:Y:S01]  /*1b30*/  @!P4 LEA.HI.X R39, R44, R9, R36, 0x2, P5 ;  /* 0x000000092c27c211 */ /* 0x000fe200028f1424 */
[----:B------:R-:W-:Y:S02]  /*1b40*/  @!P2 IMAD.MOV.U32 R36, RZ, RZ, R28 ;  /* 0x000000ffff24a224 */ /* 0x000fe400078e001c */
[----:B-1----:R-:W1:Y:S01]  /*1b50*/  @!P2 LDC.64 R14, c[0x0][0x3d8] ;  /* 0x0000f600ff0eab82 */ /* 0x002e620000000a00 */
[----:B---3--:R-:W-:Y:S01]  /*1b60*/  @!P3 LEA R20, P5, R42, R20, 0x2 ;  /* 0x000000142a14b211 */ /* 0x008fe200078a10ff */
[----:B------:R-:W-:Y:S01]  /*1b70*/  @!PT LDS RZ, [RZ] ;  /* 0x00000000fffff984 */ /* 0x000fe20000000800 */
[----:B------:R-:W-:Y:S01]  /*1b80*/  @!PT LDS RZ, [RZ] ;  /* 0x00000000fffff984 */ /* 0x000fe20000000800 */
[----:B------:R-:W-:Y:S01]  /*1b90*/  @!PT LDS RZ, [RZ] ;  /* 0x00000000fffff984 */ /* 0x000fe20000000800 */
[----:B------:R3:W-:Y:S06]  /*1ba0*/  @!P4 LDGSTS.E.LTC128B [R3+0x2800], desc[UR38][R38.64] ;  /* 0x028000002603cfae */ /* 0x0007ec000b9a1226 */
[----:B----4-:R-:W4:Y:S01]  /*1bb0*/  @!P1 LDC.64 R10, c[0x0][0x3d8] ;  /* 0x0000f600ff0a9b82 */ /* 0x010f220000000a00 */
[----:B--2---:R-:W-:Y:S01]  /*1bc0*/  @!P3 IMAD R34, R27, R5, R43 ;  /* 0x000000051b22b224 */ /* 0x004fe200078e022b */
[----:B------:R-:W-:-:S06]  /*1bd0*/  @P3 MOV R27, 0xff800000 ;  /* 0xff800000001b3802 */ /* 0x000fcc0000000f00 */
[----:B------:R-:W2:Y:S01]  /*1be0*/  @!P2 LDC.64 R12, c[0x0][0x3c0] ;  /* 0x0000f000ff0cab82 */ /* 0x000ea20000000a00 */
[----:B------:R-:W-:Y:S01]  /*1bf0*/  @!P3 LEA.HI.X R21, R42, R21, R34, 0x2, P5 ;  /* 0x000000152a15b211 */ /* 0x000fe200028f1422 */
[----:B------:R5:W-:Y:S04]  /*1c00*/  @P3 STS [R3+0x2c00], R27 ;  /* 0x002c001b03003388 */ /* 0x000be80000000800 */
[----:B------:R-:W-:Y:S01]  /*1c10*/  @!PT LDS RZ, [RZ] ;  /* 0x00000000fffff984 */ /* 0x000fe20000000800 */
[----:B------:R-:W-:Y:S01]  /*1c20*/  @!PT LDS RZ, [RZ] ;  /* 0x00000000fffff984 */ /* 0x000fe20000000800 */
[----:B------:R-:W-:Y:S01]  /*1c30*/  @!PT LDS RZ, [RZ] ;  /* 0x00000000fffff984 */ /* 0x000fe20000000800 */
[----:B------:R5:W-:Y:S02]  /*1c40*/  @!P3 LDGSTS.E.LTC128B [R3+0x2c00], desc[UR38][R20.64] ;  /* 0x02c000001403bfae */ /* 0x000be4000b9a1226 */
[----:B------:R-:W4:Y:S01]  /*1c50*/  @!P1 LDC.64 R8, c[0x0][0x3c0] ;  /* 0x0000f000ff089b82 */ /* 0x000f220000000a00 */
[----:B-1----:R-:W-:-:S04]  /*1c60*/  @!P2 IMAD.WIDE.U32 R36, R33, R14, R36 ;  /* 0x0000000e2124a225 */ /* 0x002fc800078e0024 */
[----:B------:R-:W-:Y:S02]  /*1c70*/  @!P2 IMAD R15, R33, R15, R37 ;  /* 0x0000000f210fa224 */ /* 0x000fe400078e0225 */
[----:B---3--:R-:W-:Y:S01]  /*1c80*/  @!P0 IMAD.MOV.U32 R38, RZ, RZ, R28 ;  /* 0x000000ffff268224 */ /* 0x008fe200078e001c */
[----:B------:R-:W1:Y:S01]  /*1c90*/  @!P0 LDC.64 R4, c[0x0][0x3c0] ;  /* 0x0000f000ff048b82 */ /* 0x000e620000000a00 */
[----:B------:R-:W-:Y:S02]  /*1ca0*/  @!P0 IMAD.MOV.U32 R39, RZ, RZ, R31 ;  /* 0x000000ffff278224 */ /* 0x000fe400078e001f */
[C---:B------:R-:W-:Y:S01]  /*1cb0*/  @!P0 IMAD.WIDE.U32 R38, R35.reuse, R6, R38 ;  /* 0x0000000623268225 */ /* 0x040fe200078e0026 */
[----:B------:R-:W-:Y:S02]  /*1cc0*/  @P1 MOV R6, 0xff800000 ;  /* 0xff80000000061802 */ /* 0x000fe40000000f00 */
[----:B--2---:R-:W-:Y:S01]  /*1cd0*/  @!P2 LEA R12, P3, R36, R12, 0x2 ;  /* 0x0000000c240ca211 */ /* 0x004fe200078610ff */
[----:B------:R-:W-:-:S02]  /*1ce0*/  @!P0 IMAD R7, R35, R7, R39 ;  /* 0x0000000723078224 */ /* 0x000fc400078e0227 */
[----:B-----5:R-:W-:Y:S01]  /*1cf0*/  @P2 IMAD.MOV.U32 R27, RZ, RZ, -0x800000 ;  /* 0xff800000ff1b2424 */ /* 0x020fe200078e00ff */
[----:B------:R-:W-:-:S04]  /*1d00*/  @!P2 LEA.HI.X R13, R36, R13, R15, 0x2, P3 ;  /* 0x0000000d240da211 */ /* 0x000fc800018f140f */
[----:B------:R-:W-:Y:S01]  /*1d10*/  @P2 STS [R3+0x3000], R27 ;  /* 0x0030001b03002388 */ /* 0x000fe20000000800 */
[----:B------:R-:W-:Y:S02]  /*1d20*/  @!P1 IMAD.MOV.U32 R20, RZ, RZ, R28 ;  /* 0x000000ffff149224 */ /* 0x000fe400078e001c */
[----:B------:R-:W-:Y:S01]  /*1d30*/  @!P1 IMAD.MOV.U32 R21, RZ, RZ, R31 ;  /* 0x000000ffff159224 */ /* 0x000fe200078e001f */
[----:B------:R-:W-:Y:S01]  /*1d40*/  @!PT LDS RZ, [RZ] ;  /* 0x00000000fffff984 */ /* 0x000fe20000000800 */
[----:B------:R-:W-:Y:S01]  /*1d50*/  @!PT LDS RZ, [RZ] ;  /* 0x00000000fffff984 */ /* 0x000fe20000000800 */
[----:B------:R-:W-:Y:S01]  /*1d60*/  @!PT LDS RZ, [RZ] ;  /* 0x00000000fffff984 */ /* 0x000fe20000000800 */
[----:B------:R2:W-:Y:S01]  /*1d70*/  @!P2 LDGSTS.E.LTC128B [R3+0x3000], desc[UR38][R12.64] ;  /* 0x030000000c03afae */ /* 0x0005e2000b9a1226 */
[----:B----4-:R-:W-:Y:S01]  /*1d80*/  @!P1 IMAD.WIDE.U32 R20, R32, R10, R20 ;  /* 0x0000000a20149225 */ /* 0x010fe200078e0014 */
[----:B------:R-:W-:Y:S02]  /*1d90*/  IADD3 R10, PT, PT, R16, 0xf0, RZ ;  /* 0x000000f0100a7810 */ /* 0x000fe40007ffe0ff */
[----:B------:R3:W-:Y:S01]  /*1da0*/  @P1 STS [R3+0x3400], R6 ;  /* 0x0034000603001388 */ /* 0x0007e20000000800 */
[----:B-1----:R-:W-:Y:S01]  /*1db0*/  @!P0 LEA R4, P3, R38, R4, 0x2 ;  /* 0x0000000426048211 */ /* 0x002fe200078610ff */
[----:B------:R-:W-:Y:S01]  /*1dc0*/  @!P1 IMAD R11, R32, R11, R21 ;  /* 0x0000000b200b9224 */ /* 0x000fe200078e0215 */
[----:B------:R-:W-:-:S02]  /*1dd0*/  ISETP.GE.U32.AND P5, PT, R10, R19, PT ;  /* 0x000000130a00720c */ /* 0x000fc40003fa6070 */
[----:B------:R-:W-:Y:S02]  /*1de0*/  @!P1 LEA R8, P4, R20, R8, 0x2 ;  /* 0x0000000814089211 */ /* 0x000fe400078810ff */
[----:B------:R-:W-:Y:S01]  /*1df0*/  @!P0 LEA.HI.X R5, R38, R5, R7, 0x2, P3 ;  /* 0x0000000526058211 */ /* 0x000fe200018f1407 */
[----:B------:R-:W-:Y:S01]  /*1e00*/  @P0 IMAD.MOV.U32 R7, RZ, RZ, -0x800000 ;  /* 0xff800000ff070424 */ /* 0x000fe200078e00ff */
[----:B------:R-:W-:-:S05]  /*1e10*/  @!P1 LEA.HI.X R9, R20, R9, R11, 0x2, P4 ;  /* 0x0000000914099211 */ /* 0x000fca00020f140b */
        /* <DEDUP_REMOVED lines=9> */
[----:B---3--:R-:W-:-:S05]  /*1eb0*/  @P5 MOV R6, 0xff800000 ;  /* 0xff80000000065802 */ /* 0x008fca0000000f00 */
[----:B------:R2:W-:Y:S01]  /*1ec0*/  @P5 STS [R3+0x3c00], R6 ;  /* 0x003c000603005388 */ /* 0x0005e20000000800 */
[----:B------:R-:W-:Y:S05]  /*1ed0*/  @P5 BRA `(.L_x_375) ;  /* 0x0000000000305947 */ /* 0x000fea0003800000 */
[----:B------:R-:W1:Y:S01]  /*1ee0*/  LDCU.64 UR6, c[0x0][0x3d8] ;  /* 0x00007b00ff0677ac */ /* 0x000e620008000a00 */
[----:B--2---:R-:W-:Y:S02]  /*1ef0*/  MOV R4, R28 ;  /* 0x0000001c00047202 */ /* 0x004fe40000000f00 */
        /* <DEDUP_REMOVED lines=10> */
.L_x_375:
[----:B------:R-:W-:Y:S05]  /*1fa0*/  BSYNC.RECONVERGENT B0 ;  /* 0x0000000000007941 */ /* 0x000fea0003800200 */
.L_x_374:
[----:B------:R-:W3:Y:S01]  /*1fb0*/  LDCU UR4, c[0x0][0x38c] ;  /* 0x00007180ff0477ac */ /* 0x000ee20008000800 */
[----:B--2---:R-:W-:Y:S01]  /*1fc0*/  VIADD R5, R16, UR36 ;  /* 0x0000002410057c36 */ /* 0x004fe20008000000 */
[----:B------:R-:W-:Y:S01]  /*1fd0*/  ISETP.NE.AND P0, PT, R17, 0x1, PT ;  /* 0x000000011100780c */ /* 0x000fe20003f05270 */
[C---:B------:R-:W-:Y:S01]  /*1fe0*/  IMAD.SHL.U32 R15, R2.reuse, 0x4, RZ ;  /* 0x00000004020f7824 */ /* 0x040fe200078e00ff */
[----:B------:R-:W2:Y:S01]  /*1ff0*/  LDCU.64 UR6, c[0x0][0x3b0] ;  /* 0x00007600ff0677ac */ /* 0x000ea20008000a00 */
[----:B-1----:R-:W-:Y:S01]  /*2000*/  IMAD.HI.U32 R3, R5, R18, RZ ;  /* 0x0000001205037227 */ /* 0x002fe200078e00ff */
[----:B------:R-:W-:Y:S01]  /*2010*/  SHF.L.U32 R18, R23, 0x6, RZ ;  /* 0x0000000617127819 */ /* 0x000fe200000006ff */
[----:B------:R-:W0:Y:S01]  /*2020*/  LDGDEPBAR ;  /* 0x00000000000079af */ /* 0x000e220000000000 */
[----:B------:R-:W-:Y:S01]  /*2030*/  LOP3.LUT R15, R15, 0x3c, RZ, 0xc0, !PT ;  /* 0x0000003c0f0f7812 */ /* 0x000fe200078ec0ff */
[----:B------:R-:W-:Y:S01]  /*2040*/  IMAD.SHL.U32 R51, R2, 0x10, RZ ;  /* 0x0000001002337824 */ /* 0x000fe200078e00ff */
[----:B------:R-:W-:-:S04]  /*2050*/  SHF.R.U32.HI R3, RZ, R0, R3 ;  /* 0x00000000ff037219 */ /* 0x000fc80000011603 */
[C---:B------:R-:W-:Y:S02]  /*2060*/  SEL R3, R5.reuse, R3, !P0 ;  /* 0x0000000305037207 */ /* 0x040fe40004000000 */
[----:B------:R-:W-:Y:S02]  /*2070*/  ISETP.GE.U32.AND P0, PT, R5, R22, PT ;  /* 0x000000160500720c */ /* 0x000fe40003f06070 */
[----:B---3--:R-:W-:Y:S01]  /*2080*/  IADD3 R14, PT, PT, -R18, UR4, RZ ;  /* 0x00000004120e7c10 */ /* 0x008fe2000fffe1ff */
[----:B------:R-:W-:Y:S01]  /*2090*/  IMAD.MOV R0, RZ, RZ, -R3 ;  /* 0x000000ffff007224 */ /* 0x000fe200078e0a03 */
[----:B------:R-:W-:Y:S01]  /*20a0*/  SEL R6, R3, 0xffffffff, !P0 ;  /* 0xffffffff03067807 */ /* 0x000fe20004000000 */
[----:B------:R-:W1:Y:S01]  /*20b0*/  LDCU.64 UR4, c[0x0][0x3a0] ;  /* 0x00007400ff0477ac */ /* 0x000e620008000a00 */
[----:B------:R-:W-:Y:S01]  /*20c0*/  ISETP.GE.AND P0, PT, R15, R14, PT ;  /* 0x0000000e0f00720c */ /* 0x000fe20003f06270 */
[----:B------:R-:W-:Y:S01]  /*20d0*/  IMAD R17, R17, R0, R5 ;  /* 0x0000000011117224 */ /* 0x000fe200078e0205 */
[----:B------:R-:W-:Y:S01]  /*20e0*/  SHF.R.S32.HI R7, RZ, 0x1f, R3 ;  /* 0x0000001fff077819 */ /* 0x000fe20000011403 */
[----:B------:R-:W3:Y:S01]  /*20f0*/  S2R R0, SR_CgaCtaId ;  /* 0x0000000000007919 */ /* 0x000ee20000008800 */
[----:B------:R-:W-:Y:S01]  /*2100*/  ISETP.LT.OR P0, PT, R6, RZ, P0 ;  /* 0x000000ff0600720c */ /* 0x000fe20000701670 */
[----:B--2---:R-:W-:Y:S01]  /*2110*/  IMAD.WIDE.U32 R46, R3, UR6, RZ ;  /* 0x00000006032e7c25 */ /* 0x004fe2000f8e00ff */
[----:B------:R-:W-:-:S02]  /*2120*/  IADD3 R38, P1, PT, R17, R24, RZ ;  /* 0x0000001811267210 */ /* 0x000fc40007f3e0ff */
[----:B------:R-:W-:Y:S01]  /*2130*/  ISETP.EQ.OR P4, PT, R19, 0x2, P0 ;  /* 0x000000021300780c */ /* 0x000fe20000782670 */
[----:B------:R-:W-:Y:S01]  /*2140*/  IMAD.MOV.U32 R19, RZ, RZ, RZ ;  /* 0x000000ffff137224 */ /* 0x000fe200078e00ff */
[----:B------:R-:W-:Y:S01]  /*2150*/  LEA.HI.X.SX32 R39, R17, R25, 0x1, P1 ;  /* 0x0000001911277211 */ /* 0x000fe200008f0eff */
[----:B------:R-:W-:Y:S01]  /*2160*/  IMAD R48, R7, UR6, RZ ;  /* 0x0000000607307c24 */ /* 0x000fe2000f8e02ff */
[C---:B------:R-:W-:Y:S02]  /*2170*/  LOP3.LUT R17, R26.reuse, 0x3f0, R2, 0xf8, !PT ;  /* 0x000003f01a117812 */ /* 0x040fe400078ef802 */
[----:B------:R-:W-:Y:S01]  /*2180*/  LOP3.LUT R51, R26, 0xf0, R51, 0xf8, !PT ;  /* 0x000000f01a337812 */ /* 0x000fe200078ef833 */
[----:B------:R-:W-:Y:S02]  /*2190*/  IMAD R48, R3, UR7, R48 ;  /* 0x0000000703307c24 */ /* 0x000fe4000f8e0230 */
[----:B-1----:R-:W-:Y:S01]  /*21a0*/  IMAD R4, R39, UR4, RZ ;  /* 0x0000000427047c24 */ /* 0x002fe2000f8e02ff */
[----:B------:R-:W1:Y:S01]  /*21b0*/  @!P0 LDC.64 R10, c[0x0][0x3a8] ;  /* 0x0000ea00ff0a8b82 */ /* 0x000e620000000a00 */
[----:B------:R-:W-:Y:S01]  /*21c0*/  IMAD.WIDE.U32 R12, R38, UR4, R18 ;  /* 0x00000004260c7c25 */ /* 0x000fe2000f8e0012 */
[----:B------:R-:W-:-:S03]  /*21d0*/  LOP3.LUT R51, R51, 0xf, R16, 0x78, !PT ;  /* 0x0000000f33337812 */ /* 0x000fc600078e7810 */
[----:B------:R-:W-:Y:S01]  /*21e0*/  IMAD R4, R38, UR5, R4 ;  /* 0x0000000526047c24 */ /* 0x000fe2000f8e0204 */
[----:B------:R-:W2:Y:S02]  /*21f0*/  LDCU.64 UR4, c[0x0][0x380] ;  /* 0x00007000ff0477ac */ /* 0x000ea40008000a00 */
[----:B------:R-:W4:Y:S02]  /*2200*/  @!P4 LDC.64 R8, c[0x0][0x3a8] ;  /* 0x0000ea00ff08cb82 */ /* 0x000f240000000a00 */
[----:B------:R-:W-:Y:S02]  /*2210*/  IADD3 R13, PT, PT, R13, R4, RZ ;  /* 0x000000040d0d7210 */ /* 0x000fe40007ffe0ff */
[----:B------:R-:W-:Y:S01]  /*2220*/  MOV R4, 0x400 ;  /* 0x0000040000047802 */ /* 0x000fe20000000f00 */
[----:B------:R-:W-:-:S03]  /*2230*/  IMAD.WIDE.U32 R20, R3, UR6, R12 ;  /* 0x0000000603147c25 */ /* 0x000fc6000f8e000c */
[----:B---3--:R-:W-:Y:S01]  /*2240*/  LEA R0, R0, R4, 0x18 ;  /* 0x0000000400007211 */ /* 0x008fe200078ec0ff */
[----:B------:R-:W-:-:S03]  /*2250*/  IMAD.IADD R43, R48, 0x1, R21 ;  /* 0x00000001302b7824 */ /* 0x000fc600078e0215 */
[-C--:B------:R-:W-:Y:S02]  /*2260*/  LEA R17, R17, R0.reuse, 0x4 ;  /* 0x0000000011117211 */ /* 0x080fe400078e20ff */
[----:B------:R-:W-:Y:S02]  /*2270*/  LEA R51, R51, R0, 0x2 ;  /* 0x0000000033337211 */ /* 0x000fe400078e10ff */
[C---:B--2---:R-:W-:Y:S02]  /*2280*/  LEA R42, P3, R20.reuse, UR4, 0x2 ;  /* 0x00000004142a7c11 */ /* 0x044fe4000f8610ff */
[C---:B-1----:R-:W-:Y:S02]  /*2290*/  @!P0 IADD3 R10, P2, PT, R15.reuse, R10, RZ ;  /* 0x0000000a0f0a8210 */ /* 0x042fe40007f5e0ff */
[----:B------:R-:W-:Y:S02]  /*22a0*/  LEA.HI.X R43, R20, UR5, R43, 0x2, P3 ;  /* 0x00000005142b7c11 */ /* 0x000fe400098f142b */
[----:B------:R-:W-:-:S02]  /*22b0*/  @!P0 LEA R24, P3, R15, R42, 0x2 ;  /* 0x0000002a0f188211 */ /* 0x000fc400078610ff */
[----:B----4-:R-:W-:Y:S02]  /*22c0*/  @!P4 LEA R12, P1, R8, R15, 0x1 ;  /* 0x0000000f080cc211 */ /* 0x010fe400078208ff */
[----:B------:R-:W-:Y:S01]  /*22d0*/  @!P0 IADD3.X R11, PT, PT, RZ, R11, RZ, P2, !PT ;  /* 0x0000000bff0b8210 */ /* 0x000fe200017fe4ff */
[----:B------:R-:W-:Y:S01]  /*22e0*/  @!P0 IMAD.X R25, RZ, RZ, R43, P3 ;  /* 0x000000ffff198224 */ /* 0x000fe200018e062b */
[-C--:B------:R-:W-:Y:S02]  /*22f0*/  @!P0 LEA R20, P2, R10, R42.reuse, 0x2 ;  /* 0x0000002a0a148211 */ /* 0x080fe400078410ff */
[----:B------:R-:W-:Y:S02]  /*2300*/  @!P4 LEA.HI.X R9, R8, RZ, R9, 0x1, P1 ;  /* 0x000000ff0809c211 */ /* 0x000fe400008f0c09 */
[----:B------:R-:W-:Y:S01]  /*2310*/  @!P4 LEA R8, P1, R12, R42, 0x2 ;  /* 0x0000002a0c08c211 */ /* 0x000fe200078210ff */
[----:B------:R-:W-:Y:S01]  /*2320*/  @!PT LDS RZ, [RZ] ;  /* 0x00000000fffff984 */ /* 0x000fe20000000800 */
[----:B------:R-:W-:Y:S01]  /*2330*/  @!PT LDS RZ, [RZ] ;  /* 0x00000000fffff984 */ /* 0x000fe20000000800 */
[----:B------:R-:W-:Y:S01]  /*2340*/  @!PT LDS RZ, [RZ] ;  /* 0x00000000fffff984 */ /* 0x000fe20000000800 */
[----:B------:R1:W-:Y:S01]  /*2350*/  @!P0 LDGSTS.E.BYPASS.LTC128B.128 [R17+0x4040], desc[UR38][R24.64] ;  /* 0x0404000018118fae */ /* 0x0003e2000b981a26 */
[----:B------:R-:W-:-:S02]  /*2360*/  @!P0 LEA.HI.X R21, R10, R43, R11, 0x2, P2 ;  /* 0x0000002b0a158211 */ /* 0x000fc400010f140b */
[----:B------:R-:W-:Y:S01]  /*2370*/  @!P4 LEA.HI.X R9, R12, R43, R9, 0x2, P1 ;  /* 0x0000002b0c09c211 */ /* 0x000fe200008f1409 */
[----:B------:R-:W0:Y:S04]  /*2380*/  LDGDEPBAR ;  /* 0x00000000000079af */ /* 0x000e280000000000 */
        /* <DEDUP_REMOVED lines=11> */
[----:B------:R-:W5:Y:S04]  /*2440*/  LDS R29, [R51+0xc00] ;  /* 0x000c0000331d7984 */ /* 0x000f680000000800 */
[----:B------:R-:W5:Y:S04]  /*2450*/  LDS R28, [R51+0x1000] ;  /* 0x00100000331c7984 */ /* 0x000f680000000800 */
[----:B------:R-:W5:Y:S04]  /*2460*/  LDS R27, [R51+0x1400] ;  /* 0x00140000331b7984 */ /* 0x000f680000000800 */
[----:B-1----:R-:W1:Y:S04]  /*2470*/  LDS R25, [R51+0x1800] ;  /* 0x0018000033197984 */ /* 0x002e680000000800 */
[----:B------:R-:W1:Y:S04]  /*2480*/  LDS R24, [R51+0x1c00] ;  /* 0x001c000033187984 */ /* 0x000e680000000800 */
[----:B------:R-:W1:Y:S04]  /*2490*/  LDS R50, [R51+0x2000] ;  /* 0x0020000033327984 */ /* 0x000e680000000800 */
[----:B------:R-:W-:Y:S04]  /*24a0*/  LDS R49, [R51+0x2400] ;  /* 0x0024000033317984 */ /* 0x000fe80000000800 */
[----:B------:R-:W1:Y:S01]  /*24b0*/  LDS R45, [R51+0x2800] ;  /* 0x00280000332d7984 */ /* 0x000e620000000800 */
[----:B--2---:R-:W-:-:S03]  /*24c0*/  FSETP.NEU.FTZ.AND P0, PT, R32, -INF , PT ;  /* 0xff8000002000780b */ /* 0x004fc60003f1d000 */
[----:B------:R-:W-:Y:S01]  /*24d0*/  LDS R44, [R51+0x2c00] ;  /* 0x002c0000332c7984 */ /* 0x000fe20000000800 */
[----:B---3--:R-:W-:Y:S02]  /*24e0*/  FSETP.NEU.FTZ.AND P6, PT, R31, -INF , PT ;  /* 0xff8000001f00780b */ /* 0x008fe40003fdd000 */
[----:B------:R-:W-:Y:S01]  /*24f0*/  SEL R33, R26, 0xffffffff, P0 ;  /* 0xffffffff1a217807 */ /* 0x000fe20000000000 */
[----:B------:R-:W2:Y:S01]  /*2500*/  LDS R40, [R51+0x3000] ;  /* 0x0030000033287984 */ /* 0x000ea20000000800 */
[----:B----4-:R-:W-:Y:S02]  /*2510*/  FMNMX3.FTZ R8, R32, R31, R30, !PT ;  /* 0x0000001f20087276 */ /* 0x010fe4000781001e */
[----:B------:R-:W-:Y:S01]  /*2520*/  FSETP.NEU.FTZ.AND P5, PT, R30, -INF , PT ;  /* 0xff8000001e00780b */ /* 0x000fe20003fbd000 */
[----:B------:R-:W-:Y:S01]  /*2530*/  LDS R37, [R51+0x3400] ;  /* 0x0034000033257984 */ /* 0x000fe20000000800 */
[----:B-----5:R-:W-:-:S03]  /*2540*/  FSETP.NEU.FTZ.AND P4, PT, R29, -INF , PT ;  /* 0xff8000001d00780b */ /* 0x020fc60003f9d000 */
[----:B------:R-:W3:Y:S01]  /*2550*/  LDS R36, [R51+0x3800] ;  /* 0x0038000033247984 */ /* 0x000ee20000000800 */
[----:B------:R-:W-:Y:S02]  /*2560*/  FMNMX3.FTZ R8, R8, R29, R28, !PT ;  /* 0x0000001d08087276 */ /* 0x000fe4000781001c */
[----:B------:R-:W-:Y:S01]  /*2570*/  FSETP.NEU.FTZ.AND P3, PT, R28, -INF , PT ;  /* 0xff8000001c00780b */ /* 0x000fe20003f7d000 */
[----:B------:R-:W4:Y:S01]  /*2580*/  LDS R35, [R51+0x3c00] ;  /* 0x003c000033237984 */ /* 0x000f220000000800 */
[----:B------:R-:W-:Y:S02]  /*2590*/  FSETP.NEU.FTZ.AND P2, PT, R27, -INF , PT ;  /* 0xff8000001b00780b */ /* 0x000fe40003f5d000 */
[----:B------:R-:W-:Y:S02]  /*25a0*/  @P6 LOP3.LUT R33, R26, 0x10, RZ, 0xfc, !PT ;  /* 0x000000101a216812 */ /* 0x000fe400078efcff */
[----:B-1----:R-:W-:Y:S02]  /*25b0*/  FMNMX3.FTZ R8, R8, R27, R25, !PT ;  /* 0x0000001b08087276 */ /* 0x002fe40007810019 */
[----:B------:R-:W-:-:S02]  /*25c0*/  @P5 LOP3.LUT R33, R26, 0x20, RZ, 0xfc, !PT ;  /* 0x000000201a215812 */ /* 0x000fc400078efcff */
[----:B------:R-:W-:Y:S02]  /*25d0*/  FSETP.NEU.FTZ.AND P0, PT, R24, -INF , PT ;  /* 0xff8000001800780b */ /* 0x000fe40003f1d000 */
[----:B------:R-:W-:Y:S02]  /*25e0*/  @P4 LOP3.LUT R33, R26, 0x30, RZ, 0xfc, !PT ;  /* 0x000000301a214812 */ /* 0x000fe400078efcff */
[----:B------:R-:W-:Y:S02]  /*25f0*/  FMNMX3.FTZ R8, R8, R24, R50, !PT ;  /* 0x0000001808087276 */ /* 0x000fe40007810032 */
[----:B------:R-:W-:Y:S02]  /*2600*/  @P3 LOP3.LUT R33, R26, 0x40, RZ, 0xfc, !PT ;  /* 0x000000401a213812 */ /* 0x000fe400078efcff */
[----:B------:R-:W-:Y:S02]  /*2610*/  FSETP.NEU.FTZ.AND P3, PT, R50, -INF , PT ;  /* 0xff8000003200780b */ /* 0x000fe40003f7d000 */
[----:B------:R-:W-:-:S02]  /*2620*/  @P2 LOP3.LUT R33, R26, 0x50, RZ, 0xfc, !PT ;  /* 0x000000501a212812 */ /* 0x000fc400078efcff */
[----:B------:R-:W-:Y:S02]  /*2630*/  FMNMX3.FTZ R8, R8, R49, R45, !PT ;  /* 0x0000003108087276 */ /* 0x000fe4000781002d */
[----:B------:R-:W-:Y:S02]  /*2640*/  FSETP.NEU.FTZ.AND P2, PT, R49, -INF , PT ;  /* 0xff8000003100780b */ /* 0x000fe40003f5d000 */
        /* <DEDUP_REMOVED lines=37> */
[----:B------:R-:W-:Y:S01]  /*28a0*/  FADD.FTZ R13, R45, -R4 ;  /* 0x800000042d0d7221 */ /* 0x000fe20000010000 */
[----:B-1----:R-:W-:Y:S01]  /*28b0*/  FADD.FTZ R12, RZ, R32 ;  /* 0x00000020ff0c7221 */ /* 0x002fe20000010000 */
[----:B------:R-:W-:Y:S01]  /*28c0*/  FMUL.FTZ R20, R20, 1.4426950216293334961 ;  /* 0x3fb8aa3b14147820 */ /* 0x000fe20000410000 */
[----:B------:R-:W1:Y:S01]  /*28d0*/  MUFU.EX2 R28, R28 ;  /* 0x0000001c001c7308 */ /* 0x000e620000000800 */
[--C-:B------:R-:W-:Y:S01]  /*28e0*/  FADD.FTZ R11, R44, -R4.reuse ;  /* 0x800000042c0b7221 */ /* 0x100fe20000010000 */
[----:B--2---:R-:W-:Y:S01]  /*28f0*/  FADD.FTZ R12, R12, R31 ;  /* 0x0000001f0c0c7221 */ /* 0x004fe20000010000 */
[----:B------:R-:W-:Y:S01]  /*2900*/  FMUL.FTZ R13, R13, 1.4426950216293334961 ;  /* 0x3fb8aa3b0d0d7820 */ /* 0x000fe20000410000 */
[----:B------:R-:W2:Y:S01]  /*2910*/  MUFU.EX2 R27, R27 ;  /* 0x0000001b001b7308 */ /* 0x000ea20000000800 */
[----:B------:R-:W-:Y:S01]  /*2920*/  FADD.FTZ R10, R40, -R4 ;  /* 0x80000004280a7221 */ /* 0x000fe20000010000 */
[----:B---3--:R-:W-:Y:S01]  /*2930*/  FADD.FTZ R12, R12, R30 ;  /* 0x0000001e0c0c7221 */ /* 0x008fe20000010000 */
[----:B------:R-:W-:Y:S01]  /*2940*/  FMUL.FTZ R11, R11, 1.4426950216293334961 ;  /* 0x3fb8aa3b0b0b7820 */ /* 0x000fe20000410000 */
[----:B------:R-:W3:Y:S01]  /*2950*/  MUFU.EX2 R25, R25 ;  /* 0x0000001900197308 */ /* 0x000ee20000000800 */
[--C-:B------:R-:W-:Y:S01]  /*2960*/  FADD.FTZ R9, R37, -R4.reuse ;  /* 0x8000000425097221 */ /* 0x100fe20000010000 */
[----:B----4-:R-:W-:Y:S01]  /*2970*/  FADD.FTZ R12, R12, R29 ;  /* 0x0000001d0c0c7221 */ /* 0x010fe20000010000 */
[----:B------:R-:W-:Y:S01]  /*2980*/  FMUL.FTZ R10, R10, 1.4426950216293334961 ;  /* 0x3fb8aa3b0a0a7820 */ /* 0x000fe20000410000 */
[----:B------:R-:W4:Y:S01]  /*2990*/  MUFU.EX2 R24, R24 ;  /* 0x0000001800187308 */ /* 0x000f220000000800 */
[----:B------:R-:W-:Y:S01]  /*29a0*/  FADD.FTZ R8, R36, -R4 ;  /* 0x8000000424087221 */ /* 0x000fe20000010000 */
[----:B-1----:R-:W-:Y:S01]  /*29b0*/  FADD.FTZ R12, R12, R28 ;  /* 0x0000001c0c0c7221 */ /* 0x002fe20000010000 */
[----:B------:R-:W-:Y:S01]  /*29c0*/  FMUL.FTZ R9, R9, 1.4426950216293334961 ;  /* 0x3fb8aa3b09097820 */ /* 0x000fe20000410000 */
[----:B------:R-:W1:Y:S01]  /*29d0*/  MUFU.EX2 R21, R21 ;  /* 0x0000001500157308 */ /* 0x000e620000000800 */
[----:B------:R-:W-:Y:S01]  /*29e0*/  FADD.FTZ R4, R35, -R4 ;  /* 0x8000000423047221 */ /* 0x000fe20000010000 */
[----:B--2---:R-:W-:Y:S01]  /*29f0*/  FADD.FTZ R12, R12, R27 ;  /* 0x0000001b0c0c7221 */ /* 0x004fe20000010000 */
[----:B------:R-:W-:Y:S01]  /*2a00*/  FMUL.FTZ R8, R8, 1.4426950216293334961 ;  /* 0x3fb8aa3b08087820 */ /* 0x000fe20000410000 */
[----:B------:R-:W2:Y:S01]  /*2a10*/  MUFU.EX2 R20, R20 ;  /* 0x0000001400147308 */ /* 0x000ea20000000800 */
[----:B------:R-:W-:Y:S01]  /*2a20*/  FMUL.FTZ R4, R4, 1.4426950216293334961 ;  /* 0x3fb8aa3b04047820 */ /* 0x000fe20000410000 */
[----:B---3--:R-:W-:Y:S01]  /*2a30*/  FADD.FTZ R12, R12, R25 ;  /* 0x000000190c0c7221 */ /* 0x008fe20000010000 */
[----:B------:R-:W-:Y:S01]  /*2a40*/  @P1 LOP3.LUT R33, R26, 0x60, RZ, 0xfc, !PT ;  /* 0x000000601a211812 */ /* 0x000fe200078efcff */
[----:B------:R-:W3:Y:S01]  /*2a50*/  MUFU.EX2 R13, R13 ;  /* 0x0000000d000d7308 */ /* 0x000ee20000000800 */
[----:B------:R-:W-:Y:S01]  /*2a60*/  FSETP.NEU.FTZ.AND P1, PT, R45, -INF , PT ;  /* 0xff8000002d00780b */ /* 0x000fe20003f3d000 */
[----:B----4-:R-:W-:Y:S01]  /*2a70*/  FADD.FTZ R12, R12, R24 ;  /* 0x000000180c0c7221 */ /* 0x010fe20000010000 */
[----:B------:R-:W-:Y:S01]  /*2a80*/  @P0 LOP3.LUT R33, R26, 0x70, RZ, 0xfc, !PT ;  /* 0x000000701a210812 */ /* 0x000fe200078efcff */
[----:B------:R-:W4:Y:S01]  /*2a90*/  MUFU.EX2 R11, R11 ;  /* 0x0000000b000b7308 */ /* 0x000f220000000800 */
[----:B------:R-:W-:Y:S01]  /*2aa0*/  FSETP.NEU.FTZ.AND P0, PT, R44, -INF , PT ;  /* 0xff8000002c00780b */ /* 0x000fe20003f1d000 */
[----:B-1----:R-:W-:Y:S01]  /*2ab0*/  FADD.FTZ R12, R12, R21 ;  /* 0x000000150c0c7221 */ /* 0x002fe20000010000 */
        /* <DEDUP_REMOVED lines=16> */
[----:B------:R-:W-:-:S03]  /*2bc0*/  @P3 LOP3.LUT R33, R26, 0xc0, RZ, 0xfc, !PT ;  /* 0x000000c01a213812 */ /* 0x000fc600078efcff */
[----:B--2---:R-:W-:Y:S01]  /*2bd0*/  FADD.FTZ R12, R12, R9 ;  /* 0x000000090c0c7221 */ /* 0x004fe20000010000 */
[----:B------:R-:W-:-:S03]  /*2be0*/  @P2 LOP3.LUT R33, R26, 0xd0, RZ, 0xfc, !PT ;  /* 0x000000d01a212812 */ /* 0x000fc600078efcff */
[----:B---3--:R-:W-:Y:S01]  /*2bf0*/  FADD.FTZ R12, R12, R8 ;  /* 0x000000080c0c7221 */ /* 0x008fe20000010000 */
[----:B------:R-:W-:Y:S02]  /*2c00*/  @P1 LOP3.LUT R33, R26, 0xe0, RZ, 0xfc, !PT ;  /* 0x000000e01a211812 */ /* 0x000fe400078efcff */
[----:B------:R-:W-:Y:S01]  /*2c10*/  LOP3.LUT P1, RZ, R23, 0xf, R2, 0xf8, !PT ;  /* 0x0000000f17ff7812 */ /* 0x000fe2000782f802 */
[----:B----4-:R-:W-:Y:S01]  /*2c20*/  FADD.FTZ R12, R12, R4 ;  /* 0x000000040c0c7221 */ /* 0x010fe20000010000 */
[----:B------:R-:W-:Y:S02]  /*2c30*/  @P0 LOP3.LUT R33, R26, 0xf0, RZ, 0xfc, !PT ;  /* 0x000000f01a210812 */ /* 0x000fe400078efcff */
[----:B------:R-:W-:Y:S02]  /*2c40*/  ISETP.GE.U32.OR P1, PT, R5, R22, P1 ;  /* 0x000000160500720c */ /* 0x000fe40000f26470 */
[----:B------:R-:W1:Y:S02]  /*2c50*/  SHFL.BFLY PT, R40, R12, 0x8, 0x1f ;  /* 0x0d001f000c287f89 */ /* 0x000e6400000e0000 */
[----:B-1----:R-:W-:-:S02]  /*2c60*/  FADD.FTZ R40, R12, R40 ;  /* 0x000000280c287221 */ /* 0x002fc40000010000 */
        /* <DEDUP_REMOVED lines=17> */
[----:B-1----:R-:W-:-:S03]  /*2d80*/  VIMNMX R35, PT, PT, R36, R35, !PT ;  /* 0x0000002324237248 */ /* 0x002fc60007fe0100 */
[-C--:B------:R-:W-:Y:S01]  /*2d90*/  FMUL.FTZ R32, R32, R12.reuse ;  /* 0x0000000c20207220 */ /* 0x080fe20000410000 */
[-C--:B------:R-:W-:Y:S01]  /*2da0*/  FMUL.FTZ R31, R31, R12.reuse ;  /* 0x0000000c1f1f7220 */ /* 0x080fe20000410000 */
[-C--:B------:R-:W-:Y:S01]  /*2db0*/  FMUL.FTZ R30, R30, R12.reuse ;  /* 0x0000000c1e1e7220 */ /* 0x080fe20000410000 */
[----:B---3--:R-:W-:Y:S01]  /*2dc0*/  FFMA.FTZ R26, R26, 0.69314718246459960938, R34 ;  /* 0x3f3172181a1a7823 */ /* 0x008fe20000010022 */
        /* <DEDUP_REMOVED lines=22> */
.L_x_377:
[----:B------:R-:W-:Y:S05]  /*2f30*/  BSYNC.RECONVERGENT B0 ;  /* 0x0000000000007941 */ /* 0x000fea0003800200 */
.L_x_376:
[----:B------:R-:W-:Y:S01]  /*2f40*/  LOP3.LUT P0, RZ, R2, 0x30f, RZ, 0xc0, !PT ;  /* 0x0000030f02ff7812 */ /* 0x000fe2000780c0ff */
[----:B-1----:R-:W-:Y:S01]  /*2f50*/  IMAD R37, R16, 0x4, R0 ;  /* 0x0000000410257824 */ /* 0x002fe200078e0200 */
[----:B------:R-:W-:Y:S01]  /*2f60*/  STS [R51], R32 ;  /* 0x0000002033007388 */ /* 0x000fe20000000800 */
[----:B------:R-:W-:Y:S01]  /*2f70*/  BSSY.RECONVERGENT B1, `(.L_x_378) ;  /* 0x00000f0000017945 */ /* 0x000fe20003800200 */
[----:B------:R-:W-:Y:S02]  /*2f80*/  VIADD R40, R17, 0x4040 ;  /* 0x0000404011287836 */ /* 0x000fe40000000000 */
[----:B------:R-:W-:Y:S01]  /*2f90*/  STS [R51+0x400], R31 ;  /* 0x0004001f33007388 */ /* 0x000fe20000000800 */
[----:B------:R-:W-:-:S03]  /*2fa0*/  IMAD.IADD R49, R47, 0x1, R48 ;  /* 0x000000012f317824 */ /* 0x000fc600078e0230 */
        /* <DEDUP_REMOVED lines=8> */
[----:B------:R1:W-:Y:S04]  /*3030*/  STS [R51+0x2800], R13 ;  /* 0x0028000d33007388 */ /* 0x0003e80000000800 */
[----:B------:R-:W-:Y:S04]  /*3040*/  STS [R51+0x2c00], R11 ;  /* 0x002c000b33007388 */ /* 0x000fe80000000800 */
[----:B------:R2:W-:Y:S04]  /*3050*/  STS [R51+0x3000], R10 ;  /* 0x0030000a33007388 */ /* 0x0005e80000000800 */
[----:B------:R-:W-:Y:S04]  /*3060*/  STS [R51+0x3400], R9 ;  /* 0x0034000933007388 */ /* 0x000fe80000000800 */
[----:B------:R-:W-:Y:S04]  /*3070*/  STS [R51+0x3800], R8 ;  /* 0x0038000833007388 */ /* 0x000fe80000000800 */
[----:B------:R-:W-:Y:S04]  /*3080*/  STS [R51+0x3c00], R4 ;  /* 0x003c000433007388 */ /* 0x000fe80000000800 */
[----:B------:R-:W-:Y:S01]  /*3090*/  @!P0 STS [R37+0x4000], R35 ;  /* 0x0040002325008388 */ /* 0x000fe20000000800 */
[----:B-1----:R-:W-:Y:S01]  /*30a0*/  CS2R R12, SRZ ;  /* 0x00000000000c7805 */ /* 0x002fe2000001ff00 */
[----:B------:R-:W-:Y:S01]  /*30b0*/  BAR.SYNC.DEFER_BLOCKING 0x0 ;  /* 0x0000000000007b1d */ /* 0x000fe20000010000 */
[----:B--2---:R-:W-:-:S05]  /*30c0*/  CS2R R10, SRZ ;  /* 0x00000000000a7805 */ /* 0x004fca000001ff00 */
        /* <DEDUP_REMOVED lines=16> */
.L_x_382:
[----:B------:R-:W-:Y:S01]  /*31d0*/  ISETP.GE.AND P2, PT, R6, RZ, PT ;  /* 0x000000ff0600720c */ /* 0x000fe20003f46270 */
[C---:B------:R-:W-:Y:S01]  /*31e0*/  VIADD R3, R9.reuse, 0x3 ;  /* 0x0000000309037836 */ /* 0x040fe20000000000 */
[C---:B------:R-:W-:Y:S01]  /*31f0*/  IADD3 R45, PT, PT, R9.reuse, 0x4, RZ ;  /* 0x00000004092d7810 */ /* 0x040fe20007ffe0ff */
[C---:B------:R-:W-:Y:S02]  /*3200*/  VIADD R26, R9.reuse, 0x5 ;  /* 0x00000005091a7836 */ /* 0x040fe40000000000 */
[----:B------:R-:W-:Y:S01]  /*3210*/  IMAD.SHL.U32 R5, R9, 0x10, RZ ;  /* 0x0000001009057824 */ /* 0x000fe200078e00ff */
[-C--:B------:R-:W-:Y:S01]  /*3220*/  ISETP.GT.OR P0, PT, R3, R37.reuse, !P4 ;  /* 0x000000250300720c */ /* 0x080fe20006704670 */
[----:B------:R-:W-:Y:S01]  /*3230*/  VIADD R8, R9, 0x2 ;  /* 0x0000000209087836 */ /* 0x000fe20000000000 */
[----:B------:R-:W-:Y:S02]  /*3240*/  ISETP.GT.OR P3, PT, R26, R37, !P2 ;  /* 0x000000251a00720c */ /* 0x000fe40005764670 */
[-C--:B------:R-:W-:Y:S01]  /*3250*/  ISETP.GE.OR P0, PT, R15, R14.reuse, P0 ;  /* 0x0000000e0f00720c */ /* 0x080fe20000706670 */
[----:B------:R-:W-:Y:S01]  /*3260*/  IMAD.SHL.U32 R7, R8, 0x10, RZ ;  /* 0x0000001008077824 */ /* 0x000fe200078e00ff */
[----:B------:R-:W-:Y:S02]  /*3270*/  LOP3.LUT R5, R5, 0x3fffffc0, RZ, 0xc0, !PT ;  /* 0x3fffffc005057812 */ /* 0x000fe400078ec0ff */
[----:B------:R-:W-:Y:S02]  /*3280*/  ISETP.GE.OR P3, PT, R15, R14, P3 ;  /* 0x0000000e0f00720c */ /* 0x000fe40001f66670 */
[--C-:B------:R-:W-:Y:S02]  /*3290*/  LOP3.LUT R5, R5, 0xf, R16.reuse, 0xf8, !PT ;  /* 0x0000000f05057812 */ /* 0x100fe400078ef810 */
[----:B------:R-:W-:Y:S02]  /*32a0*/  LOP3.LUT R7, R7, 0x3fffffe0, RZ, 0xc0, !PT ;  /* 0x3fffffe007077812 */ /* 0x000fe400078ec0ff */
[----:B------:R-:W-:Y:S02]  /*32b0*/  LOP3.LUT R5, R5, 0xc, R9, 0x78, !PT ;  /* 0x0000000c05057812 */ /* 0x000fe400078e7809 */
[----:B------:R-:W-:Y:S01]  /*32c0*/  LOP3.LUT R7, R7, 0xf, R16, 0xf8, !PT ;  /* 0x0000000f07077812 */ /* 0x000fe200078ef810 */
[----:B------:R-:W1:Y:S01]  /*32d0*/  @!P0 LDC.64 R20, c[0x0][0x3a8] ;  /* 0x0000ea00ff148b82 */ /* 0x000e620000000a00 */
[----:B------:R-:W-:Y:S02]  /*32e0*/  @!P0 IMAD.MOV.U32 R22, RZ, RZ, R15 ;  /* 0x000000ffff168224 */ /* 0x000fe400078e000f */
[----:B------:R-:W-:Y:S01]  /*32f0*/  @!P0 IMAD.MOV.U32 R23, RZ, RZ, RZ ;  /* 0x000000ffff178224 */ /* 0x000fe200078e00ff */
[----:B------:R-:W-:Y:S01]  /*3300*/  LOP3.LUT R7, R7, 0xe, R8, 0x78, !PT ;  /* 0x0000000e07077812 */ /* 0x000fe200078e7808 */
[--C-:B------:R-:W-:Y:S03]  /*3310*/  IMAD R5, R5, 0x4, R0.reuse ;  /* 0x0000000405057824 */ /* 0x100fe600078e0200 */
[----:B------:R-:W2:Y:S01]  /*3320*/  @!P3 LDC.64 R24, c[0x0][0x3a8] ;  /* 0x0000ea00ff18bb82 */ /* 0x000ea20000000a00 */
[----:B------:R-:W-:Y:S02]  /*3330*/  IMAD R7, R7, 0x4, R0 ;  /* 0x0000000407077824 */ /* 0x000fe400078e0200 */
[----:B------:R-:W3:Y:S01]  /*3340*/  LDS R5, [R5] ;  /* 0x0000000005057984 */ /* 0x000ee20000000800 */
[C---:B-1----:R-:W-:Y:S04]  /*3350*/  @!P0 IMAD.WIDE.U32 R22, R3.reuse, R20, R22 ;  /* 0x0000001403168225 */ /* 0x042fe800078e0016 */
[----:B------:R-:W-:Y:S01]  /*3360*/  @!P0 IMAD R21, R3, R21, R23 ;  /* 0x0000001503158224 */ /* 0x000fe200078e0217 */
[C---:B------:R-:W-:Y:S01]  /*3370*/  @!P0 LEA R20, P1, R22.reuse, R42, 0x2 ;  /* 0x0000002a16148211 */ /* 0x040fe200078210ff */
[----:B------:R-:W-:Y:S03]  /*3380*/  VIADD R3, R9, 0x1 ;  /* 0x0000000109037836 */ /* 0x000fe60000000000 */
[----:B------:R-:W-:Y:S01]  /*3390*/  @!P0 LEA.HI.X R21, R22, R43, R21, 0x2, P1 ;  /* 0x0000002b16158211 */ /* 0x000fe200008f1415 */
[----:B------:R-:W-:Y:S01]  /*33a0*/  IMAD.SHL.U32 R4, R3, 0x10, RZ ;  /* 0x0000001003047824 */ /* 0x000fe200078e00ff */
[----:B------:R-:W-:Y:S03]  /*33b0*/  ISETP.GT.OR P1, PT, R45, R37, !P2 ;  /* 0x000000252d00720c */ /* 0x000fe60005724670 */
[----:B------:R-:W-:Y:S01]  /*33c0*/  @!PT LDS RZ, [RZ] ;  /* 0x00000000fffff984 */ /* 0x000fe20000000800 */
[----:B------:R-:W-:Y:S01]  /*33d0*/  @!PT LDS RZ, [RZ] ;  /* 0x00000000fffff984 */ /* 0x000fe20000000800 */
[----:B------:R-:W-:Y:S01]  /*33e0*/  @!PT LDS RZ, [RZ] ;  /* 0x00000000fffff984 */ /* 0x000fe20000000800 */
[----:B------:R1:W-:Y:S01]  /*33f0*/  @!P0 LDGSTS.E.BYPASS.LTC128B.128 [R17+0x7040], desc[UR38][R20.64] ;  /* 0x0704000014118fae */ /* 0x0003e2000b981a26 */
[-C--:B------:R-:W-:Y:S02]  /*3400*/  ISETP.GE.OR P1, PT, R15, R14.reuse, P1 ;  /* 0x0000000e0f00720c */ /* 0x080fe40000f26670 */
[----:B------:R-:W-:Y:S02]  /*3410*/  LOP3.LUT R4, R4, 0x7fffffd0, RZ, 0xc0, !PT ;  /* 0x7fffffd004047812 */ /* 0x000fe400078ec0ff */
[----:B------:R-:W0:Y:S02]  /*3420*/  LDGDEPBAR ;  /* 0x00000000000079af */ /* 0x000e240000000000 */
[----:B------:R-:W-:Y:S04]  /*3430*/  LOP3.LUT R4, R4, 0xf, R16, 0xf8, !PT ;  /* 0x0000000f04047812 */ /* 0x000fe800078ef810 */
[C---:B------:R-:W-:Y:S01]  /*3440*/  LOP3.LUT R3, R4.reuse, 0xd, R3, 0x78, !PT ;  /* 0x0000000d04037812 */ /* 0x040fe200078e7803 */
[----:B------:R-:W-:Y:S01]  /*3450*/  VIADD R8, R4, 0x20 ;  /* 0x0000002004087836 */ /* 0x000fe20000000000 */
[----:B---3--:R-:W-:Y:S01]  /*3460*/  FSETP.GT.FTZ.AND P0, PT, R5, RZ, PT ;  /* 0x000000ff0500720b */ /* 0x008fe20003f14000 */
[----:B------:R-:W-:Y:S01]  /*3470*/  @!P1 IMAD.MOV.U32 R23, RZ, RZ, RZ ;  /* 0x000000ffff179224 */ /* 0x000fe200078e00ff */
[----:B------:R-:W-:Y:S01]  /*3480*/  @!P1 MOV R22, R15 ;  /* 0x0000000f00169202 */ /* 0x000fe20000000f00 */
[----:B------:R-:W-:Y:S01]  /*3490*/  IMAD R3, R3, 0x4, R0 ;  /* 0x0000000403037824 */ /* 0x000fe200078e0200 */
[----:B------:R-:W-:Y:S02]  /*34a0*/  ISETP.LT.OR P0, PT, R6, RZ, !P0 ;  /* 0x000000ff0600720c */ /* 0x000fe40004701670 */
[----:B------:R-:W-:Y:S02]  /*34b0*/  SHF.R.U32.HI R4, RZ, 0x4, R8 ;  /* 0x00000004ff047819 */ /* 0x000fe40000011608 */
[----:B------:R-:W-:Y:S02]  /*34c0*/  ISETP.GE.OR P0, PT, R15, R14, P0 ;  /* 0x0000000e0f00720c */ /* 0x000fe40000706670 */
[----:B------:R-:W-:Y:S01]  /*34d0*/  LOP3.LUT R4, R8, 0xf, R4, 0x78, !PT ;  /* 0x0000000f08047812 */ /* 0x000fe200078e7804 */
[----:B-1----:R-:W1:Y:S01]  /*34e0*/  @!P1 LDC.64 R20, c[0x0][0x3a8] ;  /* 0x0000ea00ff149b82 */ /* 0x002e620000000a00 */
[----:B------:R-:W-:Y:S04]  /*34f0*/  DEPBAR.LE SB0, 0x3 ;  /* 0x000080c00000791a */ /* 0x000fe80000000000 */
[----:B------:R-:W3:Y:S01]  /*3500*/  LDS R3, [R3] ;  /* 0x0000000003037984 */ /* 0x000ee20000000800 */
[----:B------:R-:W-:Y:S02]  /*3510*/  IMAD R4, R4, 0x4, R0 ;  /* 0x0000000404047824 */ /* 0x000fe400078e0200 */
[C---:B-1----:R-:W-:Y:S04]  /*3520*/  @!P1 IMAD.WIDE.U32 R22, R45.reuse, R20, R22 ;  /* 0x000000142d169225 */ /* 0x042fe800078e0016 */
[----:B------:R-:W-:Y:S01]  /*3530*/  @!P1 IMAD R21, R45, R21, R23 ;  /* 0x000000152d159224 */ /* 0x000fe200078e0217 */
[C---:B------:R-:W-:Y:S04]  /*3540*/  @!P1 LEA R28, P6, R22.reuse, R42, 0x2 ;  /* 0x0000002a161c9211 */ /* 0x040fe800078c10ff */
[----:B------:R-:W-:Y:S02]  /*3550*/  @!P1 LEA.HI.X R29, R22, R43, R21, 0x2, P6 ;  /* 0x0000002b161d9211 */ /* 0x000fe400030f1415 */
[----:B------:R-:W1:Y:S05]  /*3560*/  @!P0 LDS.128 R20, [R17+0x4040] ;  /* 0x0040400011148984 */ /* 0x000e6a0000000c00 */
[----:B------:R-:W-:Y:S01]  /*3570*/  @!PT LDS RZ, [RZ] ;  /* 0x00000000fffff984 */ /* 0x000fe20000000800 */
[----:B------:R-:W-:Y:S01]  /*3580*/  @!PT LDS RZ, [RZ] ;  /* 0x00000000fffff984 */ /* 0x000fe20000000800 */
[----:B------:R-:W-:Y:S01]  /*3590*/  @!PT LDS RZ, [RZ] ;  /* 0x00000000fffff984 */ /* 0x000fe20000000800 */
[----:B------:R4:W-:Y:S05]  /*35a0*/  @!P1 LDGSTS.E.BYPASS.LTC128B.128 [R17+0x4040], desc[UR38][R28.64] ;  /* 0x040400001c119fae */ /* 0x0009ea000b981a26 */
[----:B------:R-:W0:Y:S01]  /*35b0*/  LDGDEPBAR ;  /* 0x00000000000079af */ /* 0x000e220000000000 */
[----:B---3--:R-:W-:Y:S04]  /*35c0*/  FSETP.GT.FTZ.AND P1, PT, R3, RZ, PT ;  /* 0x000000ff0300720b */ /* 0x008fe80003f34000 */
[----:B------:R-:W-:Y:S04]  /*35d0*/  ISETP.LT.OR P1, PT, R6, RZ, !P1 ;  /* 0x000000ff0600720c */ /* 0x000fe80004f21670 */
[----:B------:R-:W-:Y:S02]  /*35e0*/  ISETP.GE.OR P1, PT, R15, R14, P1 ;  /* 0x0000000e0f00720c */ /* 0x000fe40000f26670 */
[----:B----4-:R-:W-:Y:S01]  /*35f0*/  @!P3 MOV R29, RZ ;  /* 0x000000ff001db202 */ /* 0x010fe20000000f00 */
[----:B------:R-:W-:Y:S01]  /*3600*/  @!P3 IMAD.MOV.U32 R28, RZ, RZ, R15 ;  /* 0x000000ffff1cb224 */ /* 0x000fe200078e000f */
[----:B------:R-:W-:Y:S04]  /*3610*/  DEPBAR.LE SB0, 0x3 ;  /* 0x000080c00000791a */ /* 0x000fe80000000000 */
[----:B------:R-:W3:Y:S01]  /*3620*/  LDS R7, [R7] ;  /* 0x0000000007077984 */ /* 0x000ee20000000800 */
[C---:B--2---:R-:W-:Y:S04]  /*3630*/  @!P3 IMAD.WIDE.U32 R28, R26.reuse, R24, R28 ;  /* 0x000000181a1cb225 */ /* 0x044fe800078e001c */
[C---:B-1----:R-:W-:Y:S01]  /*3640*/  @!P0 FFMA.FTZ R10, R5.reuse, R20, R10 ;  /* 0x00000014050a8223 */ /* 0x042fe2000001000a */
[C---:B------:R-:W-:Y:S01]  /*3650*/  @!P0 FFMA.FTZ R11, R5.reuse, R21, R11 ;  /* 0x00000015050b8223 */ /* 0x040fe2000001000b */
[----:B------:R-:W-:Y:S01]  /*3660*/  @!P3 IMAD R25, R26, R25, R29 ;  /* 0x000000191a19b224 */ /* 0x000fe200078e021d */
[C---:B------:R-:W-:Y:S01]  /*3670*/  @!P3 LEA R30, P6, R28.reuse, R42, 0x2 ;  /* 0x0000002a1c1eb211 */ /* 0x040fe200078c10ff */
[C---:B------:R-:W-:Y:S01]  /*3680*/  @!P0 FFMA.FTZ R12, R5.reuse, R22, R12 ;  /* 0x00000016050c8223 */ /* 0x040fe2000001000c */
[----:B------:R-:W-:Y:S02]  /*3690*/  @!P0 FFMA.FTZ R13, R5, R23, R13 ;  /* 0x00000017050d8223 */ /* 0x000fe4000001000d */
        /* <DEDUP_REMOVED lines=14> */
[----:B------:R-:W-:Y:S04]  /*3780*/  DEPBAR.LE SB0, 0x3 ;  /* 0x000080c00000791a */ /* 0x000fe80000000000 */
[----:B------:R-:W3:Y:S01]  /*3790*/  LDS R4, [R4] ;  /* 0x0000000004047984 */ /* 0x000ee20000000800 */
[----:B--2---:R-:W-:Y:S01]  /*37a0*/  @!P3 MOV R30, R15 ;  /* 0x0000000f001eb202 */ /* 0x004fe20000000f00 */
        /* <DEDUP_REMOVED lines=20> */
[----:B--2---:R-:W-:Y:S01]  /*38f0*/  IMAD.MOV.U32 R9, RZ, RZ, R45 ;  /* 0x000000ffff097224 */ /* 0x004fe200078e002d */
        /* <DEDUP_REMOVED lines=11> */
.L_x_381:
[----:B------:R-:W-:Y:S05]  /*39b0*/  BSYNC.RECONVERGENT B0 ;  /* 0x0000000000007941 */ /* 0x000fea0003800200 */
.L_x_380:
        /* <DEDUP_REMOVED lines=32> */
.L_x_383:
        /* <DEDUP_REMOVED lines=43> */
.L_x_379:
[----:B------:R-:W-:Y:S05]  /*3e70*/  BSYNC.RECONVERGENT B1 ;  /* 0x0000000000017941 */ /* 0x000fea0003800200 */
.L_x_378:
        /* <DEDUP_REMOVED lines=20> */
        .weak           $__internal_8_$__cuda_sm20_div_u64
        .type           $__internal_8_$__cuda_sm20_div_u64,@function
        .size           $__internal_8_$__cuda_sm20_div_u64,(.L_x_1997 - $__internal_8_$__cuda_sm20_div_u64)
$__internal_8_$__cuda_sm20_div_u64:
        /* <DEDUP_REMOVED lines=63> */
[----:B------:R-:W-:Y:S06]  /*43b0*/  RET.REL.NODEC R6 `(_ZN7cutlass13device_kernelIN5flash19FlashAttnFwdCombineIN4cute5tupleIJNS3_1CILi16EEENS5_ILi64EEEEEELi8ELi256ELi1ELb0ELb1ENS_10bfloat16_tEfNS_4arch4Sm90EEEEEvNT_6ParamsE) ;  /* 0xffffffbc06107950 */ /* 0x000fec0003c3ffff */
.L_x_384:
        /* <DEDUP_REMOVED lines=12> */
.L_x_1997:


//--------------------- .text._ZN7cutlass13device_kernelIN5flash19FlashAttnFwdCombineIN4cute5tupleIJNS3_1CILi16EEENS5_ILi64EEEEEELi7ELi256ELi1ELb0ELb1ENS_10bfloat16_tEfNS_4arch4Sm90EEEEEvNT_6ParamsE --------------------------
	.section	.text._ZN7cutlass13device_kernelIN5flash19FlashAttnFwdCombineIN4cute5tupleIJNS3_1CILi16EEENS5_ILi64EEEEEELi7ELi256ELi1ELb0ELb1ENS_10bfloat16_tEfNS_4arch4Sm90EEEEEvNT_6ParamsE,"ax",@progbits
	.align	128
.text._ZN7cutlass13device_kernelIN5flash19FlashAttnFwdCombineIN4cute5tupleIJNS3_1CILi16EEENS5_ILi64EEEEEELi7ELi256ELi1ELb0ELb1ENS_10bfloat16_tEfNS_4arch4Sm90EEEEEvNT_6ParamsE:
        .type           _ZN7cutlass13device_kernelIN5flash19FlashAttnFwdCombineIN4cute5tupleIJNS3_1CILi16EEENS5_ILi64EEEEEELi7ELi256ELi1ELb0ELb1ENS_10bfloat16_tEfNS_4arch4Sm90EEEEEvNT_6ParamsE,@function
        .size           _ZN7cutlass13device_kernelIN5flash19FlashAttnFwdCombineIN4cute5tupleIJNS3_1CILi16EEENS5_ILi64EEEEEELi7ELi256ELi1ELb0ELb1ENS_10bfloat16_tEfNS_4arch4Sm90EEEEEvNT_6ParamsE,(.L_x_1999 - _ZN7cutlass13device_kernelIN5flash19FlashAttnFwdCombineIN4cute5tupleIJNS3_1CILi16EEENS5_ILi64EEEEEELi7ELi256ELi1ELb0ELb1ENS_10bfloat16_tEfNS_4arch4Sm90EEEEEvNT_6ParamsE)
        .other          _ZN7cutlass13device_kernelIN5flash19FlashAttnFwdCombineIN4cute5tupleIJNS3_1CILi16EEENS5_ILi64EEEEEELi7ELi256ELi1ELb0ELb1ENS_10bfloat16_tEfNS_4arch4Sm90EEEEEvNT_6ParamsE,@"STO_CUDA_ENTRY STV_DEFAULT"
_ZN7cutlass13device_kernelIN5flash19FlashAttnFwdCombineIN4cute5tupleIJNS3_1CILi16EEENS5_ILi64EEEEEELi7ELi256ELi1ELb0ELb1ENS_10bfloat16_tEfNS_4arch4Sm90EEEEEvNT_6ParamsE:
        /* <DEDUP_REMOVED lines=38> */
.L_x_386:
[----:B------:R-:W-:Y:S05]  /*0260*/  BSYNC.RECONVERGENT B0 ;  /* 0x0000000000007941 */ /* 0x000fea0003800200 */
.L_x_385:
        /* <DEDUP_REMOVED lines=13> */
.L_x_387:
        /* <DEDUP_REMOVED lines=8> */
.L_x_389:
[----:B-1----:R-:W1:Y:S02]  /*03c0*/  LDC.64 R4, c[0x0][0x448] ;  /* 0x00011200ff047b82 */ /* 0x002e640000000a00 */
[----:B-1---5:R-:W-:-:S05]  /*03d0*/  IMAD.WIDE R4, R0, 0x4, R4 ;  /* 0x0000000400047825 */ /* 0x022fca00078e0204 */
[----:B------:R2:W5:Y:S01]  /*03e0*/  LDG.E R17, desc[UR38][R4.64] ;  /* 0x0000002604117981 */ /* 0x000562000c1e1900 */
[----:B------:R-:W-:Y:S05]  /*03f0*/  BRA `(.L_x_388) ;  /* 0x0000000000087947 */ /* 0x000fea0003800000 */
.L_x_390:
[----:B------:R-:W2:Y:S02]  /*0400*/  LDG.E R4, desc[UR38][R4.64+0x4] ;  /* 0x0000042604047981 */ /* 0x000ea4000c1e1900 */
[----:B--2---:R-:W-:-:S07]  /*0410*/  IADD3 R17, PT, PT, -R24, R4, RZ ;  /* 0x0000000418117210 */ /* 0x004fce0007ffe1ff */
.L_x_388:
        /* <DEDUP_REMOVED lines=23> */
.L_x_391:
        /* <DEDUP_REMOVED lines=99> */
.L_x_393:
        /* <DEDUP_REMOVED lines=31> */
.L_x_394:
[----:B------:R-:W-:Y:S02]  /*0db0*/  MOV R9, R17 ;  /* 0x0000001100097202 */ /* 0x000fe40000000f00 */
[----:B------:R-:W-:Y:S02]  /*0dc0*/  MOV R6, 0xde0 ;  /* 0x00000de000067802 */ /* 0x000fe40000000f00 */
[----:B------:R-:W-:Y:S05]  /*0dd0*/  CALL.REL.NOINC `($__internal_9_$__cuda_sm20_div_u64) ;  /* 0x0000002400447944 */ /* 0x000fea0003c00000 */
[----:B------:R-:W-:-:S07]  /*0de0*/  MOV R3, R0 ;  /* 0x0000000000037202 */ /* 0x000fce0000000f00 */
.L_x_395:
[----:B------:R-:W-:-:S05]  /*0df0*/  IADD3 R0, PT, PT, R8, 0x1e, RZ ;  /* 0x0000001e08007810 */ /* 0x000fca0007ffe0ff */
.L_x_392:
        /* <DEDUP_REMOVED lines=10> */
[C---:B------:R-:W-:Y:S01]  /*0ea0*/  ISETP.GE.U32.AND P6, PT, R16.reuse, R19, PT ;  /* 0x000000131000720c */ /* 0x040fe20003fc6070 */
[C---:B------:R-:W-:Y:S01]  /*0eb0*/  VIADD R14, R16.reuse, 0x10 ;  /* 0x00000010100e7836 */ /* 0x040fe20000000000 */
[----:B------:R-:W-:Y:S01]  /*0ec0*/  SHF.R.U32.HI R28, RZ, R0, R28 ;  /* 0x00000000ff1c7219 */ /* 0x000fe2000001161c */
[----:B------:R-:W2:Y:S01]  /*0ed0*/  S2UR UR6, SR_CgaCtaId ;  /* 0x00000000000679c3 */ /* 0x000ea20000008800 */
[C---:B------:R-:W-:Y:S01]  /*0ee0*/  VIADD R36, R16.reuse, 0x20 ;  /* 0x0000002010247836 */ /* 0x040fe20000000000 */
[C---:B------:R-:W-:Y:S01]  /*0ef0*/  IADD3 R34, PT, PT, R16.reuse, 0x30, RZ ;  /* 0x0000003010227810 */ /* 0x040fe20007ffe0ff */
[----:B------:R-:W-:Y:S01]  /*0f00*/  VIADD R27, R16, 0x60 ;  /* 0x00000060101b7836 */ /* 0x000fe20000000000 */
[----:B------:R-:W-:-:S02]  /*0f10*/  SEL R28, R4, R28, !P0 ;  /* 0x0000001c041c7207 */ /* 0x000fc40004000000 */
[-C--:B------:R-:W-:Y:S02]  /*0f20*/  ISETP.GE.U32.AND P5, PT, R14, R19.reuse, PT ;  /* 0x000000130e00720c */ /* 0x080fe40003fa6070 */
[--C-:B------:R-:W-:Y:S01]  /*0f30*/  SHF.R.S32.HI R30, RZ, 0x1f, R28.reuse ;  /* 0x0000001fff1e7819 */ /* 0x100fe2000001141c */
[----:B------:R-:W-:Y:S01]  /*0f40*/  IMAD.MOV R5, RZ, RZ, -R28 ;  /* 0x000000ffff057224 */ /* 0x000fe200078e0a1c */
[----:B------:R-:W3:Y:S01]  /*0f50*/  @!P6 LDC.64 R8, c[0x0][0x3d8] ;  /* 0x0000f600ff08eb82 */ /* 0x000ee20000000a00 */
[----:B------:R-:W-:Y:S02]  /*0f60*/  ISETP.GE.U32.AND P4, PT, R36, R19, PT ;  /* 0x000000132400720c */ /* 0x000fe40003f86070 */
[----:B------:R-:W-:Y:S01]  /*0f70*/  IMAD R5, R17, R5, R4 ;  /* 0x0000000511057224 */ /* 0x000fe200078e0204 */
[----:B------:R-:W-:Y:S01]  /*0f80*/  ISETP.GE.U32.AND P3, PT, R34, R19, PT ;  /* 0x000000132200720c */ /* 0x000fe20003f66070 */
[----:B-1----:R-:W-:Y:S01]  /*0f90*/  IMAD R30, R30, UR4, RZ ;  /* 0x000000041e1e7c24 */ /* 0x002fe2000f8e02ff */
[----:B------:R-:W-:-:S02]  /*0fa0*/  LOP3.LUT R18, R41, 0xff, R2, 0x78, !PT ;  /* 0x000000ff29127812 */ /* 0x000fc400078e7802 */
[C---:B------:R-:W-:Y:S01]  /*0fb0*/  IADD3 R4, P0, PT, R5.reuse, R24, RZ ;  /* 0x0000001805047210 */ /* 0x040fe20007f1e0ff */
[----:B------:R-:W1:Y:S01]  /*0fc0*/  @!P6 LDC.64 R6, c[0x0][0x3c0] ;  /* 0x0000f000ff06eb82 */ /* 0x000e620000000a00 */
[----:B------:R-:W-:Y:S01]  /*0fd0*/  IMAD R30, R28, UR5, R30 ;  /* 0x000000051c1e7c24 */ /* 0x000fe2000f8e021e */
[C---:B------:R-:W-:Y:S02]  /*0fe0*/  IADD3 R32, PT, PT, R16.reuse, 0x50, RZ ;  /* 0x0000005010207810 */ /* 0x040fe40007ffe0ff */
[----:B------:R-:W-:Y:S02]  /*0ff0*/  LEA.HI.X.SX32 R5, R5, R25, 0x1, P0 ;  /* 0x0000001905057211 */ /* 0x000fe400000f0eff */
[----:B------:R-:W-:Y:S02]  /*1000*/  LOP3.LUT R33, R16, 0x40, RZ, 0xfc, !PT ;  /* 0x0000004010217812 */ /* 0x000fe400078efcff */
[----:B------:R-:W4:Y:S01]  /*1010*/  @!P5 LDC.64 R10, c[0x0][0x3c0] ;  /* 0x0000f000ff0adb82 */ /* 0x000f220000000a00 */
[----:B------:R-:W-:Y:S01]  /*1020*/  IMAD.WIDE.U32 R28, R28, UR4, R4 ;  /* 0x000000041c1c7c25 */ /* 0x000fe2000f8e0004 */
[----:B------:R-:W-:Y:S01]  /*1030*/  UMOV UR4, 0x400 ;  /* 0x0000040000047882 */ /* 0x000fe20000000000 */
[-C--:B------:R-:W-:Y:S01]  /*1040*/  ISETP.GE.U32.AND P1, PT, R32, R19.reuse, PT ;  /* 0x000000132000720c */ /* 0x080fe20003f26070 */
[----:B--2---:R-:W-:Y:S01]  /*1050*/  ULEA UR4, UR6, UR4, 0x18 ;  /* 0x0000000406047291 */ /* 0x004fe2000f8ec0ff */
[--C-:B------:R-:W-:Y:S01]  /*1060*/  @!P5 IMAD.MOV.U32 R38, RZ, RZ, R28.reuse ;  /* 0x000000ffff26d224 */ /* 0x100fe200078e001c */
[----:B------:R-:W-:Y:S01]  /*1070*/  IADD3 R31, PT, PT, R29, R30, RZ ;  /* 0x0000001e1d1f7210 */ /* 0x000fe20007ffe0ff */
[--C-:B------:R-:W-:Y:S01]  /*1080*/  @!P6 IMAD.MOV.U32 R30, RZ, RZ, R28.reuse ;  /* 0x000000ffff1ee224 */ /* 0x100fe200078e001c */
[----:B------:R-:W2:Y:S01]  /*1090*/  @!P5 LDC.64 R4, c[0x0][0x3d8] ;  /* 0x0000f600ff04db82 */ /* 0x000ea20000000a00 */
[----:B------:R-:W-:Y:S01]  /*10a0*/  ISETP.GE.U32.AND P2, PT, R33, R19, PT ;  /* 0x000000132100720c */ /* 0x000fe20003f46070 */
[----:B------:R-:W-:Y:S01]  /*10b0*/  @!P4 IMAD.MOV.U32 R44, RZ, RZ, R28 ;  /* 0x000000ffff2cc224 */ /* 0x000fe200078e001c */
[----:B------:R-:W-:Y:S01]  /*10c0*/  LEA R18, R18, UR4, 0x2 ;  /* 0x0000000412127c11 */ /* 0x000fe2000f8e10ff */
[----:B---3--:R-:W-:Y:S01]  /*10d0*/  @!P6 IMAD.WIDE.U32 R12, R16, R8, R30 ;  /* 0x00000008100ce225 */ /* 0x008fe200078e001e */
[----:B------:R-:W-:-:S03]  /*10e0*/  @P4 MOV R35, 0xff800000 ;  /* 0xff80000000234802 */ /* 0x000fc60000000f00 */
[----:B------:R-:W-:Y:S01]  /*10f0*/  @!P6 IMAD R9, R16, R9, R13 ;  /* 0x000000091009e224 */ /* 0x000fe200078e020d */
[C---:B-1----:R-:W-:Y:S01]  /*1100*/  @!P6 LEA R8, P0, R12.reuse, R6, 0x2 ;  /* 0x000000060c08e211 */ /* 0x042fe200078010ff */
[----:B------:R-:W-:Y:S01]  /*1110*/  @!P5 IMAD.MOV.U32 R39, RZ, RZ, R31 ;  /* 0x000000ffff27d224 */ /* 0x000fe200078e001f */
[----:B------:R-:W1:Y:S01]  /*1120*/  @!P3 LDC.64 R20, c[0x0][0x3c0] ;  /* 0x0000f000ff14bb82 */ /* 0x000e620000000a00 */
[----:B------:R-:W-:Y:S01]  /*1130*/  @P6 IMAD.MOV.U32 R13, RZ, RZ, -0x800000 ;  /* 0xff800000ff0d6424 */ /* 0x000fe200078e00ff */
[----:B------:R-:W-:Y:S01]  /*1140*/  @!P6 LEA.HI.X R9, R12, R7, R9, 0x2, P0 ;  /* 0x000000070c09e211 */ /* 0x000fe200000f1409 */
[--C-:B------:R-:W-:Y:S01]  /*1150*/  @!P4 IMAD.MOV.U32 R45, RZ, RZ, R31.reuse ;  /* 0x000000ffff2dc224 */ /* 0x100fe200078e001f */
[----:B------:R-:W-:Y:S01]  /*1160*/  @P5 MOV R12, 0xff800000 ;  /* 0xff800000000c5802 */ /* 0x000fe20000000f00 */
[----:B------:R-:W-:Y:S01]  /*1170*/  @!P3 IMAD.MOV.U32 R42, RZ, RZ, R28 ;  /* 0x000000ffff2ab224 */ /* 0x000fe200078e001c */
[----:B------:R-:W-:Y:S01]  /*1180*/  @!P2 MOV R37, R31 ;  /* 0x0000001f0025a202 */ /* 0x000fe20000000f00 */
[----:B------:R-:W-:Y:S01]  /*1190*/  @!PT LDS RZ, [RZ] ;  /* 0x00000000fffff984 */ /* 0x000fe20000000800 */
[----:B------:R-:W-:Y:S01]  /*11a0*/  @!PT LDS RZ, [RZ] ;  /* 0x00000000fffff984 */ /* 0x000fe20000000800 */
[----:B------:R-:W-:Y:S01]  /*11b0*/  @!PT LDS RZ, [RZ] ;  /* 0x00000000fffff984 */ /* 0x000fe20000000800 */
[----:B------:R3:W-:Y:S01]  /*11c0*/  @!P6 LDGSTS.E.LTC128B [R18], desc[UR38][R8.64] ;  /* 0x000000000812efae */ /* 0x0007e2000b9a1226 */
[----:B------:R-:W5:Y:S01]  /*11d0*/  @!P4 LDC.64 R6, c[0x0][0x3d8] ;  /* 0x0000f600ff06cb82 */ /* 0x000f620000000a00 */
[----:B------:R-:W-:-:S02]  /*11e0*/  @!P3 IMAD.MOV.U32 R43, RZ, RZ, R31 ;  /* 0x000000ffff2bb224 */ /* 0x000fc400078e001f */
[----:B------:R-:W-:Y:S01]  /*11f0*/  @P6 STS [R18], R13 ;  /* 0x0000000d12006388 */ /* 0x000fe20000000800 */
[----:B--2---:R-:W-:-:S03]  /*1200*/  @!P5 IMAD.WIDE.U32 R38, R14, R4, R38 ;  /* 0x000000040e26d225 */ /* 0x004fc600078e0026 */
[----:B------:R2:W-:Y:S01]  /*1210*/  @P5 STS [R18+0x400], R12 ;  /* 0x0004000c12005388 */ /* 0x0005e20000000800 */
[----:B------:R-:W-:Y:S01]  /*1220*/  @!P5 IMAD R14, R14, R5, R39 ;  /* 0x000000050e0ed224 */ /* 0x000fe200078e0227 */
[C---:B----4-:R-:W-:Y:S01]  /*1230*/  @!P5 LEA R10, P0, R38.reuse, R10, 0x2 ;  /* 0x0000000a260ad211 */ /* 0x050fe200078010ff */
[----:B------:R-:W4:Y:S03]  /*1240*/  @!P3 LDC.64 R4, c[0x0][0x3d8] ;  /* 0x0000f600ff04bb82 */ /* 0x000f260000000a00 */
[----:B------:R-:W-:Y:S02]  /*1250*/  @!P5 LEA.HI.X R11, R38, R11, R14, 0x2, P0 ;  /* 0x0000000b260bd211 */ /* 0x000fe400000f140e */
[----:B------:R-:W-:-:S03]  /*1260*/  ISETP.GE.U32.AND P0, PT, R27, R19, PT ;  /* 0x000000131b00720c */ /* 0x000fc60003f06070 */
[----:B------:R-:W-:Y:S01]  /*1270*/  @!PT LDS RZ, [RZ] ;  /* 0x00000000fffff984 */ /* 0x000fe20000000800 */
[----:B------:R-:W-:Y:S01]  /*1280*/  @!PT LDS RZ, [RZ] ;  /* 0x00000000fffff984 */ /* 0x000fe20000000800 */
[----:B------:R-:W-:Y:S01]  /*1290*/  @!PT LDS RZ, [RZ] ;  /* 0x00000000fffff984 */ /* 0x000fe20000000800 */
[----:B------:R1:W-:Y:S01]  /*12a0*/  @!P5 LDGSTS.E.LTC128B [R18+0x400], desc[UR38][R10.64] ;  /* 0x004000000a12dfae */ /* 0x0003e2000b9a1226 */
[----:B------:R-:W1:Y:S03]  /*12b0*/  @!P2 LDC.64 R14, c[0x0][0x3d8] ;  /* 0x0000f600ff0eab82 */ /* 0x000e660000000a00 */
[----:B------:R2:W-:Y:S01]  /*12c0*/  @P4 STS [R18+0x800], R35 ;  /* 0x0008002312004388 */ /* 0x0005e20000000800 */
[----:B-----5:R-:W-:-:S04]  /*12d0*/  @!P4 IMAD.WIDE.U32 R44, R36, R6, R44 ;  /* 0x00000006242cc225 */ /* 0x020fc800078e002c */
[----:B---3--:R-:W3:Y:S01]  /*12e0*/  @!P4 LDC.64 R8, c[0x0][0x3c0] ;  /* 0x0000f000ff08cb82 */ /* 0x008ee20000000a00 */
[----:B------:R-:W-:Y:S02]  /*12f0*/  @!P4 IMAD R36, R36, R7, R45 ;  /* 0x000000072424c224 */ /* 0x000fe400078e022d */
[----:B----4-:R-:W-:-:S05]  /*1300*/  @!P3 IMAD.WIDE.U32 R42, R34, R4, R42 ;  /* 0x00000004222ab225 */ /* 0x010fca00078e002a */
[----:B--2---:R-:W2:Y:S08]  /*1310*/  @!P2 LDC.64 R12, c[0x0][0x3c0] ;  /* 0x0000f000ff0cab82 */ /* 0x004eb00000000a00 */
[----:B------:R-:W4:Y:S01]  /*1320*/  @!P0 LDC.64 R6, c[0x0][0x3d8] ;  /* 0x0000f600ff068b82 */ /* 0x000f220000000a00 */
[----:B------:R-:W-:Y:S01]  /*1330*/  @!P3 IMAD R35, R34, R5, R43 ;  /* 0x000000052223b224 */ /* 0x000fe200078e022b */
[----:B------:R-:W-:-:S06]  /*1340*/  @P3 MOV R34, 0xff800000 ;  /* 0xff80000000223802 */ /* 0x000fcc0000000f00 */
[----:B-1----:R-:W1:Y:S01]  /*1350*/  @!P1 LDC.64 R10, c[0x0][0x3d8] ;  /* 0x0000f600ff0a9b82 */ /* 0x002e620000000a00 */
[----:B---3--:R-:W-:-:S04]  /*1360*/  @!P4 LEA R38, P5, R44, R8, 0x2 ;  /* 0x000000082c26c211 */ /* 0x008fc800078a10ff */
[----:B------:R-:W-:Y:S01]  /*1370*/  @!P4 LEA.HI.X R39, R44, R9, R36, 0x2, P5 ;  /* 0x000000092c27c211 */ /* 0x000fe200028f1424 */
[----:B------:R-:W-:Y:S01]  /*1380*/  @!P2 IMAD.MOV.U32 R36, RZ, RZ, R28 ;  /* 0x000000ffff24a224 */ /* 0x000fe200078e001c */
[C---:B------:R-:W-:Y:S01]  /*1390*/  @!P3 LEA R20, P5, R42.reuse, R20, 0x2 ;  /* 0x000000142a14b211 */ /* 0x040fe200078a10ff */
[----:B------:R-:W3:Y:S02]  /*13a0*/  @!P1 LDC.64 R8, c[0x0][0x3c0] ;  /* 0x0000f000ff089b82 */ /* 0x000ee40000000a00 */
[----:B------:R-:W-:Y:S01]  /*13b0*/  @!PT LDS RZ, [RZ] ;  /* 0x00000000fffff984 */ /* 0x000fe20000000800 */
[----:B------:R-:W-:Y:S01]  /*13c0*/  @!PT LDS RZ, [RZ] ;  /* 0x00000000fffff984 */ /* 0x000fe20000000800 */
[----:B------:R-:W-:Y:S01]  /*13d0*/  @!PT LDS RZ, [RZ] ;  /* 0x00000000fffff984 */ /* 0x000fe20000000800 */
[----:B------:R-:W-:Y:S01]  /*13e0*/  @!P4 LDGSTS.E.LTC128B [R18+0x800], desc[UR38][R38.64] ;  /* 0x008000002612cfae */ /* 0x000fe2000b9a1226 */
[----:B------:R-:W-:Y:S01]  /*13f0*/  @!P3 LEA.HI.X R21, R42, R21, R35, 0x2, P5 ;  /* 0x000000152a15b211 */ /* 0x000fe200028f1423 */
[C---:B------:R-:W-:Y:S02]  /*1400*/  @!P2 IMAD.WIDE.U32 R36, R33.reuse, R14, R36 ;  /* 0x0000000e2124a225 */ /* 0x040fe400078e0024 */
[----:B------:R5:W-:Y:S02]  /*1410*/  @P3 STS [R18+0xc00], R34 ;  /* 0x000c002212003388 */ /* 0x000be40000000800 */
[----:B------:R-:W4:Y:S01]  /*1420*/  @!P0 LDC.64 R4, c[0x0][0x3c0] ;  /* 0x0000f000ff048b82 */ /* 0x000f220000000a00 */
[----:B------:R-:W-:Y:S01]  /*1430*/  @!P0 IMAD.MOV.U32 R35, RZ, RZ, R31 ;  /* 0x000000ffff238224 */ /* 0x000fe200078e001f */
[----:B------:R-:W-:Y:S01]  /*1440*/  @!PT LDS RZ, [RZ] ;  /* 0x00000000fffff984 */ /* 0x000fe20000000800 */
[----:B------:R-:W-:Y:S01]  /*1450*/  @!PT LDS RZ, [RZ] ;  /* 0x00000000fffff984 */ /* 0x000fe20000000800 */
[----:B------:R-:W-:Y:S01]  /*1460*/  @!PT LDS RZ, [RZ] ;  /* 0x00000000fffff984 */ /* 0x000fe20000000800 */
[----:B------:R1:W-:Y:S01]  /*1470*/  @!P3 LDGSTS.E.LTC128B [R18+0xc00], desc[UR38][R20.64] ;  /* 0x00c000001412bfae */ /* 0x0003e2000b9a1226 */
[----:B------:R-:W-:Y:S01]  /*1480*/  @!P2 IMAD R15, R33, R15, R37 ;  /* 0x0000000f210fa224 */ /* 0x000fe200078e0225 */
[----:B--2---:R-:W-:-:S04]  /*1490*/  @!P2 LEA R12, P3, R36, R12, 0x2 ;  /* 0x0000000c240ca211 */ /* 0x004fc800078610ff */
[----:B------:R-:W-:Y:S01]  /*14a0*/  @!P2 LEA.HI.X R13, R36, R13, R15, 0x2, P3 ;  /* 0x0000000d240da211 */ /* 0x000fe200018f140f */
[----:B-----5:R-:W-:-:S05]  /*14b0*/  @P2 IMAD.MOV.U32 R34, RZ, RZ, -0x800000 ;  /* 0xff800000ff222424 */ /* 0x020fca00078e00ff */
[----:B------:R2:W-:Y:S01]  /*14c0*/  @P2 STS [R18+0x1000], R34 ;  /* 0x0010002212002388 */ /* 0x0005e20000000800 */
[----:B-1----:R-:W-:Y:S02]  /*14d0*/  @!P1 IMAD.MOV.U32 R20, RZ, RZ, R28 ;  /* 0x000000ffff149224 */ /* 0x002fe400078e001c */
[----:B------:R-:W-:Y:S01]  /*14e0*/  @!P1 IMAD.MOV.U32 R21, RZ, RZ, R31 ;  /* 0x000000ffff159224 */ /* 0x000fe200078e001f */
[----:B------:R-:W-:Y:S01]  /*14f0*/  @!PT LDS RZ, [RZ] ;  /* 0x00000000fffff984 */ /* 0x000fe20000000800 */
[----:B------:R-:W-:Y:S01]  /*1500*/  @!PT LDS RZ, [RZ] ;  /* 0x00000000fffff984 */ /* 0x000fe20000000800 */
[----:B------:R-:W-:Y:S01]  /*1510*/  @!PT LDS RZ, [RZ] ;  /* 0x00000000fffff984 */ /* 0x000fe20000000800 */
[----:B------:R1:W-:Y:S01]  /*1520*/  @!P2 LDGSTS.E.LTC128B [R18+0x1000], desc[UR38][R12.64] ;  /* 0x010000000c12afae */ /* 0x0003e2000b9a1226 */
[----:B------:R-:W-:Y:S01]  /*1530*/  @!P1 IMAD.WIDE.U32 R20, R32, R10, R20 ;  /* 0x0000000a20149225 */ /* 0x000fe200078e0014 */
[----:B------:R-:W-:-:S03]  /*1540*/  IADD3 R10, PT, PT, R16, 0x70, RZ ;  /* 0x00000070100a7810 */ /* 0x000fc60007ffe0ff */
[----:B------:R-:W-:Y:S01]  /*1550*/  @!P1 IMAD R11, R32, R11, R21 ;  /* 0x0000000b200b9224 */ /* 0x000fe200078e0215 */
[----:B------:R-:W-:Y:S02]  /*1560*/  ISETP.GE.U32.AND P5, PT, R10, R19, PT ;  /* 0x000000130a00720c */ /* 0x000fe40003fa6070 */
[----:B---3--:R-:W-:-:S04]  /*1570*/  @!P1 LEA R8, P4, R20, R8, 0x2 ;  /* 0x0000000814089211 */ /* 0x008fc800078810ff */
[----:B------:R-:W-:Y:S01]  /*1580*/  @!P1 LEA.HI.X R9, R20, R9, R11, 0x2, P4 ;  /* 0x0000000914099211 */ /* 0x000fe200020f140b */
[----:B--2---:R-:W-:-:S04]  /*1590*/  @!P0 IMAD.MOV.U32 R34, RZ, RZ, R28 ;  /* 0x000000ffff228224 */ /* 0x004fc800078e001c */
[----:B----4-:R-:W-:Y:S01]  /*15a0*/  @!P0 IMAD.WIDE.U32 R34, R27, R6, R34 ;  /* 0x000000061b228225 */ /* 0x010fe200078e0022 */
        /* <DEDUP_REMOVED lines=30> */
.L_x_397:
[----:B------:R-:W-:Y:S05]  /*1790*/  BSYNC.RECONVERGENT B0 ;  /* 0x0000000000007941 */ /* 0x000fea0003800200 */
.L_x_396:
[----:B------:R-:W3:Y:S01]  /*17a0*/  LDCU UR4, c[0x0][0x38c] ;  /* 0x00007180ff0477ac */ /* 0x000ee20008000800 */
[----:B-1----:R-:W-:Y:S01]  /*17b0*/  VIADD R5, R16, UR36 ;  /* 0x0000002410057c36 */ /* 0x002fe20008000000 */
[----:B------:R-:W-:Y:S01]  /*17c0*/  ISETP.NE.AND P0, PT, R17, 0x1, PT ;  /* 0x000000011100780c */ /* 0x000fe20003f05270 */
[C---:B------:R-:W-:Y:S01]  /*17d0*/  IMAD.SHL.U32 R15, R2.reuse, 0x4, RZ ;  /* 0x00000004020f7824 */ /* 0x040fe200078e00ff */
[----:B------:R-:W1:Y:S01]  /*17e0*/  LDCU.64 UR6, c[0x0][0x3b0] ;  /* 0x00007600ff0677ac */ /* 0x000e620008000a00 */
[----:B------:R-:W-:Y:S01]  /*17f0*/  IMAD.HI.U32 R3, R5, R3, RZ ;  /* 0x0000000305037227 */ /* 0x000fe200078e00ff */
[----:B------:R-:W0:Y:S02]  /*1800*/  LDGDEPBAR ;  /* 0x00000000000079af */ /* 0x000e240000000000 */
[----:B------:R-:W-:Y:S01]  /*1810*/  LOP3.LUT R15, R15, 0x3c, RZ, 0xc0, !PT ;  /* 0x0000003c0f0f7812 */ /* 0x000fe200078ec0ff */
[----:B--2---:R-:W-:Y:S01]  /*1820*/  IMAD.SHL.U32 R18, R23, 0x40, RZ ;  /* 0x0000004017127824 */ /* 0x004fe200078e00ff */
[----:B------:R-:W-:Y:S01]  /*1830*/  SHF.R.U32.HI R3, RZ, R0, R3 ;  /* 0x00000000ff037219 */ /* 0x000fe20000011603 */
[----:B------:R-:W-:-:S03]  /*1840*/  IMAD.SHL.U32 R34, R2, 0x10, RZ ;  /* 0x0000001002227824 */ /* 0x000fc600078e00ff */
[C---:B------:R-:W-:Y:S02]  /*1850*/  SEL R3, R5.reuse, R3, !P0 ;  /* 0x0000000305037207 */ /* 0x040fe40004000000 */
[----:B------:R-:W-:Y:S02]  /*1860*/  ISETP.GE.U32.AND P0, PT, R5, R22, PT ;  /* 0x000000160500720c */ /* 0x000fe40003f06070 */
[----:B---3--:R-:W-:Y:S01]  /*1870*/  IADD3 R14, PT, PT, -R18, UR4, RZ ;  /* 0x00000004120e7c10 */ /* 0x008fe2000fffe1ff */
[----:B------:R-:W-:Y:S01]  /*1880*/  IMAD.MOV R0, RZ, RZ, -R3 ;  /* 0x000000ffff007224 */ /* 0x000fe200078e0a03 */
[----:B------:R-:W-:Y:S01]  /*1890*/  SEL R6, R3, 0xffffffff, !P0 ;  /* 0xffffffff03067807 */ /* 0x000fe20004000000 */
        /* <DEDUP_REMOVED lines=15> */
[----:B--2---:R-:W-:Y:S01]  /*1990*/  IMAD R4, R39, UR4, RZ ;  /* 0x0000000427047c24 */ /* 0x004fe2000f8e02ff */
[----:B------:R-:W1:Y:S01]  /*19a0*/  @!P0 LDC.64 R10, c[0x0][0x3a8] ;  /* 0x0000ea00ff0a8b82 */ /* 0x000e620000000a00 */
[----:B------:R-:W-:Y:S01]  /*19b0*/  IMAD.WIDE.U32 R12, R38, UR4, R18 ;  /* 0x00000004260c7c25 */ /* 0x000fe2000f8e0012 */
[----:B------:R-:W-:-:S03]  /*19c0*/  LOP3.LUT R34, R34, 0xf, R16, 0x78, !PT ;  /* 0x0000000f22227812 */ /* 0x000fc600078e7810 */
[----:B------:R-:W-:Y:S01]  /*19d0*/  IMAD R4, R38, UR5, R4 ;  /* 0x0000000526047c24 */ /* 0x000fe2000f8e0204 */
[----:B------:R-:W2:Y:S02]  /*19e0*/  LDCU.64 UR4, c[0x0][0x380] ;  /* 0x00007000ff0477ac */ /* 0x000ea40008000a00 */
[----:B------:R-:W4:Y:S01]  /*19f0*/  @!P4 LDC.64 R8, c[0x0][0x3a8] ;  /* 0x0000ea00ff08cb82 */ /* 0x000f220000000a00 */
[----:B------:R-:W-:Y:S01]  /*1a00*/  IMAD.IADD R13, R13, 0x1, R4 ;  /* 0x000000010d0d7824 */ /* 0x000fe200078e0204 */
[----:B------:R-:W-:Y:S01]  /*1a10*/  MOV R4, 0x400 ;  /* 0x0000040000047802 */ /* 0x000fe20000000f00 */
[----:B------:R-:W-:-:S04]  /*1a20*/  IMAD.WIDE.U32 R20, R3, UR6, R12 ;  /* 0x0000000603147c25 */ /* 0x000fc8000f8e000c */
[----:B------:R-:W-:Y:S01]  /*1a30*/  IMAD.IADD R43, R48, 0x1, R21 ;  /* 0x00000001302b7824 */ /* 0x000fe200078e0215 */
[----:B---3--:R-:W-:-:S05]  /*1a40*/  LEA R0, R0, R4, 0x18 ;  /* 0x0000000400007211 */ /* 0x008fca00078ec0ff */
[--C-:B------:R-:W-:Y:S01]  /*1a50*/  IMAD R17, R17, 0x10, R0.reuse ;  /* 0x0000001011117824 */ /* 0x100fe200078e0200 */
[----:B--2---:R-:W-:Y:S01]  /*1a60*/  LEA R42, P3, R20, UR4, 0x2 ;  /* 0x00000004142a7c11 */ /* 0x004fe2000f8610ff */
[----:B------:R-:W-:Y:S01]  /*1a70*/  IMAD R34, R34, 0x4, R0 ;  /* 0x0000000422227824 */ /* 0x000fe200078e0200 */
[C---:B-1----:R-:W-:Y:S02]  /*1a80*/  @!P0 IADD3 R10, P2, PT, R15.reuse, R10, RZ ;  /* 0x0000000a0f0a8210 */ /* 0x042fe40007f5e0ff */
[----:B------:R-:W-:Y:S02]  /*1a90*/  LEA.HI.X R43, R20, UR5, R43, 0x2, P3 ;  /* 0x00000005142b7c11 */ /* 0x000fe400098f142b */
[-C--:B------:R-:W-:Y:S01]  /*1aa0*/  @!P0 LEA R24, P3, R15, R42.reuse, 0x2 ;  /* 0x0000002a0f188211 */ /* 0x080fe200078610ff */
[----:B------:R-:W-:Y:S01]  /*1ab0*/  @!P0 IMAD.X R11, RZ, RZ, R11, P2 ;  /* 0x000000ffff0b8224 */ /* 0x000fe200010e060b */
[----:B----4-:R-:W-:Y:S02]  /*1ac0*/  @!P4 LEA R12, P1, R8, R15, 0x1 ;  /* 0x0000000f080cc211 */ /* 0x010fe400078208ff */
[----:B------:R-:W-:Y:S01]  /*1ad0*/  @!P0 LEA R20, P2, R10, R42, 0x2 ;  /* 0x0000002a0a148211 */ /* 0x000fe200078410ff */
[----:B------:R-:W-:Y:S01]  /*1ae0*/  @!P0 IMAD.X R25, RZ, RZ, R43, P3 ;  /* 0x000000ffff198224 */ /* 0x000fe200018e062b */
[----:B------:R-:W-:-:S02]  /*1af0*/  @!P4 LEA.HI.X R9, R8, RZ, R9, 0x1, P1 ;  /* 0x000000ff0809c211 */ /* 0x000fc400008f0c09 */
[----:B------:R-:W-:Y:S02]  /*1b00*/  @!P4 LEA R8, P1, R12, R42, 0x2 ;  /* 0x0000002a0c08c211 */ /* 0x000fe400078210ff */
[-C--:B------:R-:W-:Y:S01]  /*1b10*/  @!P0 LEA.HI.X R21, R10, R43.reuse, R11, 0x2, P2 ;  /* 0x0000002b0a158211 */ /* 0x080fe200010f140b */
[----:B------:R-:W-:Y:S01]  /*1b20*/  @!PT LDS RZ, [RZ] ;  /* 0x00000000fffff984 */ /* 0x000fe20000000800 */
[----:B------:R-:W-:Y:S01]  /*1b30*/  @!PT LDS RZ, [RZ] ;  /* 0x00000000fffff984 */ /* 0x000fe20000000800 */
[----:B------:R-:W-:Y:S01]  /*1b40*/  @!PT LDS RZ, [RZ] ;  /* 0x00000000fffff984 */ /* 0x000fe20000000800 */
[----:B------:R1:W-:Y:S01]  /*1b50*/  @!P0 LDGSTS.E.BYPASS.LTC128B.128 [R17+0x2040], desc[UR38][R24.64] ;  /* 0x0204000018118fae */ /* 0x0003e2000b981a26 */
[----:B------:R-:W-:-:S03]  /*1b60*/  @!P4 LEA.HI.X R9, R12, R43, R9, 0x2, P1 ;  /* 0x0000002b0c09c211 */ /* 0x000fc600008f1409 */
        /* <DEDUP_REMOVED lines=65> */
[C---:B------:R-:W-:Y:S01]  /*1f80*/  @P0 LOP3.LUT R30, R26.reuse, 0x30, RZ, 0xfc, !PT ;  /* 0x000000301a1e0812 */ /* 0x040fe200078efcff */
        /* <DEDUP_REMOVED lines=9> */
[----:B--2---:R-:W-:Y:S01]  /*2020*/  FADD.FTZ R11, R11, R9 ;  /* 0x000000090b0b7221 */ /* 0x004fe20000010000 */
[----:B------:R-:W-:Y:S02]  /*2030*/  LOP3.LUT P1, RZ, R23, 0xf, R2, 0xf8, !PT ;  /* 0x0000000f17ff7812 */ /* 0x000fe4000782f802 */
[----:B------:R-:W-:Y:S01]  /*2040*/  @P0 LOP3.LUT R30, R26, 0x70, RZ, 0xfc, !PT ;  /* 0x000000701a1e0812 */ /* 0x000fe200078efcff */
[----:B---3--:R-:W-:-:S04]  /*2050*/  FADD.FTZ R11, R11, R8 ;  /* 0x000000080b0b7221 */ /* 0x008fc80000010000 */
[----:B----4-:R-:W-:Y:S01]  /*2060*/  FADD.FTZ R11, R11, R4 ;  /* 0x000000040b0b7221 */ /* 0x010fe20000010000 */
[----:B------:R-:W1:Y:S04]  /*2070*/  SHFL.BFLY PT, R28, R30, 0x8, 0x1f ;  /* 0x0d001f001e1c7f89 */ /* 0x000e6800000e0000 */
[----:B------:R-:W2:Y:S01]  /*2080*/  SHFL.BFLY PT, R29, R11, 0x8, 0x1f ;  /* 0x0d001f000b1d7f89 */ /* 0x000ea200000e0000 */
[----:B-1----:R-:W-:Y:S01]  /*2090*/  VIMNMX R28, PT, PT, R30, R28, !PT ;  /* 0x0000001c1e1c7248 */ /* 0x002fe20007fe0100 */
[----:B--2---:R-:W-:-:S04]  /*20a0*/  FADD.FTZ R29, R11, R29 ;  /* 0x0000001d0b1d7221 */ /* 0x004fc80000010000 */
[----:B------:R-:W1:Y:S04]  /*20b0*/  SHFL.BFLY PT, R26, R28, 0x4, 0x1f ;  /* 0x0c801f001c1a7f89 */ /* 0x000e6800000e0000 */
        /* <DEDUP_REMOVED lines=35> */
.L_x_399:
[----:B------:R-:W-:Y:S05]  /*22f0*/  BSYNC.RECONVERGENT B0 ;  /* 0x0000000000007941 */ /* 0x000fea0003800200 */
.L_x_398:
[----:B------:R-:W-:Y:S01]  /*2300*/  IMAD R37, R16, 0x4, R0 ;  /* 0x0000000410257824 */ /* 0x000fe200078e0200 */
[----:B------:R-:W-:Y:S01]  /*2310*/  STS [R34], R21 ;  /* 0x0000001522007388 */ /* 0x000fe20000000800 */
[----:B------:R-:W-:Y:S01]  /*2320*/  BSSY.RECONVERGENT B1, `(.L_x_400) ;  /* 0x00000e8000017945 */ /* 0x000fe20003800200 */
[----:B------:R-:W-:Y:S02]  /*2330*/  VIADD R40, R17, 0x2040 ;  /* 0x0000204011287836 */ /* 0x000fe40000000000 */
[----:B------:R-:W-:Y:S01]  /*2340*/  STS [R34+0x400], R20 ;  /* 0x0004001422007388 */ /* 0x000fe20000000800 */
[----:B------:R-:W-:-:S03]  /*2350*/  IMAD.IADD R49, R47, 0x1, R48 ;  /* 0x000000012f317824 */ /* 0x000fc600078e0230 */
[----:B------:R-:W-:Y:S04]  /*2360*/  STS [R34+0x800], R13 ;  /* 0x0008000d22007388 */ /* 0x000fe80000000800 */
[----:B------:R2:W-:Y:S04]  /*2370*/  STS [R34+0xc00], R12 ;  /* 0x000c000c22007388 */ /* 0x0005e80000000800 */
        /* <DEDUP_REMOVED lines=24> */
.L_x_404:
        /* <DEDUP_REMOVED lines=16> */
[----:B------:R-:W2:Y:S01]  /*2600*/  @!P0 LDC.64 R20, c[0x0][0x3a8] ;  /* 0x0000ea00ff148b82 */ /* 0x000ea20000000a00 */
[----:B------:R-:W-:Y:S02]  /*2610*/  @!P0 IMAD.MOV.U32 R22, RZ, RZ, R15 ;  /* 0x000000ffff168224 */ /* 0x000fe400078e000f */
[----:B------:R-:W-:Y:S01]  /*2620*/  @!P0 IMAD.MOV.U32 R23, RZ, RZ, RZ ;  /* 0x000000ffff178224 */ /* 0x000fe200078e00ff */
[----:B------:R-:W-:Y:S01]  /*2630*/  LOP3.LUT R7, R7, 0xe, R8, 0x78, !PT ;  /* 0x0000000e07077812 */ /* 0x000fe200078e7808 */
[--C-:B------:R-:W-:Y:S03]  /*2640*/  IMAD R5, R5, 0x4, R0.reuse ;  /* 0x0000000405057824 */ /* 0x100fe600078e0200 */
[----:B-1----:R-:W1:Y:S01]  /*2650*/  @!P3 LDC.64 R24, c[0x0][0x3a8] ;  /* 0x0000ea00ff18bb82 */ /* 0x002e620000000a00 */
[----:B------:R-:W-:Y:S02]  /*2660*/  IMAD R7, R7, 0x4, R0 ;  /* 0x0000000407077824 */ /* 0x000fe400078e0200 */
[----:B------:R-:W3:Y:S01]  /*2670*/  LDS R5, [R5] ;  /* 0x0000000005057984 */ /* 0x000ee20000000800 */
[C---:B--2---:R-:W-:Y:S04]  /*2680*/  @!P0 IMAD.WIDE.U32 R22, R3.reuse, R20, R22 ;  /* 0x0000001403168225 */ /* 0x044fe800078e0016 */
        /* <DEDUP_REMOVED lines=24> */
[----:B--2---:R-:W2:Y:S01]  /*2810*/  @!P1 LDC.64 R20, c[0x0][0x3a8] ;  /* 0x0000ea00ff149b82 */ /* 0x004ea20000000a00 */
[----:B------:R-:W-:Y:S04]  /*2820*/  DEPBAR.LE SB0, 0x3 ;  /* 0x000080c00000791a */ /* 0x000fe80000000000 */
[----:B------:R-:W3:Y:S01]  /*2830*/  LDS R3, [R3] ;  /* 0x0000000003037984 */ /* 0x000ee20000000800 */
[----:B------:R-:W-:Y:S02]  /*2840*/  IMAD R4, R4, 0x4, R0 ;  /* 0x0000000404047824 */ /* 0x000fe400078e0200 */
        /* <DEDUP_REMOVED lines=17> */
[C---:B-1----:R-:W-:Y:S04]  /*2960*/  @!P3 IMAD.WIDE.U32 R28, R26.reuse, R24, R28 ;  /* 0x000000181a1cb225 */ /* 0x042fe800078e001c */
[C---:B--2---:R-:W-:Y:S01]  /*2970*/  @!P0 FFMA.FTZ R10, R5.reuse, R20, R10 ;  /* 0x00000014050a8223 */ /* 0x044fe2000001000a */
        /* <DEDUP_REMOVED lines=54> */
.L_x_403:
[----:B------:R-:W-:Y:S05]  /*2ce0*/  BSYNC.RECONVERGENT B0 ;  /* 0x0000000000007941 */ /* 0x000fea0003800200 */
.L_x_402:
        /* <DEDUP_REMOVED lines=32> */
.L_x_405:
        /* <DEDUP_REMOVED lines=43> */
.L_x_401:
[----:B------:R-:W-:Y:S05]  /*31a0*/  BSYNC.RECONVERGENT B1 ;  /* 0x0000000000017941 */ /* 0x000fea0003800200 */
.L_x_400:
        /* <DEDUP_REMOVED lines=20> */
        .weak           $__internal_9_$__cuda_sm20_div_u64
        .type           $__internal_9_$__cuda_sm20_div_u64,@function
        .size           $__internal_9_$__cuda_sm20_div_u64,(.L_x_1999 - $__internal_9_$__cuda_sm20_div_u64)
$__internal_9_$__cuda_sm20_div_u64:
        /* <DEDUP_REMOVED lines=63> */
[----:B------:R-:W-:Y:S06]  /*36e0*/  RET.REL.NODEC R6 `(_ZN7cutlass13device_kernelIN5flash19FlashAttnFwdCombineIN4cute5tupleIJNS3_1CILi16EEENS5_ILi64EEEEEELi7ELi256ELi1ELb0ELb1ENS_10bfloat16_tEfNS_4arch4Sm90EEEEEvNT_6ParamsE) ;  /* 0xffffffc806447950 */ /* 0x000fec0003c3ffff */
.L_x_406:
        /* <DEDUP_REMOVED lines=9> */
.L_x_1999:


//--------------------- .text._ZN7cutlass13device_kernelIN5flash19FlashAttnFwdCombineIN4cute5tupleIJNS3_1CILi16EEENS5_ILi64EEEEEELi6ELi256ELi1ELb0ELb1ENS_10bfloat16_tEfNS_4arch4Sm90EEEEEvNT_6ParamsE --------------------------
	.section	.text._ZN7cutlass13device_kernelIN5flash19FlashAttnFwdCombineIN4cute5tupleIJNS3_1CILi16EEENS5_ILi64EEEEEELi6ELi256ELi1ELb0ELb1ENS_10bfloat16_tEfNS_4arch4Sm90EEEEEvNT_6ParamsE,"ax",@progbits
	.align	128
.text._ZN7cutlass13device_kernelIN5flash19FlashAttnFwdCombineIN4cute5tupleIJNS3_1CILi16EEENS5_ILi64EEEEEELi6ELi256ELi1ELb0ELb1ENS_10bfloat16_tEfNS_4arch4Sm90EEEEEvNT_6ParamsE:
        .type           _ZN7cutlass13device_kernelIN5flash19FlashAttnFwdCombineIN4cute5tupleIJNS3_1CILi16EEENS5_ILi64EEEEEELi6ELi256ELi1ELb0ELb1ENS_10bfloat16_tEfNS_4arch4Sm90EEEEEvNT_6ParamsE,@function
        .size           _ZN7cutlass13device_kernelIN5flash19FlashAttnFwdCombineIN4cute5tupleIJNS3_1CILi16EEENS5_ILi64EEEEEELi6ELi256ELi1ELb0ELb1ENS_10bfloat16_tEfNS_4arch4Sm90EEEEEvNT_6ParamsE,(.L_x_2001 - _ZN7cutlass13device_kernelIN5flash19FlashAttnFwdCombineIN4cute5tupleIJNS3_1CILi16EEENS5_ILi64EEEEEELi6ELi256ELi1ELb0ELb1ENS_10bfloat16_tEfNS_4arch4Sm90EEEEEvNT_6ParamsE)
        .other          _ZN7cutlass13device_kernelIN5flash19FlashAttnFwdCombineIN4cute5tupleIJNS3_1CILi16EEENS5_ILi64EEEEEELi6ELi256ELi1ELb0ELb1ENS_10bfloat16_tEfNS_4arch4Sm90EEEEEvNT_6ParamsE,@"STO_CUDA_ENTRY STV_DEFAULT"
_ZN7cutlass13device_kernelIN5flash19FlashAttnFwdCombineIN4cute5tupleIJNS3_1CILi16EEENS5_ILi64EEEEEELi6ELi256ELi1ELb0ELb1ENS_10bfloat16_tEfNS_4arch4Sm90EEEEEvNT_6ParamsE:
        /* <DEDUP_REMOVED lines=38> */
.L_x_408:
[----:B------:R-:W-:Y:S05]  /*0260*/  BSYNC.RECONVERGENT B0 ;  /* 0x0000000000007941 */ /* 0x000fea0003800200 */
.L_x_407:
        /* <DEDUP_REMOVED lines=13> */
.L_x_409:
        /* <DEDUP_REMOVED lines=8> */
.L_x_411:
[----:B-1----:R-:W1:Y:S02]  /*03c0*/  LDC.64 R4, c[0x0][0x448] ;  /* 0x00011200ff047b82 */ /* 0x002e640000000a00 */
[----:B-1---5:R-:W-:-:S05]  /*03d0*/  IMAD.WIDE R4, R0, 0x4, R4 ;  /* 0x0000000400047825 */ /* 0x022fca00078e0204 */
[----:B------:R2:W5:Y:S01]  /*03e0*/  LDG.E R17, desc[UR38][R4.64] ;  /* 0x0000002604117981 */ /* 0x000562000c1e1900 */
[----:B------:R-:W-:Y:S05]  /*03f0*/  BRA `(.L_x_410) ;  /* 0x0000000000087947 */ /* 0x000fea0003800000 */
.L_x_412:
[----:B------:R-:W2:Y:S02]  /*0400*/  LDG.E R4, desc[UR38][R4.64+0x4] ;  /* 0x0000042604047981 */ /* 0x000ea4000c1e1900 */
[----:B--2---:R-:W-:-:S07]  /*0410*/  IADD3 R17, PT, PT, -R24, R4, RZ ;  /* 0x0000000418117210 */ /* 0x004fce0007ffe1ff */
.L_x_410:
        /* <DEDUP_REMOVED lines=23> */
.L_x_413:
        /* <DEDUP_REMOVED lines=99> */
.L_x_415:
        /* <DEDUP_REMOVED lines=31> */
.L_x_416:
[----:B------:R-:W-:Y:S02]  /*0db0*/  MOV R9, R17 ;  /* 0x0000001100097202 */ /* 0x000fe40000000f00 */
[----:B------:R-:W-:Y:S02]  /*0dc0*/  MOV R6, 0xde0 ;  /* 0x00000de000067802 */ /* 0x000fe40000000f00 */
[----:B------:R-:W-:Y:S05]  /*0dd0*/  CALL.REL.NOINC `($__internal_10_$__cuda_sm20_div_u64) ;  /* 0x0000001c00ac7944 */ /* 0x000fea0003c00000 */
[----:B------:R-:W-:-:S07]  /*0de0*/  MOV R3, R0 ;  /* 0x0000000000037202 */ /* 0x000fce0000000f00 */
.L_x_417:
[----:B------:R-:W-:-:S05]  /*0df0*/  IADD3 R0, PT, PT, R8, 0x1e, RZ ;  /* 0x0000001e08007810 */ /* 0x000fca0007ffe0ff */
.L_x_414:
        /* <DEDUP_REMOVED lines=8> */
[CC--:B------:R-:W-:Y:S01]  /*0e80*/  ISETP.GE.U32.AND P5, PT, R16.reuse, R19.reuse, PT ;  /* 0x000000131000720c */ /* 0x0c0fe20003fa6070 */
[----:B------:R-:W1:Y:S01]  /*0e90*/  LDCU.64 UR4, c[0x0][0x3e0] ;  /* 0x00007c00ff0477ac */ /* 0x000e620008000a00 */
[----:B------:R-:W-:Y:S01]  /*0ea0*/  ISETP.NE.AND P0, PT, R17, 0x1, PT ;  /* 0x000000011100780c */ /* 0x000fe20003f05270 */
[----:B------:R-:W-:Y:S01]  /*0eb0*/  VIADD R18, R16, 0x10 ;  /* 0x0000001010127836 */ /* 0x000fe20000000000 */
[----:B------:R-:W-:Y:S01]  /*0ec0*/  SHF.R.U32.HI R26, RZ, R0, R26 ;  /* 0x00000000ff1a7219 */ /* 0x000fe2000001161a */
[----:B------:R-:W2:Y:S03]  /*0ed0*/  S2UR UR6, SR_CgaCtaId ;  /* 0x00000000000679c3 */ /* 0x000ea60000008800 */
[----:B------:R-:W-:Y:S02]  /*0ee0*/  SEL R26, R4, R26, !P0 ;  /* 0x0000001a041a7207 */ /* 0x000fe40004000000 */
[----:B------:R-:W-:-:S02]  /*0ef0*/  ISETP.GE.U32.AND P4, PT, R18, R19, PT ;  /* 0x000000131200720c */ /* 0x000fc40003f86070 */
[--C-:B------:R-:W-:Y:S01]  /*0f00*/  SHF.R.S32.HI R28, RZ, 0x1f, R26.reuse ;  /* 0x0000001fff1c7819 */ /* 0x100fe2000001141a */
[----:B------:R-:W-:Y:S01]  /*0f10*/  IMAD.MOV R6, RZ, RZ, -R26 ;  /* 0x000000ffff067224 */ /* 0x000fe200078e0a1a */
[----:B------:R-:W3:Y:S03]  /*0f20*/  @!P5 LDC.64 R20, c[0x0][0x3d8] ;  /* 0x0000f600ff14db82 */ /* 0x000ee60000000a00 */
[----:B------:R-:W-:Y:S01]  /*0f30*/  IMAD R6, R17, R6, R4 ;  /* 0x0000000611067224 */ /* 0x000fe200078e0204 */
[----:B------:R-:W-:Y:S01]  /*0f40*/  IADD3 R4, PT, PT, R16, 0x20, RZ ;  /* 0x0000002010047810 */ /* 0x000fe20007ffe0ff */
[----:B-1----:R-:W-:-:S03]  /*0f50*/  IMAD R28, R28, UR4, RZ ;  /* 0x000000041c1c7c24 */ /* 0x002fc6000f8e02ff */
[----:B------:R-:W1:Y:S01]  /*0f60*/  @!P5 LDC.64 R14, c[0x0][0x3c0] ;  /* 0x0000f000ff0edb82 */ /* 0x000e620000000a00 */
[----:B------:R-:W-:Y:S01]  /*0f70*/  IADD3 R8, P0, PT, R6, R24, RZ ;  /* 0x0000001806087210 */ /* 0x000fe20007f1e0ff */
[----:B------:R-:W-:Y:S01]  /*0f80*/  IMAD R28, R26, UR5, R28 ;  /* 0x000000051a1c7c24 */ /* 0x000fe2000f8e021c */
[----:B------:R-:W-:Y:S02]  /*0f90*/  ISETP.GE.U32.AND P3, PT, R4, R19, PT ;  /* 0x000000130400720c */ /* 0x000fe40003f66070 */
[----:B------:R-:W-:-:S03]  /*0fa0*/  LEA.HI.X.SX32 R9, R6, R25, 0x1, P0 ;  /* 0x0000001906097211 */ /* 0x000fc600000f0eff */
[----:B------:R-:W4:Y:S01]  /*0fb0*/  @!P4 LDC.64 R12, c[0x0][0x3d8] ;  /* 0x0000f600ff0ccb82 */ /* 0x000f220000000a00 */
[----:B------:R-:W-:Y:S01]  /*0fc0*/  IMAD.WIDE.U32 R26, R26, UR4, R8 ;  /* 0x000000041a1a7c25 */ /* 0x000fe2000f8e0008 */
[----:B------:R-:W-:Y:S02]  /*0fd0*/  UMOV UR4, 0x400 ;  /* 0x0000040000047882 */ /* 0x000fe40000000000 */
[----:B--2---:R-:W-:Y:S01]  /*0fe0*/  ULEA UR4, UR6, UR4, 0x18 ;  /* 0x0000000406047291 */ /* 0x004fe2000f8ec0ff */
[----:B------:R-:W-:Y:S02]  /*0ff0*/  IMAD.IADD R29, R27, 0x1, R28 ;  /* 0x000000011b1d7824 */ /* 0x000fe400078e021c */
[----:B------:R-:W-:Y:S01]  /*1000*/  @!P5 IMAD.MOV.U32 R28, RZ, RZ, R26 ;  /* 0x000000ffff1cd224 */ /* 0x000fe200078e001a */
[----:B------:R-:W2:Y:S03]  /*1010*/  @!P3 LDC.64 R8, c[0x0][0x3d8] ;  /* 0x0000f600ff08bb82 */ /* 0x000ea60000000a00 */
[----:B---3--:R-:W-:-:S04]  /*1020*/  @!P5 IMAD.WIDE.U32 R30, R16, R20, R28 ;  /* 0x00000014101ed225 */ /* 0x008fc800078e001c */
[----:B------:R-:W-:Y:S01]  /*1030*/  @!P5 IMAD R21, R16, R21, R31 ;  /* 0x000000151015d224 */ /* 0x000fe200078e021f */
[----:B------:R-:W3:Y:S01]  /*1040*/  @!P4 LDC.64 R10, c[0x0][0x3c0] ;  /* 0x0000f000ff0acb82 */ /* 0x000ee20000000a00 */
[C---:B-1----:R-:W-:Y:S01]  /*1050*/  @!P5 LEA R20, P0, R30.reuse, R14, 0x2 ;  /* 0x0000000e1e14d211 */ /* 0x042fe200078010ff */
[----:B------:R-:W-:Y:S01]  /*1060*/  @!P4 IMAD.MOV.U32 R31, RZ, RZ, R29 ;  /* 0x000000ffff1fc224 */ /* 0x000fe200078e001d */
[----:B------:R-:W-:Y:S02]  /*1070*/  LOP3.LUT R14, R41, 0xff, R2, 0x78, !PT ;  /* 0x000000ff290e7812 */ /* 0x000fe400078e7802 */
[----:B------:R-:W-:Y:S01]  /*1080*/  @!P5 LEA.HI.X R21, R30, R15, R21, 0x2, P0 ;  /* 0x0000000f1e15d211 */ /* 0x000fe200000f1415 */
[----:B------:R-:W-:Y:S01]  /*1090*/  @P5 IMAD.MOV.U32 R15, RZ, RZ, -0x800000 ;  /* 0xff800000ff0f5424 */ /* 0x000fe200078e00ff */
[----:B------:R-:W-:Y:S01]  /*10a0*/  @!P4 MOV R30, R26 ;  /* 0x0000001a001ec202 */ /* 0x000fe20000000f00 */
[----:B------:R-:W1:Y:S01]  /*10b0*/  @!P3 LDC.64 R6, c[0x0][0x3c0] ;  /* 0x0000f000ff06bb82 */ /* 0x000e620000000a00 */
[----:B------:R-:W-:-:S03]  /*10c0*/  LEA R14, R14, UR4, 0x2 ;  /* 0x000000040e0e7c11 */ /* 0x000fc6000f8e10ff */
[----:B----4-:R-:W-:Y:S02]  /*10d0*/  @!P4 IMAD.WIDE.U32 R30, R18, R12, R30 ;  /* 0x0000000c121ec225 */ /* 0x010fe400078e001e */
[----:B------:R-:W-:Y:S01]  /*10e0*/  @!PT LDS RZ, [RZ] ;  /* 0x00000000fffff984 */ /* 0x000fe20000000800 */
[----:B------:R-:W-:Y:S01]  /*10f0*/  @!PT LDS RZ, [RZ] ;  /* 0x00000000fffff984 */ /* 0x000fe20000000800 */
[----:B------:R-:W-:Y:S01]  /*1100*/  @!PT LDS RZ, [RZ] ;  /* 0x00000000fffff984 */ /* 0x000fe20000000800 */
[----:B------:R4:W-:Y:S02]  /*1110*/  @!P5 LDGSTS.E.LTC128B [R14], desc[UR38][R20.64] ;  /* 0x00000000140edfae */ /* 0x0009e4000b9a1226 */
[----:B------:R-:W-:Y:S02]  /*1120*/  VIADD R12, R16, 0x30 ;  /* 0x00000030100c7836 */ /* 0x000fe40000000000 */
[----:B------:R-:W-:Y:S01]  /*1130*/  @!P4 IMAD R13, R18, R13, R31 ;  /* 0x0000000d120dc224 */ /* 0x000fe200078e021f */
[----:B------:R-:W-:Y:S02]  /*1140*/  @P5 STS [R14], R15 ;  /* 0x0000000f0e005388 */ /* 0x000fe40000000800 */
[----:B------:R-:W-:Y:S02]  /*1150*/  ISETP.GE.U32.AND P2, PT, R12, R19, PT ;  /* 0x000000130c00720c */ /* 0x000fe40003f46070 */
[----:B---3--:R-:W-:-:S04]  /*1160*/  @!P4 LEA R10, P1, R30, R10, 0x2 ;  /* 0x0000000a1e0ac211 */ /* 0x008fc800078210ff */
[----:B------:R-:W-:Y:S02]  /*1170*/  @!P4 LEA.HI.X R11, R30, R11, R13, 0x2, P1 ;  /* 0x0000000b1e0bc211 */ /* 0x000fe400008f140d */
[----:B----4-:R-:W-:Y:S01]  /*1180*/  @!P3 MOV R20, R26 ;  /* 0x0000001a0014b202 */ /* 0x010fe20000000f00 */
[----:B------:R-:W-:-:S04]  /*1190*/  @!P3 IMAD.MOV.U32 R21, RZ, RZ, R29 ;  /* 0x000000ffff15b224 */ /* 0x000fc800078e001d */
[----:B--2---:R-:W-:Y:S01]  /*11a0*/  @!P3 IMAD.WIDE.U32 R20, R4, R8, R20 ;  /* 0x000000080414b225 */ /* 0x004fe200078e0014 */
        /* <DEDUP_REMOVED lines=30> */
.L_x_419:
[----:B------:R-:W-:Y:S05]  /*1390*/  BSYNC.RECONVERGENT B0 ;  /* 0x0000000000007941 */ /* 0x000fea0003800200 */
.L_x_418:
[----:B------:R-:W1:Y:S01]  /*13a0*/  LDCU UR4, c[0x0][0x38c] ;  /* 0x00007180ff0477ac */ /* 0x000e620008000800 */
[----:B--2---:R-:W-:Y:S01]  /*13b0*/  VIADD R7, R16, UR36 ;  /* 0x0000002410077c36 */ /* 0x004fe20008000000 */
[----:B------:R-:W-:Y:S01]  /*13c0*/  ISETP.NE.AND P0, PT, R17, 0x1, PT ;  /* 0x000000011100780c */ /* 0x000fe20003f05270 */
[C---:B------:R-:W-:Y:S01]  /*13d0*/  IMAD.SHL.U32 R15, R2.reuse, 0x4, RZ ;  /* 0x00000004020f7824 */ /* 0x040fe200078e00ff */
[----:B------:R-:W2:Y:S01]  /*13e0*/  LDCU.64 UR6, c[0x0][0x3b0] ;  /* 0x00007600ff0677ac */ /* 0x000ea20008000a00 */
[----:B------:R-:W-:Y:S01]  /*13f0*/  IMAD.HI.U32 R3, R7, R3, RZ ;  /* 0x0000000307037227 */ /* 0x000fe200078e00ff */
[----:B------:R-:W0:Y:S02]  /*1400*/  LDGDEPBAR ;  /* 0x00000000000079af */ /* 0x000e240000000000 */
[----:B------:R-:W-:Y:S01]  /*1410*/  LOP3.LUT R15, R15, 0x3c, RZ, 0xc0, !PT ;  /* 0x0000003c0f0f7812 */ /* 0x000fe200078ec0ff */
[----:B------:R-:W-:Y:S01]  /*1420*/  IMAD.SHL.U32 R18, R23, 0x40, RZ ;  /* 0x0000004017127824 */ /* 0x000fe200078e00ff */
[----:B------:R-:W-:Y:S01]  /*1430*/  SHF.R.U32.HI R3, RZ, R0, R3 ;  /* 0x00000000ff037219 */ /* 0x000fe20000011603 */
[----:B------:R-:W-:-:S03]  /*1440*/  IMAD.SHL.U32 R27, R2, 0x10, RZ ;  /* 0x00000010021b7824 */ /* 0x000fc600078e00ff */
[C---:B------:R-:W-:Y:S02]  /*1450*/  SEL R3, R7.reuse, R3, !P0 ;  /* 0x0000000307037207 */ /* 0x040fe40004000000 */
[----:B------:R-:W-:Y:S02]  /*1460*/  ISETP.GE.U32.AND P0, PT, R7, R22, PT ;  /* 0x000000160700720c */ /* 0x000fe40003f06070 */
[----:B-1----:R-:W-:Y:S01]  /*1470*/  IADD3 R14, PT, PT, -R18, UR4, RZ ;  /* 0x00000004120e7c10 */ /* 0x002fe2000fffe1ff */
        /* <DEDUP_REMOVED lines=30> */
[C---:B--2---:R-:W-:Y:S01]  /*1660*/  LEA R42, P3, R20.reuse, UR4, 0x2 ;  /* 0x00000004142a7c11 */ /* 0x044fe2000f8610ff */
        /* <DEDUP_REMOVED lines=9> */
[C---:B------:R-:W-:Y:S02]  /*1700*/  @!P4 LEA R8, P1, R13.reuse, R42, 0x2 ;  /* 0x0000002a0d08c211 */ /* 0x040fe400078210ff */
        /* <DEDUP_REMOVED lines=16> */
[----:B-1----:R-:W1:Y:S04]  /*1810*/  LDS R25, [R27+0x400] ;  /* 0x000400001b197984 */ /* 0x002e680000000800 */
[----:B------:R-:W3:Y:S04]  /*1820*/  LDS R24, [R27+0x800] ;  /* 0x000800001b187984 */ /* 0x000ee80000000800 */
[----:B------:R-:W4:Y:S01]  /*1830*/  LDS R21, [R27+0xc00] ;  /* 0x000c00001b157984 */ /* 0x000f220000000800 */
[----:B--2---:R-:W-:-:S02]  /*1840*/  FSETP.NEU.FTZ.AND P3, PT, R26, -INF , PT ;  /* 0xff8000001a00780b */ /* 0x004fc40003f7d000 */
[----:B-1----:R-:W-:Y:S02]  /*1850*/  FSETP.NEU.FTZ.AND P2, PT, R25, -INF , PT ;  /* 0xff8000001900780b */ /* 0x002fe40003f5d000 */
        /* <DEDUP_REMOVED lines=27> */
[----:B------:R-:W-:Y:S02]  /*1a10*/  @P0 LOP3.LUT R21, R5, 0x30, RZ, 0xfc, !PT ;  /* 0x0000003005150812 */ /* 0x000fe400078efcff */
[----:B------:R-:W-:Y:S01]  /*1a20*/  LOP3.LUT P1, RZ, R23, 0xf, R2, 0xf8, !PT ;  /* 0x0000000f17ff7812 */ /* 0x000fe2000782f802 */
[----:B------:R-:W3:Y:S04]  /*1a30*/  MUFU.EX2 R10, R10 ;  /* 0x0000000a000a7308 */ /* 0x000ee80000000800 */
[----:B------:R-:W4:Y:S01]  /*1a40*/  MUFU.EX2 R9, R9 ;  /* 0x0000000900097308 */ /* 0x000f220000000800 */
[----:B-1----:R-:W-:-:S04]  /*1a50*/  FADD.FTZ R8, RZ, R13 ;  /* 0x0000000dff087221 */ /* 0x002fc80000010000 */
[----:B--2---:R-:W-:-:S04]  /*1a60*/  FADD.FTZ R8, R8, R11 ;  /* 0x0000000b08087221 */ /* 0x004fc80000010000 */
[----:B---3--:R-:W-:-:S04]  /*1a70*/  FADD.FTZ R8, R8, R10 ;  /* 0x0000000a08087221 */ /* 0x008fc80000010000 */
        /* <DEDUP_REMOVED lines=24> */
[-C--:B------:R-:W-:Y:S01]  /*1c00*/  FMUL.FTZ R10, R10, R4.reuse ;  /* 0x000000040a0a7220 */ /* 0x080fe20000410000 */
        /* <DEDUP_REMOVED lines=12> */
.L_x_421:
[----:B------:R-:W-:Y:S05]  /*1cd0*/  BSYNC.RECONVERGENT B0 ;  /* 0x0000000000007941 */ /* 0x000fea0003800200 */
.L_x_420:
[----:B------:R-:W-:Y:S01]  /*1ce0*/  IMAD R37, R16, 0x4, R0 ;  /* 0x0000000410257824 */ /* 0x000fe200078e0200 */
[----:B------:R2:W-:Y:S01]  /*1cf0*/  STS [R27], R13 ;  /* 0x0000000d1b007388 */ /* 0x0005e20000000800 */
[----:B------:R-:W-:Y:S01]  /*1d00*/  BSSY.RECONVERGENT B1, `(.L_x_422) ;  /* 0x00000e4000017945 */ /* 0x000fe20003800200 */
[----:B------:R-:W-:Y:S02]  /*1d10*/  VIADD R40, R17, 0x1040 ;  /* 0x0000104011287836 */ /* 0x000fe40000000000 */
[----:B------:R-:W-:Y:S01]  /*1d20*/  STS [R27+0x400], R11 ;  /* 0x0004000b1b007388 */ /* 0x000fe20000000800 */
[----:B------:R-:W-:-:S03]  /*1d30*/  IMAD.IADD R49, R47, 0x1, R48 ;  /* 0x000000012f317824 */ /* 0x000fc600078e0230 */
[----:B------:R3:W-:Y:S04]  /*1d40*/  STS [R27+0x800], R10 ;  /* 0x0008000a1b007388 */ /* 0x0007e80000000800 */
        /* <DEDUP_REMOVED lines=21> */
.L_x_426:
[----:B------:R-:W-:Y:S01]  /*1ea0*/  ISETP.GE.AND P2, PT, R6, RZ, PT ;  /* 0x000000ff0600720c */ /* 0x000fe20003f46270 */
[C---:B------:R-:W-:Y:S01]  /*1eb0*/  VIADD R3, R9.reuse, 0x3 ;  /* 0x0000000309037836 */ /* 0x040fe20000000000 */
[C---:B------:R-:W-:Y:S01]  /*1ec0*/  IADD3 R45, PT, PT, R9.reuse, 0x4, RZ ;  /* 0x00000004092d7810 */ /* 0x040fe20007ffe0ff */
[C---:B------:R-:W-:Y:S02]  /*1ed0*/  VIADD R26, R9.reuse, 0x5 ;  /* 0x00000005091a7836 */ /* 0x040fe40000000000 */
[----:B-1----:R-:W-:Y:S01]  /*1ee0*/  IMAD.SHL.U32 R5, R9, 0x10, RZ ;  /* 0x0000001009057824 */ /* 0x002fe200078e00ff */
        /* <DEDUP_REMOVED lines=121> */
.L_x_425:
[----:B------:R-:W-:Y:S05]  /*2680*/  BSYNC.RECONVERGENT B0 ;  /* 0x0000000000007941 */ /* 0x000fea0003800200 */
.L_x_424:
        /* <DEDUP_REMOVED lines=9> */
[----:B-1----:R-:W1:Y:S01]  /*2720*/  LDC.64 R4, c[0x0][0x3a0] ;  /* 0x0000e800ff047b82 */ /* 0x002e620000000a00 */
[----:B------:R-:W-:Y:S01]  /*2730*/  IADD3 R44, PT, PT, -R44, RZ, RZ ;  /* 0x000000ff2c2c7210 */ /* 0x000fe20007ffe1ff */
[----:B--2---:R-:W-:-:S02]  /*2740*/  IMAD R3, R3, R8, RZ ;  /* 0x0000000803037224 */ /* 0x004fc400078e02ff */
[----:B------:R-:W-:-:S04]  /*2750*/  IMAD.WIDE.U32 R20, R7, R8, RZ ;  /* 0x0000000807147225 */ /* 0x000fc800078e00ff */
[----:B------:R-:W-:Y:S01]  /*2760*/  IMAD R3, R7, R9, R3 ;  /* 0x0000000907037224 */ /* 0x000fe200078e0203 */
[----:B------:R-:W-:Y:S01]  /*2770*/  SHF.L.U64.HI R9, R8, 0x2, R9 ;  /* 0x0000000208097819 */ /* 0x000fe20000010209 */
[----:B-1----:R-:W-:-:S03]  /*2780*/  IMAD.WIDE.U32 R48, R38, R4, R48 ;  /* 0x0000000426307225 */ /* 0x002fc600078e0030 */
        /* <DEDUP_REMOVED lines=16> */
.L_x_427:
        /* <DEDUP_REMOVED lines=43> */
.L_x_423:
[----:B------:R-:W-:Y:S05]  /*2b40*/  BSYNC.RECONVERGENT B1 ;  /* 0x0000000000017941 */ /* 0x000fea0003800200 */
.L_x_422:
        /* <DEDUP_REMOVED lines=13> */
[----:B-1----:R-:W-:-:S03]  /*2c20*/  IADD3 R5, PT, PT, R19, R0, RZ ;  /* 0x0000000013057210 */ /* 0x002fc60007ffe0ff */
[----:B---3--:R-:W-:-:S04]  /*2c30*/  IMAD.WIDE.U32 R4, R6, UR8, R4 ;  /* 0x0000000806047c25 */ /* 0x008fc8000f8e0004 */
[----:B------:R-:W-:Y:S01]  /*2c40*/  IMAD R6, R6, UR9, R5 ;  /* 0x0000000906067c24 */ /* 0x000fe2000f8e0205 */
[----:B------:R-:W-:-:S04]  /*2c50*/  LEA R2, P0, R4, UR4, 0x1 ;  /* 0x0000000404027c11 */ /* 0x000fc8000f8008ff */
[----:B------:R-:W-:-:S05]  /*2c60*/  LEA.HI.X R3, R4, UR5, R6, 0x1, P0 ;  /* 0x0000000504037c11 */ /* 0x000fca00080f0c06 */
[----:B------:R-:W-:Y:S01]  /*2c70*/  STG.E.64 desc[UR38][R2.64], R10 ;  /* 0x0000000a02007986 */ /* 0x000fe2000c101b26 */
[----:B------:R-:W-:Y:S05]  /*2c80*/  EXIT ;  /* 0x000000000000794d */ /* 0x000fea0003800000 */
        .weak           $__internal_10_$__cuda_sm20_div_u64
        .type           $__internal_10_$__cuda_sm20_div_u64,@function
        .size           $__internal_10_$__cuda_sm20_div_u64,(.L_x_2001 - $__internal_10_$__cuda_sm20_div_u64)
$__internal_10_$__cuda_sm20_div_u64:
        /* <DEDUP_REMOVED lines=63> */
[----:B------:R-:W-:Y:S06]  /*3080*/  RET.REL.NODEC R6 `(_ZN7cutlass13device_kernelIN5flash19FlashAttnFwdCombineIN4cute5tupleIJNS3_1CILi16EEENS5_ILi64EEEEEELi6ELi256ELi1ELb0ELb1ENS_10bfloat16_tEfNS_4arch4Sm90EEEEEvNT_6ParamsE) ;  /* 0xffffffcc06dc7950 */ /* 0x000fec0003c3ffff */
.L_x_428:
        /* <DEDUP_REMOVED lines=15> */
.L_x_2001:


//--------------------- .text._ZN7cutlass13device_kernelIN5flash19FlashAttnFwdCombineIN4cute5tupleIJNS3_1CILi16EEENS5_ILi64EEEEEELi5ELi256ELi1ELb0ELb1ENS_10bfloat16_tEfNS_4arch4Sm90EEEEEvNT_6ParamsE --------------------------
	.section	.text._ZN7cutlass13device_kernelIN5flash19FlashAttnFwdCombineIN4cute5tupleIJNS3_1CILi16EEENS5_ILi64EEEEEELi5ELi256ELi1ELb0ELb1ENS_10bfloat16_tEfNS_4arch4Sm90EEEEEvNT_6ParamsE,"ax",@progbits
	.align	128
.text._ZN7cutlass13device_kernelIN5flash19FlashAttnFwdCombineIN4cute5tupleIJNS3_1CILi16EEENS5_ILi64EEEEEELi5ELi256ELi1ELb0ELb1ENS_10bfloat16_tEfNS_4arch4Sm90EEEEEvNT_6ParamsE:
        .type           _ZN7cutlass13device_kernelIN5flash19FlashAttnFwdCombineIN4cute5tupleIJNS3_1CILi16EEENS5_ILi64EEEEEELi5ELi256ELi1ELb0ELb1ENS_10bfloat16_tEfNS_4arch4Sm90EEEEEvNT_6ParamsE,@function
        .size           _ZN7cutlass13device_kernelIN5flash19FlashAttnFwdCombineIN4cute5tupleIJNS3_1CILi16EEENS5_ILi64EEEEEELi5ELi256ELi1ELb0ELb1ENS_10bfloat16_tEfNS_4arch4Sm90EEEEEvNT_6ParamsE,(.L_x_2003 - _ZN7cutlass13device_kernelIN5flash19FlashAttnFwdCombineIN4cute5tupleIJNS3_1CILi16EEENS5_ILi64EEEEEELi5ELi256ELi1ELb0ELb1ENS_10bfloat16_tEfNS_4arch4Sm90EEEEEvNT_6ParamsE)
        .other          _ZN7cutlass13device_kernelIN5flash19FlashAttnFwdCombineIN4cute5tupleIJNS3_1CILi16EEENS5_ILi64EEEEEELi5ELi256ELi1ELb0ELb1ENS_10bfloat16_tEfNS_4arch4Sm90EEEEEvNT_6ParamsE,@"STO_CUDA_ENTRY STV_DEFAULT"
_ZN7cutlass13device_kernelIN5flash19FlashAttnFwdCombineIN4cute5tupleIJNS3_1CILi16EEENS5_ILi64EEEEEELi5ELi256ELi1ELb0ELb1ENS_10bfloat16_tEfNS_4arch4Sm90EEEEEvNT_6ParamsE:
        /* <DEDUP_REMOVED lines=38> */
.L_x_430:
[----:B------:R-:W-:Y:S05]  /*0260*/  BSYNC.RECONVERGENT B0 ;  /* 0x0000000000007941 */ /* 0x000fea0003800200 */
.L_x_429:
        /* <DEDUP_REMOVED lines=13> */
.L_x_431:
        /* <DEDUP_REMOVED lines=8> */
.L_x_433:
[----:B-1----:R-:W1:Y:S02]  /*03c0*/  LDC.64 R4, c[0x0][0x448] ;  /* 0x00011200ff047b82 */ /* 0x002e640000000a00 */
[----:B-1---5:R-:W-:-:S05]  /*03d0*/  IMAD.WIDE R4, R0, 0x4, R4 ;  /* 0x0000000400047825 */ /* 0x022fca00078e0204 */
[----:B------:R2:W5:Y:S01]  /*03e0*/  LDG.E R17, desc[UR38][R4.64] ;  /* 0x0000002604117981 */ /* 0x000562000c1e1900 */
[----:B------:R-:W-:Y:S05]  /*03f0*/  BRA `(.L_x_432) ;  /* 0x0000000000087947 */ /* 0x000fea0003800000 */
.L_x_434:
[----:B------:R-:W2:Y:S02]  /*0400*/  LDG.E R4, desc[UR38][R4.64+0x4] ;  /* 0x0000042604047981 */ /* 0x000ea4000c1e1900 */
[----:B--2---:R-:W-:-:S07]  /*0410*/  IADD3 R17, PT, PT, -R24, R4, RZ ;  /* 0x0000000418117210 */ /* 0x004fce0007ffe1ff */
.L_x_432:
        /* <DEDUP_REMOVED lines=23> */
.L_x_435:
        /* <DEDUP_REMOVED lines=99> */
.L_x_437:
        /* <DEDUP_REMOVED lines=31> */
.L_x_438:
[----:B------:R-:W-:Y:S02]  /*0db0*/  MOV R9, R17 ;  /* 0x0000001100097202 */ /* 0x000fe40000000f00 */
[----:B------:R-:W-:Y:S02]  /*0dc0*/  MOV R6, 0xde0 ;  /* 0x00000de000067802 */ /* 0x000fe40000000f00 */
[----:B------:R-:W-:Y:S05]  /*0dd0*/  CALL.REL.NOINC `($__internal_11_$__cuda_sm20_div_u64) ;  /* 0x0000001800e07944 */ /* 0x000fea0003c00000 */
[----:B------:R-:W-:-:S07]  /*0de0*/  MOV R3, R0 ;  /* 0x0000000000037202 */ /* 0x000fce0000000f00 */
.L_x_439:
[----:B------:R-:W-:-:S05]  /*0df0*/  IADD3 R0, PT, PT, R8, 0x1e, RZ ;  /* 0x0000001e08007810 */ /* 0x000fca0007ffe0ff */
.L_x_436:
        /* <DEDUP_REMOVED lines=10> */
[----:B------:R-:W-:Y:S01]  /*0ea0*/  ISETP.GE.U32.AND P2, PT, R16, R19, PT ;  /* 0x000000131000720c */ /* 0x000fe20003f46070 */
[----:B------:R-:W2:Y:S01]  /*0eb0*/  S2UR UR6, SR_CgaCtaId ;  /* 0x00000000000679c3 */ /* 0x000ea20000008800 */
[----:B------:R-:W-:-:S04]  /*0ec0*/  SHF.R.U32.HI R10, RZ, R0, R10 ;  /* 0x00000000ff0a7219 */ /* 0x000fc8000001160a */
[----:B------:R-:W-:-:S04]  /*0ed0*/  SEL R10, R4, R10, !P0 ;  /* 0x0000000a040a7207 */ /* 0x000fc80004000000 */
[--C-:B------:R-:W-:Y:S01]  /*0ee0*/  SHF.R.S32.HI R12, RZ, 0x1f, R10.reuse ;  /* 0x0000001fff0c7819 */ /* 0x100fe2000001140a */
[----:B------:R-:W-:Y:S02]  /*0ef0*/  IMAD.MOV R6, RZ, RZ, -R10 ;  /* 0x000000ffff067224 */ /* 0x000fe400078e0a0a */
[----:B------:R-:W3:Y:S02]  /*0f00*/  @!P2 LDC.64 R8, c[0x0][0x3d8] ;  /* 0x0000f600ff08ab82 */ /* 0x000ee40000000a00 */
[----:B------:R-:W-:Y:S02]  /*0f10*/  IMAD R6, R17, R6, R4 ;  /* 0x0000000611067224 */ /* 0x000fe400078e0204 */
[----:B-1----:R-:W-:-:S03]  /*0f20*/  IMAD R12, R12, UR4, RZ ;  /* 0x000000040c0c7c24 */ /* 0x002fc6000f8e02ff */
[----:B------:R-:W-:Y:S01]  /*0f30*/  IADD3 R14, P0, PT, R6, R24, RZ ;  /* 0x00000018060e7210 */ /* 0x000fe20007f1e0ff */
[----:B------:R-:W1:Y:S01]  /*0f40*/  @!P2 LDC.64 R4, c[0x0][0x3c0] ;  /* 0x0000f000ff04ab82 */ /* 0x000e620000000a00 */
[----:B------:R-:W-:Y:S02]  /*0f50*/  IMAD R12, R10, UR5, R12 ;  /* 0x000000050a0c7c24 */ /* 0x000fe4000f8e020c */
[----:B------:R-:W-:Y:S01]  /*0f60*/  LEA.HI.X.SX32 R15, R6, R25, 0x1, P0 ;  /* 0x00000019060f7211 */ /* 0x000fe200000f0eff */
[----:B------:R-:W-:Y:S02]  /*0f70*/  VIADD R6, R16, 0x10 ;  /* 0x0000001010067836 */ /* 0x000fe40000000000 */
[----:B------:R-:W-:-:S03]  /*0f80*/  IMAD.WIDE.U32 R10, R10, UR4, R14 ;  /* 0x000000040a0a7c25 */ /* 0x000fc6000f8e000e */
[----:B------:R-:W-:Y:S01]  /*0f90*/  ISETP.GE.U32.AND P1, PT, R6, R19, PT ;  /* 0x000000130600720c */ /* 0x000fe20003f26070 */
[----:B------:R-:W-:Y:S01]  /*0fa0*/  UMOV UR4, 0x400 ;  /* 0x0000040000047882 */ /* 0x000fe20000000000 */
[----:B------:R-:W-:Y:S01]  /*0fb0*/  IMAD.IADD R13, R11, 0x1, R12 ;  /* 0x000000010b0d7824 */ /* 0x000fe200078e020c */
[----:B------:R-:W-:Y:S01]  /*0fc0*/  @!P2 MOV R12, R10 ;  /* 0x0000000a000ca202 */ /* 0x000fe20000000f00 */
[----:B--2---:R-:W-:-:S04]  /*0fd0*/  ULEA UR4, UR6, UR4, 0x18 ;  /* 0x0000000406047291 */ /* 0x004fc8000f8ec0ff */
[----:B---3--:R-:W-:Y:S01]  /*0fe0*/  @!P2 IMAD.WIDE.U32 R20, R16, R8, R12 ;  /* 0x000000081014a225 */ /* 0x008fe200078e000c */
[----:B------:R-:W-:-:S03]  /*0ff0*/  LOP3.LUT R8, R41, 0xff, R2, 0x78, !PT ;  /* 0x000000ff29087812 */ /* 0x000fc600078e7802 */
[----:B------:R-:W-:Y:S01]  /*1000*/  @!P2 IMAD R9, R16, R9, R21 ;  /* 0x000000091009a224 */ /* 0x000fe200078e0215 */
[----:B------:R-:W-:Y:S02]  /*1010*/  LEA R8, R8, UR4, 0x2 ;  /* 0x0000000408087c11 */ /* 0x000fe4000f8e10ff */
[C---:B-1----:R-:W-:Y:S02]  /*1020*/  @!P2 LEA R14, P0, R20.reuse, R4, 0x2 ;  /* 0x00000004140ea211 */ /* 0x042fe400078010ff */
[----:B------:R-:W-:Y:S02]  /*1030*/  @P1 MOV R4, 0xff800000 ;  /* 0xff80000000041802 */ /* 0x000fe40000000f00 */
[----:B------:R-:W-:Y:S01]  /*1040*/  @!P2 LEA.HI.X R15, R20, R5, R9, 0x2, P0 ;  /* 0x00000005140fa211 */ /* 0x000fe200000f1409 */
[----:B------:R-:W-:-:S04]  /*1050*/  @P2 IMAD.MOV.U32 R5, RZ, RZ, -0x800000 ;  /* 0xff800000ff052424 */ /* 0x000fc800078e00ff */
[----:B------:R-:W-:Y:S01]  /*1060*/  @!PT LDS RZ, [RZ] ;  /* 0x00000000fffff984 */ /* 0x000fe20000000800 */
[----:B------:R-:W-:Y:S01]  /*1070*/  @!PT LDS RZ, [RZ] ;  /* 0x00000000fffff984 */ /* 0x000fe20000000800 */
[----:B------:R-:W-:Y:S01]  /*1080*/  @!PT LDS RZ, [RZ] ;  /* 0x00000000fffff984 */ /* 0x000fe20000000800 */
[----:B------:R1:W-:Y:S04]  /*1090*/  @!P2 LDGSTS.E.LTC128B [R8], desc[UR38][R14.64] ;  /* 0x000000000e08afae */ /* 0x0003e8000b9a1226 */
[----:B------:R1:W-:Y:S04]  /*10a0*/  @P2 STS [R8], R5 ;  /* 0x0000000508002388 */ /* 0x0003e80000000800 */
        /* <DEDUP_REMOVED lines=14> */
.L_x_441:
[----:B------:R-:W-:Y:S05]  /*1190*/  BSYNC.RECONVERGENT B0 ;  /* 0x0000000000007941 */ /* 0x000fea0003800200 */
.L_x_440:
        /* <DEDUP_REMOVED lines=15> */
[----:B------:R-:W3:Y:S01]  /*1290*/  LDCU.64 UR4, c[0x0][0x3a0] ;  /* 0x00007400ff0477ac */ /* 0x000ee20008000a00 */
[----:B------:R-:W-:Y:S01]  /*12a0*/  ISETP.GE.AND P0, PT, R15, R14, PT ;  /* 0x0000000e0f00720c */ /* 0x000fe20003f06270 */
[----:B------:R-:W-:Y:S01]  /*12b0*/  IMAD R17, R17, R0, R5 ;  /* 0x0000000011117224 */ /* 0x000fe200078e0205 */
[----:B------:R-:W-:Y:S01]  /*12c0*/  SHF.R.S32.HI R12, RZ, 0x1f, R3 ;  /* 0x0000001fff0c7819 */ /* 0x000fe20000011403 */
[----:B------:R-:W4:Y:S01]  /*12d0*/  S2R R0, SR_CgaCtaId ;  /* 0x0000000000007919 */ /* 0x000f220000008800 */
[----:B------:R-:W-:Y:S01]  /*12e0*/  ISETP.LT.OR P0, PT, R6, RZ, P0 ;  /* 0x000000ff0600720c */ /* 0x000fe20000701670 */
[----:B-1----:R-:W-:Y:S01]  /*12f0*/  IMAD.WIDE.U32 R46, R3, UR6, RZ ;  /* 0x00000006032e7c25 */ /* 0x002fe2000f8e00ff */
[----:B------:R-:W-:-:S02]  /*1300*/  IADD3 R38, P1, PT, R17, R24, RZ ;  /* 0x0000001811267210 */ /* 0x000fc40007f3e0ff */
[----:B------:R-:W-:Y:S01]  /*1310*/  ISETP.EQ.OR P4, PT, R19, 0x2, P0 ;  /* 0x000000021300780c */ /* 0x000fe20000782670 */
[----:B------:R-:W-:Y:S01]  /*1320*/  IMAD.MOV.U32 R19, RZ, RZ, RZ ;  /* 0x000000ffff137224 */ /* 0x000fe200078e00ff */
[----:B------:R-:W-:Y:S01]  /*1330*/  LEA.HI.X.SX32 R39, R17, R25, 0x1, P1 ;  /* 0x0000001911277211 */ /* 0x000fe200008f0eff */
[----:B------:R-:W-:Y:S01]  /*1340*/  IMAD R48, R12, UR6, RZ ;  /* 0x000000060c307c24 */ /* 0x000fe2000f8e02ff */
[----:B------:R-:W-:-:S03]  /*1350*/  LOP3.LUT R17, R7, 0x3f0, R2, 0xf8, !PT ;  /* 0x000003f007117812 */ /* 0x000fc600078ef802 */
[----:B------:R-:W-:Y:S02]  /*1360*/  IMAD R48, R3, UR7, R48 ;  /* 0x0000000703307c24 */ /* 0x000fe4000f8e0230 */
[----:B---3--:R-:W-:Y:S01]  /*1370*/  IMAD R4, R39, UR4, RZ ;  /* 0x0000000427047c24 */ /* 0x008fe2000f8e02ff */
[----:B--2---:R-:W1:Y:S01]  /*1380*/  @!P0 LDC.64 R10, c[0x0][0x3a8] ;  /* 0x0000ea00ff0a8b82 */ /* 0x004e620000000a00 */
[----:B------:R-:W-:-:S04]  /*1390*/  IMAD.WIDE.U32 R20, R38, UR4, R18 ;  /* 0x0000000426147c25 */ /* 0x000fc8000f8e0012 */
[----:B------:R-:W-:Y:S01]  /*13a0*/  IMAD R4, R38, UR5, R4 ;  /* 0x0000000526047c24 */ /* 0x000fe2000f8e0204 */
[----:B------:R-:W2:Y:S02]  /*13b0*/  LDCU.64 UR4, c[0x0][0x380] ;  /* 0x00007000ff0477ac */ /* 0x000ea40008000a00 */
[----:B------:R-:W3:Y:S01]  /*13c0*/  @!P4 LDC.64 R8, c[0x0][0x3a8] ;  /* 0x0000ea00ff08cb82 */ /* 0x000ee20000000a00 */
[----:B------:R-:W-:Y:S01]  /*13d0*/  IMAD.IADD R21, R21, 0x1, R4 ;  /* 0x0000000115157824 */ /* 0x000fe200078e0204 */
[----:B------:R-:W-:Y:S01]  /*13e0*/  MOV R4, 0x400 ;  /* 0x0000040000047802 */ /* 0x000fe20000000f00 */
[----:B------:R-:W-:-:S04]  /*13f0*/  IMAD.WIDE.U32 R20, R3, UR6, R20 ;  /* 0x0000000603147c25 */ /* 0x000fc8000f8e0014 */
[----:B------:R-:W-:Y:S01]  /*1400*/  IMAD.IADD R43, R48, 0x1, R21 ;  /* 0x00000001302b7824 */ /* 0x000fe200078e0215 */
[----:B----4-:R-:W-:-:S05]  /*1410*/  LEA R0, R0, R4, 0x18 ;  /* 0x0000000400007211 */ /* 0x010fca00078ec0ff */
[--C-:B------:R-:W-:Y:S01]  /*1420*/  IMAD R17, R17, 0x10, R0.reuse ;  /* 0x0000001011117824 */ /* 0x100fe200078e0200 */
[----:B--2---:R-:W-:Y:S01]  /*1430*/  LEA R42, P3, R20, UR4, 0x2 ;  /* 0x00000004142a7c11 */ /* 0x004fe2000f8610ff */
[----:B------:R-:W-:Y:S01]  /*1440*/  IMAD R37, R16, 0x4, R0 ;  /* 0x0000000410257824 */ /* 0x000fe200078e0200 */
[C---:B-1----:R-:W-:Y:S02]  /*1450*/  @!P0 IADD3 R10, P2, PT, R15.reuse, R10, RZ ;  /* 0x0000000a0f0a8210 */ /* 0x042fe40007f5e0ff */
[----:B------:R-:W-:Y:S02]  /*1460*/  LEA.HI.X R43, R20, UR5, R43, 0x2, P3 ;  /* 0x00000005142b7c11 */ /* 0x000fe400098f142b */
[-C--:B------:R-:W-:Y:S01]  /*1470*/  @!P0 LEA R24, P3, R15, R42.reuse, 0x2 ;  /* 0x0000002a0f188211 */ /* 0x080fe200078610ff */
[----:B------:R-:W-:Y:S01]  /*1480*/  @!P0 IMAD.X R11, RZ, RZ, R11, P2 ;  /* 0x000000ffff0b8224 */ /* 0x000fe200010e060b */
[----:B---3--:R-:W-:Y:S02]  /*1490*/  @!P4 LEA R13, P1, R8, R15, 0x1 ;  /* 0x0000000f080dc211 */ /* 0x008fe400078208ff */
        /* <DEDUP_REMOVED lines=9> */
[----:B------:R-:W-:Y:S01]  /*1530*/  @!P4 LEA.HI.X R9, R13, R43, R9, 0x2, P1 ;  /* 0x0000002b0d09c211 */ /* 0x000fe200008f1409 */
[----:B------:R-:W-:Y:S02]  /*1540*/  IMAD.SHL.U32 R10, R2, 0x10, RZ ;  /* 0x00000010020a7824 */ /* 0x000fe400078e00ff */
[----:B------:R-:W0:Y:S03]  /*1550*/  LDGDEPBAR ;  /* 0x00000000000079af */ /* 0x000e260000000000 */
[----:B------:R-:W-:Y:S01]  /*1560*/  LOP3.LUT R10, R7, 0xf0, R10, 0xf8, !PT ;  /* 0x000000f0070a7812 */ /* 0x000fe200078ef80a */
[----:B------:R1:W-:Y:S03]  /*1570*/  @!P0 LDGSTS.E.BYPASS.LTC128B.128 [R17+0x1840], desc[UR38][R20.64] ;  /* 0x0184000014118fae */ /* 0x0003e6000b981a26 */
[----:B------:R-:W-:Y:S01]  /*1580*/  LOP3.LUT R10, R10, 0xf, R16, 0x78, !PT ;  /* 0x0000000f0a0a7812 */ /* 0x000fe200078e7810 */
[----:B------:R-:W0:Y:S04]  /*1590*/  LDGDEPBAR ;  /* 0x00000000000079af */ /* 0x000e280000000000 */
[----:B------:R1:W-:Y:S01]  /*15a0*/  @!P4 LDGSTS.E.BYPASS.LTC128B.128 [R17+0x2840], desc[UR38][R8.64] ;  /* 0x028400000811cfae */ /* 0x0003e2000b981a26 */
[----:B------:R-:W-:-:S03]  /*15b0*/  IMAD R10, R10, 0x4, R0 ;  /* 0x000000040a0a7824 */ /* 0x000fc600078e0200 */
[----:B------:R-:W0:Y:S01]  /*15c0*/  LDGDEPBAR ;  /* 0x00000000000079af */ /* 0x000e220000000000 */
[----:B------:R-:W-:-:S04]  /*15d0*/  DEPBAR.LE SB0, 0x3 ;  /* 0x000080c00000791a */ /* 0x000fc80000000000 */
[----:B------:R-:W-:Y:S05]  /*15e0*/  WARPSYNC.ALL ;  /* 0x0000000000007948 */ /* 0x000fea0003800000 */
[----:B------:R-:W-:Y:S06]  /*15f0*/  BAR.SYNC.DEFER_BLOCKING 0x0 ;  /* 0x0000000000007b1d */ /* 0x000fec0000010000 */
[----:B------:R-:W-:Y:S01]  /*1600*/  BSSY.RECONVERGENT B0, `(.L_x_442) ;  /* 0x000003d000007945 */ /* 0x000fe20003800200 */
[----:B-1----:R-:W1:Y:S04]  /*1610*/  LDS R21, [R10] ;  /* 0x000000000a157984 */ /* 0x002e680000000800 */
        /* <DEDUP_REMOVED lines=20> */
[----:B------:R-:W-:Y:S02]  /*1760*/  @P0 LOP3.LUT R20, R7, 0x10, RZ, 0xfc, !PT ;  /* 0x0000001007140812 */ /* 0x000fe400078efcff */
[----:B------:R-:W-:Y:S01]  /*1770*/  LOP3.LUT P0, RZ, R23, 0xf, R2, 0xf8, !PT ;  /* 0x0000000f17ff7812 */ /* 0x000fe2000780f802 */
[----:B------:R-:W2:Y:S02]  /*1780*/  MUFU.EX2 R4, R4 ;  /* 0x0000000400047308 */ /* 0x000ea40000000800 */
[----:B------:R-:W3:Y:S01]  /*1790*/  SHFL.BFLY PT, R7, R20, 0x8, 0x1f ;  /* 0x0d001f0014077f89 */ /* 0x000ee200000e0000 */
[----:B------:R-:W-:Y:S01]  /*17a0*/  ISETP.GE.U32.OR P0, PT, R5, R22, P0 ;  /* 0x000000160500720c */ /* 0x000fe20000706470 */
[----:B-1----:R-:W-:-:S04]  /*17b0*/  FADD.FTZ R13, RZ, R8 ;  /* 0x00000008ff0d7221 */ /* 0x002fc80000010000 */
[----:B--2---:R-:W-:-:S05]  /*17c0*/  FADD.FTZ R13, R13, R4 ;  /* 0x000000040d0d7221 */ /* 0x004fca0000010000 */
[----:B------:R-:W1:Y:S01]  /*17d0*/  SHFL.BFLY PT, R11, R13, 0x8, 0x1f ;  /* 0x0d001f000d0b7f89 */ /* 0x000e6200000e0000 */
[----:B---3--:R-:W-:-:S05]  /*17e0*/  VIMNMX R20, PT, PT, R20, R7, !PT ;  /* 0x0000000714147248 */ /* 0x008fca0007fe0100 */
[----:B------:R-:W2:Y:S01]  /*17f0*/  SHFL.BFLY PT, R21, R20, 0x4, 0x1f ;  /* 0x0c801f0014157f89 */ /* 0x000ea200000e0000 */
[----:B-1----:R-:W-:-:S05]  /*1800*/  FADD.FTZ R13, R13, R11 ;  /* 0x0000000b0d0d7221 */ /* 0x002fca0000010000 */
[----:B------:R-:W1:Y:S01]  /*1810*/  SHFL.BFLY PT, R11, R13, 0x4, 0x1f ;  /* 0x0c801f000d0b7f89 */ /* 0x000e6200000e0000 */
[----:B--2---:R-:W-:Y:S01]  /*1820*/  VIMNMX R21, PT, PT, R20, R21, !PT ;  /* 0x0000001514157248 */ /* 0x004fe20007fe0100 */
[----:B-1----:R-:W-:-:S05]  /*1830*/  FADD.FTZ R11, R13, R11 ;  /* 0x0000000b0d0b7221 */ /* 0x002fca0000010000 */
        /* <DEDUP_REMOVED lines=25> */
.L_x_443:
[----:B------:R-:W-:Y:S05]  /*19d0*/  BSYNC.RECONVERGENT B0 ;  /* 0x0000000000007941 */ /* 0x000fea0003800200 */
.L_x_442:
[----:B------:R-:W-:Y:S01]  /*19e0*/  STS [R10], R8 ;  /* 0x000000080a007388 */ /* 0x000fe20000000800 */
[----:B------:R-:W-:Y:S01]  /*19f0*/  BSSY.RECONVERGENT B1, `(.L_x_444) ;  /* 0x00000e2000017945 */ /* 0x000fe20003800200 */
[----:B------:R-:W-:Y:S01]  /*1a00*/  CS2R R12, SRZ ;  /* 0x00000000000c7805 */ /* 0x000fe2000001ff00 */
[----:B------:R-:W-:Y:S01]  /*1a10*/  VIADD R40, R17, 0x840 ;  /* 0x0000084011287836 */ /* 0x000fe20000000000 */
[----:B------:R1:W-:Y:S01]  /*1a20*/  STS [R10+0x400], R4 ;  /* 0x000400040a007388 */ /* 0x0003e20000000800 */
[----:B------:R-:W-:-:S03]  /*1a30*/  IMAD.IADD R49, R47, 0x1, R48 ;  /* 0x000000012f317824 */ /* 0x000fc600078e0230 */
[----:B------:R-:W-:Y:S01]  /*1a40*/  @!P1 STS [R37+0x800], R20 ;  /* 0x0008001425009388 */ /* 0x000fe20000000800 */
        /* <DEDUP_REMOVED lines=18> */
.L_x_448:
        /* <DEDUP_REMOVED lines=126> */
.L_x_447:
[----:B------:R-:W-:Y:S05]  /*2350*/  BSYNC.RECONVERGENT B0 ;  /* 0x0000000000007941 */ /* 0x000fea0003800200 */
.L_x_446:
        /* <DEDUP_REMOVED lines=32> */
.L_x_449:
        /* <DEDUP_REMOVED lines=43> */
.L_x_445:
[----:B------:R-:W-:Y:S05]  /*2810*/  BSYNC.RECONVERGENT B1 ;  /* 0x0000000000017941 */ /* 0x000fea0003800200 */
.L_x_444:
        /* <DEDUP_REMOVED lines=20> */
        .weak           $__internal_11_$__cuda_sm20_div_u64
        .type           $__internal_11_$__cuda_sm20_div_u64,@function
        .size           $__internal_11_$__cuda_sm20_div_u64,(.L_x_2003 - $__internal_11_$__cuda_sm20_div_u64)
$__internal_11_$__cuda_sm20_div_u64:
        /* <DEDUP_REMOVED lines=63> */
[----:B------:R-:W-:Y:S06]  /*2d50*/  RET.REL.NODEC R6 `(_ZN7cutlass13device_kernelIN5flash19FlashAttnFwdCombineIN4cute5tupleIJNS3_1CILi16EEENS5_ILi64EEEEEELi5ELi256ELi1ELb0ELb1ENS_10bfloat16_tEfNS_4arch4Sm90EEEEEvNT_6ParamsE) ;  /* 0xffffffd006a87950 */ /* 0x000fec0003c3ffff */
.L_x_450:
        /* <DEDUP_REMOVED lines=10> */
.L_x_2003:


//--------------------- .text._ZN7cutlass13device_kernelIN5flash19FlashAttnFwdCombineIN4cute5tupleIJNS3_1CILi16EEENS5_ILi64EEEEEELi4ELi256ELi1ELb0ELb1ENS_10bfloat16_tEfNS_4arch4Sm90EEEEEvNT_6ParamsE --------------------------
	.section	.text._ZN7cutlass13device_kernelIN5flash19FlashAttnFwdCombineIN4cute5tupleIJNS3_1CILi16EEENS5_ILi64EEEEEELi4ELi256ELi1ELb0ELb1ENS_10bfloat16_tEfNS_4arch4Sm90EEEEEvNT_6ParamsE,"ax",@progbits
	.align	128
.text._ZN7cutlass13device_kernelIN5flash19FlashAttnFwdCombineIN4cute5tupleIJNS3_1CILi16EEENS5_ILi64EEEEEELi4ELi256ELi1ELb0ELb1ENS_10bfloat16_tEfNS_4arch4Sm90EEEEEvNT_6ParamsE:
        .type           _ZN7cutlass13device_kernelIN5flash19FlashAttnFwdCombineIN4cute5tupleIJNS3_1CILi16EEENS5_ILi64EEEEEELi4ELi256ELi1ELb0ELb1ENS_10bfloat16_tEfNS_4arch4Sm90EEEEEvNT_6ParamsE,@function
        .size           _ZN7cutlass13device_kernelIN5flash19FlashAttnFwdCombineIN4cute5tupleIJNS3_1CILi16EEENS5_ILi64EEEEEELi4ELi256ELi1ELb0ELb1ENS_10bfloat16_tEfNS_4arch4Sm90EEEEEvNT_6ParamsE,(.L_x_2005 - _ZN7cutlass13device_kernelIN5flash19FlashAttnFwdCombineIN4cute5tupleIJNS3_1CILi16EEENS5_ILi64EEEEEELi4ELi256ELi1ELb0ELb1ENS_10bfloat16_tEfNS_4arch4Sm90EEEEEvNT_6ParamsE)
        .other          _ZN7cutlass13device_kernelIN5flash19FlashAttnFwdCombineIN4cute5tupleIJNS3_1CILi16EEENS5_ILi64EEEEEELi4ELi256ELi1ELb0ELb1ENS_10bfloat16_tEfNS_4arch4Sm90EEEEEvNT_6ParamsE,@"STO_CUDA_ENTRY STV_DEFAULT"
_ZN7cutlass13device_kernelIN5flash19FlashAttnFwdCombineIN4cute5tupleIJNS3_1CILi16EEENS5_ILi64EEEEEELi4ELi256ELi1ELb0ELb1ENS_10bfloat16_tEfNS_4arch4Sm90EEEEEvNT_6ParamsE:
        /* <DEDUP_REMOVED lines=38> */
.L_x_452:
[----:B------:R-:W-:Y:S05]  /*0260*/  BSYNC.RECONVERGENT B0 ;  /* 0x0000000000007941 */ /* 0x000fea0003800200 */
.L_x_451:
        /* <DEDUP_REMOVED lines=13> */
.L_x_453:
        /* <DEDUP_REMOVED lines=8> */
.L_x_455:
[----:B-1----:R-:W1:Y:S02]  /*03c0*/  LDC.64 R4, c[0x0][0x448] ;  /* 0x00011200ff047b82 */ /* 0x002e640000000a00 */
[----:B-1---5:R-:W-:-:S05]  /*03d0*/  IMAD.WIDE R4, R0, 0x4, R4 ;  /* 0x0000000400047825 */ /* 0x022fca00078e0204 */
[----:B------:R2:W5:Y:S01]  /*03e0*/  LDG.E R17, desc[UR38][R4.64] ;  /* 0x0000002604117981 */ /* 0x000562000c1e1900 */
[----:B------:R-:W-:Y:S05]  /*03f0*/  BRA `(.L_x_454) ;  /* 0x0000000000087947 */ /* 0x000fea0003800000 */
.L_x_456:
[----:B------:R-:W2:Y:S02]  /*0400*/  LDG.E R4, desc[UR38][R4.64+0x4] ;  /* 0x0000042604047981 */ /* 0x000ea4000c1e1900 */
[----:B--2---:R-:W-:-:S07]  /*0410*/  IADD3 R17, PT, PT, -R24, R4, RZ ;  /* 0x0000000418117210 */ /* 0x004fce0007ffe1ff */
.L_x_454:
        /* <DEDUP_REMOVED lines=23> */
.L_x_457:
        /* <DEDUP_REMOVED lines=99> */
.L_x_459:
        /* <DEDUP_REMOVED lines=31> */
.L_x_460:
[----:B------:R-:W-:Y:S02]  /*0db0*/  MOV R9, R17 ;  /* 0x0000001100097202 */ /* 0x000fe40000000f00 */
[----:B------:R-:W-:Y:S02]  /*0dc0*/  MOV R6, 0xde0 ;  /* 0x00000de000067802 */ /* 0x000fe40000000f00 */
[----:B------:R-:W-:Y:S05]  /*0dd0*/  CALL.REL.NOINC `($__internal_12_$__cuda_sm20_div_u64) ;  /* 0x0000001800807944 */ /* 0x000fea0003c00000 */
[----:B------:R-:W-:-:S07]  /*0de0*/  MOV R3, R0 ;  /* 0x0000000000037202 */ /* 0x000fce0000000f00 */
.L_x_461:
[----:B------:R-:W-:-:S05]  /*0df0*/  IADD3 R0, PT, PT, R8, 0x1e, RZ ;  /* 0x0000001e08007810 */ /* 0x000fca0007ffe0ff */
.L_x_458:
[----:B------:R-:W-:Y:S01]  /*0e00*/  LOP3.LUT R7, R2, 0xf, RZ, 0xc0, !PT ;  /* 0x0000000f02077812 */ /* 0x000fe200078ec0ff */
[----:B------:R-:W-:Y:S01]  /*0e10*/  BSSY.RECONVERGENT B0, `(.L_x_462) ;  /* 0x000002a000007945 */ /* 0x000fe20003800200 */
[----:B------:R-:W-:-:S03]  /*0e20*/  SHF.R.U32.HI R16, RZ, 0x4, R2 ;  /* 0x00000004ff107819 */ /* 0x000fc60000011602 */
[----:B-12---:R-:W-:Y:S01]  /*0e30*/  VIADD R4, R7, UR36 ;  /* 0x0000002407047c36 */ /* 0x006fe20008000000 */
[----:B------:R-:W-:-:S04]  /*0e40*/  LOP3.LUT R41, R16, 0xf, RZ, 0xc0, !PT ;  /* 0x0000000f10297812 */ /* 0x000fc800078ec0ff */
[----:B------:R-:W-:-:S13]  /*0e50*/  ISETP.GE.U32.AND P0, PT, R4, R22, PT ;  /* 0x000000160400720c */ /* 0x000fda0003f06070 */
[----:B------:R-:W-:Y:S05]  /*0e60*/  @P0 BRA `(.L_x_463) ;  /* 0x0000000000900947 */ /* 0x000fea0003800000 */
[----:B------:R-:W1:Y:S01]  /*0e70*/  S2UR UR4, SR_CgaCtaId ;  /* 0x00000000000479c3 */ /* 0x000e620000008800 */
[----:B------:R-:W-:Y:S01]  /*0e80*/  ISETP.GE.U32.AND P0, PT, R16, R19, PT ;  /* 0x000000131000720c */ /* 0x000fe20003f06070 */
[----:B------:R-:W-:Y:S01]  /*0e90*/  UMOV UR5, 0x400 ;  /* 0x0000040000057882 */ /* 0x000fe20000000000 */
[----:B------:R-:W-:Y:S01]  /*0ea0*/  LOP3.LUT R9, R41, 0xff, R2, 0x78, !PT ;  /* 0x000000ff29097812 */ /* 0x000fe200078e7802 */
[----:B-1----:R-:W-:-:S06]  /*0eb0*/  ULEA UR4, UR4, UR5, 0x18 ;  /* 0x0000000504047291 */ /* 0x002fcc000f8ec0ff */
[----:B------:R-:W-:-:S04]  /*0ec0*/  LEA R9, R9, UR4, 0x2 ;  /* 0x0000000409097c11 */ /* 0x000fc8000f8e10ff */
[----:B------:R-:W-:Y:S05]  /*0ed0*/  @P0 BRA `(.L_x_464) ;  /* 0x00000000006c0947 */ /* 0x000fea0003800000 */
[----:B------:R-:W1:Y:S01]  /*0ee0*/  LDCU.64 UR8, c[0x0][0x3d8] ;  /* 0x00007b00ff0877ac */ /* 0x000e620008000a00 */
[C---:B------:R-:W-:Y:S01]  /*0ef0*/  IMAD.HI.U32 R8, R4.reuse, R3, RZ ;  /* 0x0000000304087227 */ /* 0x040fe200078e00ff */
        /* <DEDUP_REMOVED lines=25> */
.L_x_464:
[----:B------:R-:W-:-:S05]  /*1090*/  MOV R4, 0xff800000 ;  /* 0xff80000000047802 */ /* 0x000fca0000000f00 */
[----:B------:R1:W-:Y:S02]  /*10a0*/  STS [R9], R4 ;  /* 0x0000000409007388 */ /* 0x0003e40000000800 */
.L_x_463:
[----:B------:R-:W-:Y:S05]  /*10b0*/  BSYNC.RECONVERGENT B0 ;  /* 0x0000000000007941 */ /* 0x000fea0003800200 */
.L_x_462:
        /* <DEDUP_REMOVED lines=13> */
[--C-:B------:R-:W-:Y:S01]  /*1190*/  IMAD.MOV R0, RZ, RZ, -R3.reuse ;  /* 0x000000ffff007224 */ /* 0x100fe200078e0a03 */
[----:B------:R-:W3:Y:S01]  /*11a0*/  LDCU.64 UR4, c[0x0][0x3a0] ;  /* 0x00007400ff0477ac */ /* 0x000ee20008000a00 */
[C---:B------:R-:W-:Y:S01]  /*11b0*/  SEL R6, R3.reuse, 0xffffffff, !P0 ;  /* 0xffffffff03067807 */ /* 0x040fe20004000000 */
[----:B----4-:R-:W-:Y:S01]  /*11c0*/  IMAD.WIDE.U32 R46, R3, UR6, RZ ;  /* 0x00000006032e7c25 */ /* 0x010fe2000f8e00ff */
[----:B------:R-:W-:Y:S02]  /*11d0*/  ISETP.GE.AND P1, PT, R15, R14, PT ;  /* 0x0000000e0f00720c */ /* 0x000fe40003f26270 */
[----:B--2---:R-:W-:Y:S01]  /*11e0*/  SHF.R.S32.HI R12, RZ, 0x1f, R3 ;  /* 0x0000001fff0c7819 */ /* 0x004fe20000011403 */
[----:B------:R-:W-:Y:S01]  /*11f0*/  IMAD R17, R17, R0, R5 ;  /* 0x0000000011117224 */ /* 0x000fe200078e0205 */
[----:B------:R-:W-:Y:S01]  /*1200*/  ISETP.LT.OR P0, PT, R6, RZ, P1 ;  /* 0x000000ff0600720c */ /* 0x000fe20000f01670 */
[----:B------:R-:W2:Y:S02]  /*1210*/  S2R R0, SR_CgaCtaId ;  /* 0x0000000000007919 */ /* 0x000ea40000008800 */
[----:B------:R-:W-:Y:S01]  /*1220*/  IMAD R48, R12, UR6, RZ ;  /* 0x000000060c307c24 */ /* 0x000fe2000f8e02ff */
[----:B------:R-:W-:Y:S01]  /*1230*/  ISETP.EQ.OR P4, PT, R19, 0x2, P0 ;  /* 0x000000021300780c */ /* 0x000fe20000782670 */
[----:B------:R-:W-:Y:S01]  /*1240*/  IMAD.MOV.U32 R19, RZ, RZ, RZ ;  /* 0x000000ffff137224 */ /* 0x000fe200078e00ff */
[----:B------:R-:W-:Y:S01]  /*1250*/  IADD3 R38, P1, PT, R17, R24, RZ ;  /* 0x0000001811267210 */ /* 0x000fe20007f3e0ff */
[----:B------:R-:W-:-:S03]  /*1260*/  IMAD R48, R3, UR7, R48 ;  /* 0x0000000703307c24 */ /* 0x000fc6000f8e0230 */
[----:B------:R-:W-:Y:S01]  /*1270*/  LEA.HI.X.SX32 R39, R17, R25, 0x1, P1 ;  /* 0x0000001911277211 */ /* 0x000fe200008f0eff */
[----:B---3--:R-:W-:Y:S01]  /*1280*/  IMAD.WIDE.U32 R20, R38, UR4, R18 ;  /* 0x0000000426147c25 */ /* 0x008fe2000f8e0012 */
[----:B------:R-:W-:Y:S01]  /*1290*/  LOP3.LUT R17, R7, 0x3f0, R2, 0xf8, !PT ;  /* 0x000003f007117812 */ /* 0x000fe200078ef802 */
[----:B------:R-:W3:Y:S02]  /*12a0*/  @!P0 LDC.64 R10, c[0x0][0x3a8] ;  /* 0x0000ea00ff0a8b82 */ /* 0x000ee40000000a00 */
[----:B-1----:R-:W-:-:S04]  /*12b0*/  IMAD R4, R39, UR4, RZ ;  /* 0x0000000427047c24 */ /* 0x002fc8000f8e02ff */
[----:B------:R-:W-:Y:S01]  /*12c0*/  IMAD R4, R38, UR5, R4 ;  /* 0x0000000526047c24 */ /* 0x000fe2000f8e0204 */
[----:B------:R-:W1:Y:S01]  /*12d0*/  LDCU.64 UR4, c[0x0][0x380] ;  /* 0x00007000ff0477ac */ /* 0x000e620008000a00 */
[----:B------:R-:W4:Y:S02]  /*12e0*/  @!P4 LDC.64 R8, c[0x0][0x3a8] ;  /* 0x0000ea00ff08cb82 */ /* 0x000f240000000a00 */
[----:B------:R-:W-:Y:S01]  /*12f0*/  IMAD.IADD R21, R21, 0x1, R4 ;  /* 0x0000000115157824 */ /* 0x000fe200078e0204 */
[----:B------:R-:W-:Y:S01]  /*1300*/  MOV R4, 0x400 ;  /* 0x0000040000047802 */ /* 0x000fe20000000f00 */
[----:B------:R-:W-:-:S04]  /*1310*/  IMAD.WIDE.U32 R20, R3, UR6, R20 ;  /* 0x0000000603147c25 */ /* 0x000fc8000f8e0014 */
[----:B------:R-:W-:Y:S01]  /*1320*/  IMAD.IADD R43, R48, 0x1, R21 ;  /* 0x00000001302b7824 */ /* 0x000fe200078e0215 */
[----:B--2---:R-:W-:Y:S02]  /*1330*/  LEA R0, R0, R4, 0x18 ;  /* 0x0000000400007211 */ /* 0x004fe400078ec0ff */
[----:B---3--:R-:W-:-:S03]  /*1340*/  @!P0 IADD3 R10, P2, PT, R15, R10, RZ ;  /* 0x0000000a0f0a8210 */ /* 0x008fc60007f5e0ff */
[--C-:B------:R-:W-:Y:S01]  /*1350*/  IMAD R17, R17, 0x10, R0.reuse ;  /* 0x0000001011117824 */ /* 0x100fe200078e0200 */
[----:B-1----:R-:W-:Y:S01]  /*1360*/  LEA R42, P3, R20, UR4, 0x2 ;  /* 0x00000004142a7c11 */ /* 0x002fe2000f8610ff */
[----:B------:R-:W-:Y:S02]  /*1370*/  IMAD R37, R16, 0x4, R0 ;  /* 0x0000000410257824 */ /* 0x000fe400078e0200 */
[----:B------:R-:W-:Y:S01]  /*1380*/  @!P0 IMAD.X R11, RZ, RZ, R11, P2 ;  /* 0x000000ffff0b8224 */ /* 0x000fe200010e060b */
[----:B------:R-:W-:Y:S02]  /*1390*/  LEA.HI.X R43, R20, UR5, R43, 0x2, P3 ;  /* 0x00000005142b7c11 */ /* 0x000fe400098f142b */
[----:B----4-:R-:W-:Y:S02]  /*13a0*/  @!P4 LEA R13, P1, R8, R15, 0x1 ;  /* 0x0000000f080dc211 */ /* 0x010fe400078208ff */
[-C--:B------:R-:W-:Y:S02]  /*13b0*/  @!P0 LEA R24, P3, R15, R42.reuse, 0x2 ;  /* 0x0000002a0f188211 */ /* 0x080fe400078610ff */
[----:B------:R-:W-:-:S02]  /*13c0*/  @!P0 LEA R20, P2, R10, R42, 0x2 ;  /* 0x0000002a0a148211 */ /* 0x000fc400078410ff */
[----:B------:R-:W-:Y:S01]  /*13d0*/  @!P4 LEA.HI.X R9, R8, RZ, R9, 0x1, P1 ;  /* 0x000000ff0809c211 */ /* 0x000fe200008f0c09 */
[----:B------:R-:W-:Y:S01]  /*13e0*/  @!P0 IMAD.X R25, RZ, RZ, R43, P3 ;  /* 0x000000ffff198224 */ /* 0x000fe200018e062b */
[C---:B------:R-:W-:Y:S02]  /*13f0*/  @!P4 LEA R8, P1, R13.reuse, R42, 0x2 ;  /* 0x0000002a0d08c211 */ /* 0x040fe400078210ff */
[-C--:B------:R-:W-:Y:S02]  /*1400*/  @!P0 LEA.HI.X R21, R10, R43.reuse, R11, 0x2, P2 ;  /* 0x0000002b0a158211 */ /* 0x080fe400010f140b */
[----:B------:R-:W-:Y:S01]  /*1410*/  @!P4 LEA.HI.X R9, R13, R43, R9, 0x2, P1 ;  /* 0x0000002b0d09c211 */ /* 0x000fe200008f1409 */
[----:B------:R-:W-:Y:S01]  /*1420*/  @!PT LDS RZ, [RZ] ;  /* 0x00000000fffff984 */ /* 0x000fe20000000800 */
[----:B------:R-:W-:Y:S01]  /*1430*/  @!PT LDS RZ, [RZ] ;  /* 0x00000000fffff984 */ /* 0x000fe20000000800 */
[----:B------:R-:W-:Y:S01]  /*1440*/  @!PT LDS RZ, [RZ] ;  /* 0x00000000fffff984 */ /* 0x000fe20000000800 */
[----:B------:R-:W-:Y:S01]  /*1450*/  @!P0 LDGSTS.E.BYPASS.LTC128B.128 [R17+0x440], desc[UR38][R24.64] ;  /* 0x0044000018118fae */ /* 0x000fe2000b981a26 */
[----:B------:R-:W-:Y:S02]  /*1460*/  LOP3.LUT P1, RZ, R23, 0xf, R2, 0xf8, !PT ;  /* 0x0000000f17ff7812 */ /* 0x000fe4000782f802 */
[----:B------:R-:W-:Y:S01]  /*1470*/  LOP3.LUT P2, RZ, R2, 0x30f, RZ, 0xc0, !PT ;  /* 0x0000030f02ff7812 */ /* 0x000fe2000784c0ff */
[----:B------:R-:W0:Y:S01]  /*1480*/  LDGDEPBAR ;  /* 0x00000000000079af */ /* 0x000e220000000000 */
[----:B------:R-:W-:-:S03]  /*1490*/  ISETP.GE.U32.OR P1, PT, R5, R22, P1 ;  /* 0x000000160500720c */ /* 0x000fc60000f26470 */
[----:B------:R-:W-:Y:S04]  /*14a0*/  @!P0 LDGSTS.E.BYPASS.LTC128B.128 [R17+0x1440], desc[UR38][R20.64] ;  /* 0x0144000014118fae */ /* 0x000fe8000b981a26 */
[----:B------:R-:W0:Y:S04]  /*14b0*/  LDGDEPBAR ;  /* 0x00000000000079af */ /* 0x000e280000000000 */
[----:B------:R1:W-:Y:S04]  /*14c0*/  @!P4 LDGSTS.E.BYPASS.LTC128B.128 [R17+0x2440], desc[UR38][R8.64] ;  /* 0x024400000811cfae */ /* 0x0003e8000b981a26 */
[----:B------:R-:W0:Y:S01]  /*14d0*/  LDGDEPBAR ;  /* 0x00000000000079af */ /* 0x000e220000000000 */
[----:B-1----:R-:W-:Y:S01]  /*14e0*/  IMAD.SHL.U32 R9, R2, 0x10, RZ ;  /* 0x0000001002097824 */ /* 0x002fe200078e00ff */
[----:B------:R-:W-:-:S06]  /*14f0*/  DEPBAR.LE SB0, 0x3 ;  /* 0x000080c00000791a */ /* 0x000fcc0000000000 */
[----:B------:R-:W-:Y:S05]  /*1500*/  WARPSYNC.ALL ;  /* 0x0000000000007948 */ /* 0x000fea0003800000 */
[----:B------:R-:W-:Y:S01]  /*1510*/  LOP3.LUT R9, R7, 0xf0, R9, 0xf8, !PT ;  /* 0x000000f007097812 */ /* 0x000fe200078ef809 */
[----:B------:R-:W-:Y:S03]  /*1520*/  BSSY.RECONVERGENT B0, `(.L_x_465) ;  /* 0x0000034000007945 */ /* 0x000fe60003800200 */
[----:B------:R-:W-:-:S05]  /*1530*/  LOP3.LUT R9, R9, 0xf, R16, 0x78, !PT ;  /* 0x0000000f09097812 */ /* 0x000fca00078e7810 */
[----:B------:R-:W-:Y:S01]  /*1540*/  IMAD R9, R9, 0x4, R0 ;  /* 0x0000000409097824 */ /* 0x000fe200078e0200 */
[----:B------:R-:W-:Y:S06]  /*1550*/  BAR.SYNC.DEFER_BLOCKING 0x0 ;  /* 0x0000000000007b1d */ /* 0x000fec0000010000 */
        /* <DEDUP_REMOVED lines=14> */
[----:B------:R-:W-:-:S06]  /*1640*/  FMUL.FTZ R4, R4, 1.4426950216293334961 ;  /* 0x3fb8aa3b04047820 */ /* 0x000fcc0000410000 */
[----:B------:R-:W1:Y:S02]  /*1650*/  MUFU.EX2 R4, R4 ;  /* 0x0000000400047308 */ /* 0x000e640000000800 */
[----:B-1----:R-:W-:-:S05]  /*1660*/  FADD.FTZ R11, RZ, R4 ;  /* 0x00000004ff0b7221 */ /* 0x002fca0000010000 */
        /* <DEDUP_REMOVED lines=20> */
[----:B------:R-:W-:Y:S01]  /*17b0*/  FMUL.FTZ R7, R4, R7 ;  /* 0x0000000704077220 */ /* 0x000fe20000410000 */
[----:B---3--:R-:W-:Y:S01]  /*17c0*/  FFMA.FTZ R10, R10, 0.69314718246459960938, R8 ;  /* 0x3f3172180a0a7823 */ /* 0x008fe20000010008 */
        /* <DEDUP_REMOVED lines=9> */
.L_x_466:
[----:B------:R-:W-:Y:S05]  /*1860*/  BSYNC.RECONVERGENT B0 ;  /* 0x0000000000007941 */ /* 0x000fea0003800200 */
.L_x_465:
        /* <DEDUP_REMOVED lines=24> */
.L_x_471:
        /* <DEDUP_REMOVED lines=126> */
.L_x_470:
[----:B------:R-:W-:Y:S05]  /*21d0*/  BSYNC.RECONVERGENT B0 ;  /* 0x0000000000007941 */ /* 0x000fea0003800200 */
.L_x_469:
        /* <DEDUP_REMOVED lines=32> */
.L_x_472:
        /* <DEDUP_REMOVED lines=43> */
.L_x_468:
[----:B------:R-:W-:Y:S05]  /*2690*/  BSYNC.RECONVERGENT B1 ;  /* 0x0000000000017941 */ /* 0x000fea0003800200 */
.L_x_467:
        /* <DEDUP_REMOVED lines=20> */
        .weak           $__internal_12_$__cuda_sm20_div_u64
        .type           $__internal_12_$__cuda_sm20_div_u64,@function
        .size           $__internal_12_$__cuda_sm20_div_u64,(.L_x_2005 - $__internal_12_$__cuda_sm20_div_u64)
$__internal_12_$__cuda_sm20_div_u64:
        /* <DEDUP_REMOVED lines=63> */
[----:B------:R-:W-:Y:S06]  /*2bd0*/  RET.REL.NODEC R6 `(_ZN7cutlass13device_kernelIN5flash19FlashAttnFwdCombineIN4cute5tupleIJNS3_1CILi16EEENS5_ILi64EEEEEELi4ELi256ELi1ELb0ELb1ENS_10bfloat16_tEfNS_4arch4Sm90EEEEEvNT_6ParamsE) ;  /* 0xffffffd406087950 */ /* 0x000fec0003c3ffff */
.L_x_473:
        /* <DEDUP_REMOVED lines=10> */
.L_x_2005:


//--------------------- .text._ZN7cutlass13device_kernelIN5flash19FlashAttnFwdCombineIN4cute5tupleIJNS3_1CILi16EEENS5_ILi64EEEEEELi8ELi256ELi1ELb0ELb0ENS_10bfloat16_tEfNS_4arch4Sm80EEEEEvNT_6ParamsE --------------------------
	.section	.text._ZN7cutlass13device_kernelIN5flash19FlashAttnFwdCombineIN4cute5tupleIJNS3_1CILi16EEENS5_ILi64EEEEEELi8ELi256ELi1ELb0ELb0ENS_10bfloat16_tEfNS_4arch4Sm80EEEEEvNT_6ParamsE,"ax",@progbits
	.align	128
.text._ZN7cutlass13device_kernelIN5flash19FlashAttnFwdCombineIN4cute5tupleIJNS3_1CILi16EEENS5_ILi64EEEEEELi8ELi256ELi1ELb0ELb0ENS_10bfloat16_tEfNS_4arch4Sm80EEEEEvNT_6ParamsE:
        .type           _ZN7cutlass13device_kernelIN5flash19FlashAttnFwdCombineIN4cute5tupleIJNS3_1CILi16EEENS5_ILi64EEEEEELi8ELi256ELi1ELb0ELb0ENS_10bfloat16_tEfNS_4arch4Sm80EEEEEvNT_6ParamsE,@function
        .size           _ZN7cutlass13device_kernelIN5flash19FlashAttnFwdCombineIN4cute5tupleIJNS3_1CILi16EEENS5_ILi64EEEEEELi8ELi256ELi1ELb0ELb0ENS_10bfloat16_tEfNS_4arch4Sm80EEEEEvNT_6ParamsE,(.L_x_2007 - _ZN7cutlass13device_kernelIN5flash19FlashAttnFwdCombineIN4cute5tupleIJNS3_1CILi16EEENS5_ILi64EEEEEELi8ELi256ELi1ELb0ELb0ENS_10bfloat16_tEfNS_4arch4Sm80EEEEEvNT_6ParamsE)
        .other          _ZN7cutlass13device_kernelIN5flash19FlashAttnFwdCombineIN4cute5tupleIJNS3_1CILi16EEENS5_ILi64EEEEEELi8ELi256ELi1ELb0ELb0ENS_10bfloat16_tEfNS_4arch4Sm80EEEEEvNT_6ParamsE,@"STO_CUDA_ENTRY STV_DEFAULT"
_ZN7cutlass13device_kernelIN5flash19FlashAttnFwdCombineIN4cute5tupleIJNS3_1CILi16EEENS5_ILi64EEEEEELi8ELi256ELi1ELb0ELb0ENS_10bfloat16_tEfNS_4arch4Sm80EEEEEvNT_6ParamsE:
        /* <DEDUP_REMOVED lines=38> */
.L_x_475:
[----:B------:R-:W-:Y:S05]  /*0260*/  BSYNC.RECONVERGENT B0 ;  /* 0x0000000000007941 */ /* 0x000fea0003800200 */
.L_x_474:
        /* <DEDUP_REMOVED lines=22> */
.L_x_476:
        /* <DEDUP_REMOVED lines=286> */
.L_x_478:
[----:B------:R-:W-:Y:S05]  /*15b0*/  BSYNC.RECONVERGENT B0 ;  /* 0x0000000000007941 */ /* 0x000fea0003800200 */
.L_x_477:
        /* <DEDUP_REMOVED lines=278> */
.L_x_480:
[----:B------:R-:W-:Y:S05]  /*2720*/  BSYNC.RECONVERGENT B0 ;  /* 0x0000000000007941 */ /* 0x000fea0003800200 */
.L_x_479:
        /* <DEDUP_REMOVED lines=27> */
.L_x_485:
        /* <DEDUP_REMOVED lines=127> */
.L_x_484:
[----:B------:R-:W-:Y:S05]  /*30d0*/  BSYNC.RECONVERGENT B0 ;  /* 0x0000000000007941 */ /* 0x000fea0003800200 */
.L_x_483:
        /* <DEDUP_REMOVED lines=37> */
.L_x_486:
        /* <DEDUP_REMOVED lines=42> */
.L_x_482:
[----:B------:R-:W-:Y:S05]  /*35d0*/  BSYNC.RECONVERGENT B1 ;  /* 0x0000000000017941 */ /* 0x000fea0003800200 */
.L_x_481:
        /* <DEDUP_REMOVED lines=23> */
.L_x_487:
        /* <DEDUP_REMOVED lines=11> */
.L_x_2007:


//--------------------- .text._ZN7cutlass13device_kernelIN5flash19FlashAttnFwdCombineIN4cute5tupleIJNS3_1CILi16EEENS5_ILi64EEEEEELi7ELi256ELi1ELb0ELb0ENS_10bfloat16_tEfNS_4arch4Sm80EEEEEvNT_6ParamsE --------------------------
	.section	.text._ZN7cutlass13device_kernelIN5flash19FlashAttnFwdCombineIN4cute5tupleIJNS3_1CILi16EEENS5_ILi64EEEEEELi7ELi256ELi1ELb0ELb0ENS_10bfloat16_tEfNS_4arch4Sm80EEEEEvNT_6ParamsE,"ax",@progbits
	.align	128
.text._ZN7cutlass13device_kernelIN5flash19FlashAttnFwdCombineIN4cute5tupleIJNS3_1CILi16EEENS5_ILi64EEEEEELi7ELi256ELi1ELb0ELb0ENS_10bfloat16_tEfNS_4arch4Sm80EEEEEvNT_6ParamsE:
        .type           _ZN7cutlass13device_kernelIN5flash19FlashAttnFwdCombineIN4cute5tupleIJNS3_1CILi16EEENS5_ILi64EEEEEELi7ELi256ELi1ELb0ELb0ENS_10bfloat16_tEfNS_4arch4Sm80EEEEEvNT_6ParamsE,@function
        .size           _ZN7cutlass13device_kernelIN5flash19FlashAttnFwdCombineIN4cute5tupleIJNS3_1CILi16EEENS5_ILi64EEEEEELi7ELi256ELi1ELb0ELb0ENS_10bfloat16_tEfNS_4arch4Sm80EEEEEvNT_6ParamsE,(.L_x_2008 - _ZN7cutlass13device_kernelIN5flash19FlashAttnFwdCombineIN4cute5tupleIJNS3_1CILi16EEENS5_ILi64EEEEEELi7ELi256ELi1ELb0ELb0ENS_10bfloat16_tEfNS_4arch4Sm80EEEEEvNT_6ParamsE)
        .other          _ZN7cutlass13device_kernelIN5flash19FlashAttnFwdCombineIN4cute5tupleIJNS3_1CILi16EEENS5_ILi64EEEEEELi7ELi256ELi1ELb0ELb0ENS_10bfloat16_tEfNS_4arch4Sm80EEEEEvNT_6ParamsE,@"STO_CUDA_ENTRY STV_DEFAULT"
_ZN7cutlass13device_kernelIN5flash19FlashAttnFwdCombineIN4cute5tupleIJNS3_1CILi16EEENS5_ILi64EEEEEELi7ELi256ELi1ELb0ELb0ENS_10bfloat16_tEfNS_4arch4Sm80EEEEEvNT_6ParamsE:
        /* <DEDUP_REMOVED lines=38> */
.L_x_489:
[----:B------:R-:W-:Y:S05]  /*0260*/  BSYNC.RECONVERGENT B0 ;  /* 0x0000000000007941 */ /* 0x000fea0003800200 */
.L_x_488:
        /* <DEDUP_REMOVED lines=22> */
.L_x_490:
        /* <DEDUP_REMOVED lines=156> */
.L_x_492:
[----:B------:R-:W-:Y:S05]  /*0d90*/  BSYNC.RECONVERGENT B0 ;  /* 0x0000000000007941 */ /* 0x000fea0003800200 */
.L_x_491:
        /* <DEDUP_REMOVED lines=201> */
.L_x_494:
[----:B------:R-:W-:Y:S05]  /*1a30*/  BSYNC.RECONVERGENT B0 ;  /* 0x0000000000007941 */ /* 0x000fea0003800200 */
.L_x_493:
        /* <DEDUP_REMOVED lines=25> */
.L_x_499:
        /* <DEDUP_REMOVED lines=127> */
.L_x_498:
[----:B------:R-:W-:Y:S05]  /*23c0*/  BSYNC.RECONVERGENT B0 ;  /* 0x0000000000007941 */ /* 0x000fea0003800200 */
.L_x_497:
        /* <DEDUP_REMOVED lines=37> */
.L_x_500:
        /* <DEDUP_REMOVED lines=43> */
.L_x_496:
[----:B------:R-:W-:Y:S05]  /*28d0*/  BSYNC.RECONVERGENT B1 ;  /* 0x0000000000017941 */ /* 0x000fea0003800200 */
.L_x_495:
        /* <DEDUP_REMOVED lines=24> */
.L_x_501:
        /* <DEDUP_REMOVED lines=10> */
.L_x_2008:


//--------------------- .text._ZN7cutlass13device_kernelIN5flash19FlashAttnFwdCombineIN4cute5tupleIJNS3_1CILi16EEENS5_ILi64EEEEEELi6ELi256ELi1ELb0ELb0ENS_10bfloat16_tEfNS_4arch4Sm80EEEEEvNT_6ParamsE --------------------------
	.section	.text._ZN7cutlass13device_kernelIN5flash19FlashAttnFwdCombineIN4cute5tupleIJNS3_1CILi16EEENS5_ILi64EEEEEELi6ELi256ELi1ELb0ELb0ENS_10bfloat16_tEfNS_4arch4Sm80EEEEEvNT_6ParamsE,"ax",@progbits
	.align	128
.text._ZN7cutlass13device_kernelIN5flash19FlashAttnFwdCombineIN4cute5tupleIJNS3_1CILi16EEENS5_ILi64EEEEEELi6ELi256ELi1ELb0ELb0ENS_10bfloat16_tEfNS_4arch4Sm80EEEEEvNT_6ParamsE:
        .type           _ZN7cutlass13device_kernelIN5flash19FlashAttnFwdCombineIN4cute5tupleIJNS3_1CILi16EEENS5_ILi64EEEEEELi6ELi256ELi1ELb0ELb0ENS_10bfloat16_tEfNS_4arch4Sm80EEEEEvNT_6ParamsE,@function
        .size           _ZN7cutlass13device_kernelIN5flash19FlashAttnFwdCombineIN4cute5tupleIJNS3_1CILi16EEENS5_ILi64EEEEEELi6ELi256ELi1ELb0ELb0ENS_10bfloat16_tEfNS_4arch4Sm80EEEEEvNT_6ParamsE,(.L_x_2009 - _ZN7cutlass13device_kernelIN5flash19FlashAttnFwdCombineIN4cute5tupleIJNS3_1CILi16EEENS5_ILi64EEEEEELi6ELi256ELi1ELb0ELb0ENS_10bfloat16_tEfNS_4arch4Sm80EEEEEvNT_6ParamsE)
        .other          _ZN7cutlass13device_kernelIN5flash19FlashAttnFwdCombineIN4cute5tupleIJNS3_1CILi16EEENS5_ILi64EEEEEELi6ELi256ELi1ELb0ELb0ENS_10bfloat16_tEfNS_4arch4Sm80EEEEEvNT_6ParamsE,@"STO_CUDA_ENTRY STV_DEFAULT"
_ZN7cutlass13device_kernelIN5flash19FlashAttnFwdCombineIN4cute5tupleIJNS3_1CILi16EEENS5_ILi64EEEEEELi6ELi256ELi1ELb0ELb0ENS_10bfloat16_tEfNS_4arch4Sm80EEEEEvNT_6ParamsE:
        /* <DEDUP_REMOVED lines=38> */
.L_x_503:
[----:B------:R-:W-:Y:S05]  /*0260*/  BSYNC.RECONVERGENT B0 ;  /* 0x0000000000007941 */ /* 0x000fea0003800200 */
.L_x_502:
        /* <DEDUP_REMOVED lines=22> */
.L_x_504:
        /* <DEDUP_REMOVED lines=96> */
.L_x_506:
[----:B------:R-:W-:Y:S05]  /*09d0*/  BSYNC.RECONVERGENT B0 ;  /* 0x0000000000007941 */ /* 0x000fea0003800200 */
.L_x_505:
        /* <DEDUP_REMOVED lines=163> */
.L_x_508:
[----:B------:R-:W-:Y:S05]  /*1410*/  BSYNC.RECONVERGENT B0 ;  /* 0x0000000000007941 */ /* 0x000fea0003800200 */
.L_x_507:
        /* <DEDUP_REMOVED lines=25> */
.L_x_513:
        /* <DEDUP_REMOVED lines=127> */
.L_x_512:
[----:B------:R-:W-:Y:S05]  /*1da0*/  BSYNC.RECONVERGENT B0 ;  /* 0x0000000000007941 */ /* 0x000fea0003800200 */
.L_x_511:
        /* <DEDUP_REMOVED lines=37> */
.L_x_514:
        /* <DEDUP_REMOVED lines=43> */
.L_x_510:
[----:B------:R-:W-:Y:S05]  /*22b0*/  BSYNC.RECONVERGENT B1 ;  /* 0x0000000000017941 */ /* 0x000fea0003800200 */
.L_x_509:
        /* <DEDUP_REMOVED lines=24> */
.L_x_515:
        /* <DEDUP_REMOVED lines=12> */
.L_x_2009:


//--------------------- .text._ZN7cutlass13device_kernelIN5flash19FlashAttnFwdCombineIN4cute5tupleIJNS3_1CILi16EEENS5_ILi64EEEEEELi5ELi256ELi1ELb0ELb0ENS_10bfloat16_tEfNS_4arch4Sm80EEEEEvNT_6ParamsE --------------------------
	.section	.text._ZN7cutlass13device_kernelIN5flash19FlashAttnFwdCombineIN4cute5tupleIJNS3_1CILi16EEENS5_ILi64EEEEEELi5ELi256ELi1ELb0ELb0ENS_10bfloat16_tEfNS_4arch4Sm80EEEEEvNT_6ParamsE,"ax",@progbits
	.align	128
.text._ZN7cutlass13device_kernelIN5flash19FlashAttnFwdCombineIN4cute5tupleIJNS3_1CILi16EEENS5_ILi64EEEEEELi5ELi256ELi1ELb0ELb0ENS_10bfloat16_tEfNS_4arch4Sm80EEEEEvNT_6ParamsE:
        .type           _ZN7cutlass13device_kernelIN5flash19FlashAttnFwdCombineIN4cute5tupleIJNS3_1CILi16EEENS5_ILi64EEEEEELi5ELi256ELi1ELb0ELb0ENS_10bfloat16_tEfNS_4arch4Sm80EEEEEvNT_6ParamsE,@function
        .size           _ZN7cutlass13device_kernelIN5flash19FlashAttnFwdCombineIN4cute5tupleIJNS3_1CILi16EEENS5_ILi64EEEEEELi5ELi256ELi1ELb0ELb0ENS_10bfloat16_tEfNS_4arch4Sm80EEEEEvNT_6ParamsE,(.L_x_2010 - _ZN7cutlass13device_kernelIN5flash19FlashAttnFwdCombineIN4cute5tupleIJNS3_1CILi16EEENS5_ILi64EEEEEELi5ELi256ELi1ELb0ELb0ENS_10bfloat16_tEfNS_4arch4Sm80EEEEEvNT_6ParamsE)
        .other          _ZN7cutlass13device_kernelIN5flash19FlashAttnFwdCombineIN4cute5tupleIJNS3_1CILi16EEENS5_ILi64EEEEEELi5ELi256ELi1ELb0ELb0ENS_10bfloat16_tEfNS_4arch4Sm80EEEEEvNT_6ParamsE,@"STO_CUDA_ENTRY STV_DEFAULT"
_ZN7cutlass13device_kernelIN5flash19FlashAttnFwdCombineIN4cute5tupleIJNS3_1CILi16EEENS5_ILi64EEEEEELi5ELi256ELi1ELb0ELb0ENS_10bfloat16_tEfNS_4arch4Sm80EEEEEvNT_6ParamsE:
        /* <DEDUP_REMOVED lines=38> */
.L_x_517:
[----:B------:R-:W-:Y:S05]  /*0260*/  BSYNC.RECONVERGENT B0 ;  /* 0x0000000000007941 */ /* 0x000fea0003800200 */
.L_x_516:
        /* <DEDUP_REMOVED lines=22> */
.L_x_518:
        /* <DEDUP_REMOVED lines=64> */
.L_x_520:
[----:B------:R-:W-:Y:S05]  /*07d0*/  BSYNC.RECONVERGENT B0 ;  /* 0x0000000000007941 */ /* 0x000fea0003800200 */
.L_x_519:
        /* <DEDUP_REMOVED lines=144> */
.L_x_522:
[----:B------:R-:W-:Y:S05]  /*10e0*/  BSYNC.RECONVERGENT B0 ;  /* 0x0000000000007941 */ /* 0x000fea0003800200 */
.L_x_521:
        /* <DEDUP_REMOVED lines=25> */
.L_x_527:
        /* <DEDUP_REMOVED lines=127> */
.L_x_526:
[----:B------:R-:W-:Y:S05]  /*1a70*/  BSYNC.RECONVERGENT B0 ;  /* 0x0000000000007941 */ /* 0x000fea0003800200 */
.L_x_525:
        /* <DEDUP_REMOVED lines=37> */
.L_x_528:
        /* <DEDUP_REMOVED lines=43> */
.L_x_524:
[----:B------:R-:W-:Y:S05]  /*1f80*/  BSYNC.RECONVERGENT B1 ;  /* 0x0000000000017941 */ /* 0x000fea0003800200 */
.L_x_523:
        /* <DEDUP_REMOVED lines=24> */
.L_x_529:
        /* <DEDUP_REMOVED lines=15> */
.L_x_2010:


//--------------------- .text._ZN7cutlass13device_kernelIN5flash19FlashAttnFwdCombineIN4cute5tupleIJNS3_1CILi16EEENS5_ILi64EEEEEELi4ELi256ELi1ELb0ELb0ENS_10bfloat16_tEfNS_4arch4Sm80EEEEEvNT_6ParamsE --------------------------
	.section	.text._ZN7cutlass13device_kernelIN5flash19FlashAttnFwdCombineIN4cute5tupleIJNS3_1CILi16EEENS5_ILi64EEEEEELi4ELi256ELi1ELb0ELb0ENS_10bfloat16_tEfNS_4arch4Sm80EEEEEvNT_6ParamsE,"ax",@progbits
	.align	128
.text._ZN7cutlass13device_kernelIN5flash19FlashAttnFwdCombineIN4cute5tupleIJNS3_1CILi16EEENS5_ILi64EEEEEELi4ELi256ELi1ELb0ELb0ENS_10bfloat16_tEfNS_4arch4Sm80EEEEEvNT_6ParamsE:
        .type           _ZN7cutlass13device_kernelIN5flash19FlashAttnFwdCombineIN4cute5tupleIJNS3_1CILi16EEENS5_ILi64EEEEEELi4ELi256ELi1ELb0ELb0ENS_10bfloat16_tEfNS_4arch4Sm80EEEEEvNT_6ParamsE,@function
        .size           _ZN7cutlass13device_kernelIN5flash19FlashAttnFwdCombineIN4cute5tupleIJNS3_1CILi16EEENS5_ILi64EEEEEELi4ELi256ELi1ELb0ELb0ENS_10bfloat16_tEfNS_4arch4Sm80EEEEEvNT_6ParamsE,(.L_x_2011 - _ZN7cutlass13device_kernelIN5flash19FlashAttnFwdCombineIN4cute5tupleIJNS3_1CILi16EEENS5_ILi64EEEEEELi4ELi256ELi1ELb0ELb0ENS_10bfloat16_tEfNS_4arch4Sm80EEEEEvNT_6ParamsE)
        .other          _ZN7cutlass13device_kernelIN5flash19FlashAttnFwdCombineIN4cute5tupleIJNS3_1CILi16EEENS5_ILi64EEEEEELi4ELi256ELi1ELb0ELb0ENS_10bfloat16_tEfNS_4arch4Sm80EEEEEvNT_6ParamsE,@"STO_CUDA_ENTRY STV_DEFAULT"
_ZN7cutlass13device_kernelIN5flash19FlashAttnFwdCombineIN4cute5tupleIJNS3_1CILi16EEENS5_ILi64EEEEEELi4ELi256ELi1ELb0ELb0ENS_10bfloat16_tEfNS_4arch4Sm80EEEEEvNT_6ParamsE:
        /* <DEDUP_REMOVED lines=38> */
.L_x_531:
[----:B------:R-:W-:Y:S05]  /*0260*/  BSYNC.RECONVERGENT B0 ;  /* 0x0000000000007941 */ /* 0x000fea0003800200 */
.L_x_530:
        /* <DEDUP_REMOVED lines=22> */
.L_x_532:
        /* <DEDUP_REMOVED lines=47> */
.L_x_535:
[----:B------:R-:W-:-:S05]  /*06c0*/  MOV R3, 0xff800000 ;  /* 0xff80000000037802 */ /* 0x000fca0000000f00 */
[----:B------:R3:W-:Y:S02]  /*06d0*/  STS [R0], R3 ;  /* 0x0000000300007388 */ /* 0x0007e40000000800 */
.L_x_534:
[----:B------:R-:W-:Y:S05]  /*06e0*/  BSYNC.RECONVERGENT B0 ;  /* 0x0000000000007941 */ /* 0x000fea0003800200 */
.L_x_533:
        /* <DEDUP_REMOVED lines=134> */
.L_x_537:
[----:B------:R-:W-:Y:S05]  /*0f50*/  BSYNC.RECONVERGENT B0 ;  /* 0x0000000000007941 */ /* 0x000fea0003800200 */
.L_x_536:
        /* <DEDUP_REMOVED lines=25> */
.L_x_542:
        /* <DEDUP_REMOVED lines=127> */
.L_x_541:
[----:B------:R-:W-:Y:S05]  /*18e0*/  BSYNC.RECONVERGENT B0 ;  /* 0x0000000000007941 */ /* 0x000fea0003800200 */
.L_x_540:
        /* <DEDUP_REMOVED lines=37> */
.L_x_543:
        /* <DEDUP_REMOVED lines=43> */
.L_x_539:
[----:B------:R-:W-:Y:S05]  /*1df0*/  BSYNC.RECONVERGENT B1 ;  /* 0x0000000000017941 */ /* 0x000fea0003800200 */
.L_x_538:
        /* <DEDUP_REMOVED lines=24> */
.L_x_544:
        /* <DEDUP_REMOVED lines=16> */
.L_x_2011:


//--------------------- .text._ZN7cutlass13device_kernelIN5flash19FlashAttnFwdCombineIN4cute5tupleIJNS3_1CILi16EEENS5_ILi64EEEEEELi8ELi256ELi1ELb0ELb1ENS_10bfloat16_tEfNS_4arch4Sm80EEEEEvNT_6ParamsE --------------------------
	.section	.text._ZN7cutlass13device_kernelIN5flash19FlashAttnFwdCombineIN4cute5tupleIJNS3_1CILi16EEENS5_ILi64EEEEEELi8ELi256ELi1ELb0ELb1ENS_10bfloat16_tEfNS_4arch4Sm80EEEEEvNT_6ParamsE,"ax",@progbits
	.align	128
.text._ZN7cutlass13device_kernelIN5flash19FlashAttnFwdCombineIN4cute5tupleIJNS3_1CILi16EEENS5_ILi64EEEEEELi8ELi256ELi1ELb0ELb1ENS_10bfloat16_tEfNS_4arch4Sm80EEEEEvNT_6ParamsE:
        .type           _ZN7cutlass13device_kernelIN5flash19FlashAttnFwdCombineIN4cute5tupleIJNS3_1CILi16EEENS5_ILi64EEEEEELi8ELi256ELi1ELb0ELb1ENS_10bfloat16_tEfNS_4arch4Sm80EEEEEvNT_6ParamsE,@function
        .size           _ZN7cutlass13device_kernelIN5flash19FlashAttnFwdCombineIN4cute5tupleIJNS3_1CILi16EEENS5_ILi64EEEEEELi8ELi256ELi1ELb0ELb1ENS_10bfloat16_tEfNS_4arch4Sm80EEEEEvNT_6ParamsE,(.L_x_2012 - _ZN7cutlass13device_kernelIN5flash19FlashAttnFwdCombineIN4cute5tupleIJNS3_1CILi16EEENS5_ILi64EEEEEELi8ELi256ELi1ELb0ELb1ENS_10bfloat16_tEfNS_4arch4Sm80EEEEEvNT_6ParamsE)
        .other          _ZN7cutlass13device_kernelIN5flash19FlashAttnFwdCombineIN4cute5tupleIJNS3_1CILi16EEENS5_ILi64EEEEEELi8ELi256ELi1ELb0ELb1ENS_10bfloat16_tEfNS_4arch4Sm80EEEEEvNT_6ParamsE,@"STO_CUDA_ENTRY STV_DEFAULT"
_ZN7cutlass13device_kernelIN5flash19FlashAttnFwdCombineIN4cute5tupleIJNS3_1CILi16EEENS5_ILi64EEEEEELi8ELi256ELi1ELb0ELb1ENS_10bfloat16_tEfNS_4arch4Sm80EEEEEvNT_6ParamsE:
        /* <DEDUP_REMOVED lines=38> */
.L_x_546:
[----:B------:R-:W-:Y:S05]  /*0260*/  BSYNC.RECONVERGENT B0 ;  /* 0x0000000000007941 */ /* 0x000fea0003800200 */
.L_x_545:
        /* <DEDUP_REMOVED lines=13> */
.L_x_547:
        /* <DEDUP_REMOVED lines=8> */
.L_x_549:
[----:B-1----:R-:W1:Y:S02]  /*03c0*/  LDC.64 R4, c[0x0][0x448] ;  /* 0x00011200ff047b82 */ /* 0x002e640000000a00 */
[----:B-1---5:R-:W-:-:S05]  /*03d0*/  IMAD.WIDE R4, R0, 0x4, R4 ;  /* 0x0000000400047825 */ /* 0x022fca00078e0204 */
[----:B------:R2:W5:Y:S01]  /*03e0*/  LDG.E R17, desc[UR38][R4.64] ;  /* 0x0000002604117981 */ /* 0x000562000c1e1900 */
[----:B------:R-:W-:Y:S05]  /*03f0*/  BRA `(.L_x_548) ;  /* 0x0000000000087947 */ /* 0x000fea0003800000 */
.L_x_550:
[----:B------:R-:W2:Y:S02]  /*0400*/  LDG.E R4, desc[UR38][R4.64+0x4] ;  /* 0x0000042604047981 */ /* 0x000ea4000c1e1900 */
[----:B--2---:R-:W-:-:S07]  /*0410*/  IADD3 R17, PT, PT, -R24, R4, RZ ;  /* 0x0000000418117210 */ /* 0x004fce0007ffe1ff */
.L_x_548:
        /* <DEDUP_REMOVED lines=23> */
.L_x_551:
        /* <DEDUP_REMOVED lines=99> */
.L_x_553:
        /* <DEDUP_REMOVED lines=31> */
.L_x_554:
[----:B------:R-:W-:Y:S02]  /*0db0*/  MOV R9, R17 ;  /* 0x0000001100097202 */ /* 0x000fe40000000f00 */
[----:B------:R-:W-:Y:S02]  /*0dc0*/  MOV R6, 0xde0 ;  /* 0x00000de000067802 */ /* 0x000fe40000000f00 */
[----:B------:R-:W-:Y:S05]  /*0dd0*/  CALL.REL.NOINC `($__internal_13_$__cuda_sm20_div_u64) ;  /* 0x0000003000787944 */ /* 0x000fea0003c00000 */
[----:B------:R-:W-:-:S07]  /*0de0*/  MOV R3, R0 ;  /* 0x0000000000037202 */ /* 0x000fce0000000f00 */
.L_x_555:
[----:B------:R-:W-:Y:S02]  /*0df0*/  IADD3 R0, PT, PT, R8, 0x1e, RZ ;  /* 0x0000001e08007810 */ /* 0x000fe40007ffe0ff */
[----:B------:R-:W-:-:S03]  /*0e00*/  MOV R18, R3 ;  /* 0x0000000300127202 */ /* 0x000fc60000000f00 */
.L_x_552:
        /* <DEDUP_REMOVED lines=281> */
.L_x_557:
[----:B------:R-:W-:Y:S05]  /*1fa0*/  BSYNC.RECONVERGENT B0 ;  /* 0x0000000000007941 */ /* 0x000fea0003800200 */
.L_x_556:
        /* <DEDUP_REMOVED lines=248> */
.L_x_559:
[----:B------:R-:W-:Y:S05]  /*2f30*/  BSYNC.RECONVERGENT B0 ;  /* 0x0000000000007941 */ /* 0x000fea0003800200 */
.L_x_558:
        /* <DEDUP_REMOVED lines=41> */
.L_x_564:
        /* <DEDUP_REMOVED lines=126> */
.L_x_563:
[----:B------:R-:W-:Y:S05]  /*39b0*/  BSYNC.RECONVERGENT B0 ;  /* 0x0000000000007941 */ /* 0x000fea0003800200 */
.L_x_562:
        /* <DEDUP_REMOVED lines=32> */
.L_x_565:
        /* <DEDUP_REMOVED lines=43> */
.L_x_561:
[----:B------:R-:W-:Y:S05]  /*3e70*/  BSYNC.RECONVERGENT B1 ;  /* 0x0000000000017941 */ /* 0x000fea0003800200 */
.L_x_560:
        /* <DEDUP_REMOVED lines=20> */
        .weak           $__internal_13_$__cuda_sm20_div_u64
        .type           $__internal_13_$__cuda_sm20_div_u64,@function
        .size           $__internal_13_$__cuda_sm20_div_u64,(.L_x_2012 - $__internal_13_$__cuda_sm20_div_u64)
$__internal_13_$__cuda_sm20_div_u64:
        /* <DEDUP_REMOVED lines=63> */
[----:B------:R-:W-:Y:S06]  /*43b0*/  RET.REL.NODEC R6 `(_ZN7cutlass13device_kernelIN5flash19FlashAttnFwdCombineIN4cute5tupleIJNS3_1CILi16EEENS5_ILi64EEEEEELi8ELi256ELi1ELb0ELb1ENS_10bfloat16_tEfNS_4arch4Sm80EEEEEvNT_6ParamsE) ;  /* 0xffffffbc06107950 */ /* 0x000fec0003c3ffff */
.L_x_566:
        /* <DEDUP_REMOVED lines=12> */
.L_x_2012:


//--------------------- .text._ZN7cutlass13device_kernelIN5flash19FlashAttnFwdCombineIN4cute5tupleIJNS3_1CILi16EEENS5_ILi64EEEEEELi7ELi256ELi1ELb0ELb1ENS_10bfloat16_tEfNS_4arch4Sm80EEEEEvNT_6ParamsE --------------------------
	.section	.text._ZN7cutlass13device_kernelIN5flash19FlashAttnFwdCombineIN4cute5tupleIJNS3_1CILi16EEENS5_ILi64EEEEEELi7ELi256ELi1ELb0ELb1ENS_10bfloat16_tEfNS_4arch4Sm80EEEEEvNT_6ParamsE,"ax",@progbits
	.align	128
.text._ZN7cutlass13device_kernelIN5flash19FlashAttnFwdCombineIN4cute5tupleIJNS3_1CILi16EEENS5_ILi64EEEEEELi7ELi256ELi1ELb0ELb1ENS_10bfloat16_tEfNS_4arch4Sm80EEEEEvNT_6ParamsE:
        .type           _ZN7cutlass13device_kernelIN5flash19FlashAttnFwdCombineIN4cute5tupleIJNS3_1CILi16EEENS5_ILi64EEEEEELi7ELi256ELi1ELb0ELb1ENS_10bfloat16_tEfNS_4arch4Sm80EEEEEvNT_6ParamsE,@function
        .size           _ZN7cutlass13device_kernelIN5flash19FlashAttnFwdCombineIN4cute5tupleIJNS3_1CILi16EEENS5_ILi64EEEEEELi7ELi256ELi1ELb0ELb1ENS_10bfloat16_tEfNS_4arch4Sm80EEEEEvNT_6ParamsE,(.L_x_2014 - _ZN7cutlass13device_kernelIN5flash19FlashAttnFwdCombineIN4cute5tupleIJNS3_1CILi16EEENS5_ILi64EEEEEELi7ELi256ELi1ELb0ELb1ENS_10bfloat16_tEfNS_4arch4Sm80EEEEEvNT_6ParamsE)
        .other          _ZN7cutlass13device_kernelIN5flash19FlashAttnFwdCombineIN4cute5tupleIJNS3_1CILi16EEENS5_ILi64EEEEEELi7ELi256ELi1ELb0ELb1ENS_10bfloat16_tEfNS_4arch4Sm80EEEEEvNT_6ParamsE,@"STO_CUDA_ENTRY STV_DEFAULT"
_ZN7cutlass13device_kernelIN5flash19FlashAttnFwdCombineIN4cute5tupleIJNS3_1CILi16EEENS5_ILi64EEEEEELi7ELi256ELi1ELb0ELb1ENS_10bfloat16_tEfNS_4arch4Sm80EEEEEvNT_6ParamsE:
        /* <DEDUP_REMOVED lines=38> */
.L_x_568:
[----:B------:R-:W-:Y:S05]  /*0260*/  BSYNC.RECONVERGENT B0 ;  /* 0x0000000000007941 */ /* 0x000fea0003800200 */
.L_x_567:
        /* <DEDUP_REMOVED lines=13> */
.L_x_569:
        /* <DEDUP_REMOVED lines=8> */
.L_x_571:
[----:B-1----:R-:W1:Y:S02]  /*03c0*/  LDC.64 R4, c[0x0][0x448] ;  /* 0x00011200ff047b82 */ /* 0x002e640000000a00 */
[----:B-1---5:R-:W-:-:S05]  /*03d0*/  IMAD.WIDE R4, R0, 0x4, R4 ;  /* 0x0000000400047825 */ /* 0x022fca00078e0204 */
[----:B------:R2:W5:Y:S01]  /*03e0*/  LDG.E R17, desc[UR38][R4.64] ;  /* 0x0000002604117981 */ /* 0x000562000c1e1900 */
[----:B------:R-:W-:Y:S05]  /*03f0*/  BRA `(.L_x_570) ;  /* 0x0000000000087947 */ /* 0x000fea0003800000 */
.L_x_572:
[----:B------:R-:W2:Y:S02]  /*0400*/  LDG.E R4, desc[UR38][R4.64+0x4] ;  /* 0x0000042604047981 */ /* 0x000ea4000c1e1900 */
[----:B--2---:R-:W-:-:S07]  /*0410*/  IADD3 R17, PT, PT, -R24, R4, RZ ;  /* 0x0000000418117210 */ /* 0x004fce0007ffe1ff */
.L_x_570:
        /* <DEDUP_REMOVED lines=23> */
.L_x_573:
        /* <DEDUP_REMOVED lines=99> */
.L_x_575:
        /* <DEDUP_REMOVED lines=31> */
.L_x_576:
[----:B------:R-:W-:Y:S02]  /*0db0*/  MOV R9, R17 ;  /* 0x0000001100097202 */ /* 0x000fe40000000f00 */
[----:B------:R-:W-:Y:S02]  /*0dc0*/  MOV R6, 0xde0 ;  /* 0x00000de000067802 */ /* 0x000fe40000000f00 */
[----:B------:R-:W-:Y:S05]  /*0dd0*/  CALL.REL.NOINC `($__internal_14_$__cuda_sm20_div_u64) ;  /* 0x0000002400447944 */ /* 0x000fea0003c00000 */
[----:B------:R-:W-:-:S07]  /*0de0*/  MOV R3, R0 ;  /* 0x0000000000037202 */ /* 0x000fce0000000f00 */
.L_x_577:
[----:B------:R-:W-:-:S05]  /*0df0*/  IADD3 R0, PT, PT, R8, 0x1e, RZ ;  /* 0x0000001e08007810 */ /* 0x000fca0007ffe0ff */
.L_x_574:
        /* <DEDUP_REMOVED lines=153> */
.L_x_579:
[----:B------:R-:W-:Y:S05]  /*1790*/  BSYNC.RECONVERGENT B0 ;  /* 0x0000000000007941 */ /* 0x000fea0003800200 */
.L_x_578:
        /* <DEDUP_REMOVED lines=181> */
.L_x_581:
[----:B------:R-:W-:Y:S05]  /*22f0*/  BSYNC.RECONVERGENT B0 ;  /* 0x0000000000007941 */ /* 0x000fea0003800200 */
.L_x_580:
        /* <DEDUP_REMOVED lines=32> */
.L_x_586:
        /* <DEDUP_REMOVED lines=126> */
.L_x_585:
[----:B------:R-:W-:Y:S05]  /*2ce0*/  BSYNC.RECONVERGENT B0 ;  /* 0x0000000000007941 */ /* 0x000fea0003800200 */
.L_x_584:
        /* <DEDUP_REMOVED lines=32> */
.L_x_587:
        /* <DEDUP_REMOVED lines=43> */
.L_x_583:
[----:B------:R-:W-:Y:S05]  /*31a0*/  BSYNC.RECONVERGENT B1 ;  /* 0x0000000000017941 */ /* 0x000fea0003800200 */
.L_x_582:
        /* <DEDUP_REMOVED lines=20> */
        .weak           $__internal_14_$__cuda_sm20_div_u64
        .type           $__internal_14_$__cuda_sm20_div_u64,@function
        .size           $__internal_14_$__cuda_sm20_div_u64,(.L_x_2014 - $__internal_14_$__cuda_sm20_div_u64)
$__internal_14_$__cuda_sm20_div_u64:
        /* <DEDUP_REMOVED lines=63> */
[----:B------:R-:W-:Y:S06]  /*36e0*/  RET.REL.NODEC R6 `(_ZN7cutlass13device_kernelIN5flash19FlashAttnFwdCombineIN4cute5tupleIJNS3_1CILi16EEENS5_ILi64EEEEEELi7ELi256ELi1ELb0ELb1ENS_10bfloat16_tEfNS_4arch4Sm80EEEEEvNT_6ParamsE) ;  /* 0xffffffc806447950 */ /* 0x000fec0003c3ffff */
.L_x_588:
        /* <DEDUP_REMOVED lines=9> */
.L_x_2014:


//--------------------- .text._ZN7cutlass13device_kernelIN5flash19FlashAttnFwdCombineIN4cute5tupleIJNS3_1CILi16EEENS5_ILi64EEEEEELi6ELi256ELi1ELb0ELb1ENS_10bfloat16_tEfNS_4arch4Sm80EEEEEvNT_6ParamsE --------------------------
	.section	.text._ZN7cutlass13device_kernelIN5flash19FlashAttnFwdCombineIN4cute5tupleIJNS3_1CILi16EEENS5_ILi64EEEEEELi6ELi256ELi1ELb0ELb1ENS_10bfloat16_tEfNS_4arch4Sm80EEEEEvNT_6ParamsE,"ax",@progbits
	.align	128
.text._ZN7cutlass13device_kernelIN5flash19FlashAttnFwdCombineIN4cute5tupleIJNS3_1CILi16EEENS5_ILi64EEEEEELi6ELi256ELi1ELb0ELb1ENS_10bfloat16_tEfNS_4arch4Sm80EEEEEvNT_6ParamsE:
        .type           _ZN7cutlass13device_kernelIN5flash19FlashAttnFwdCombineIN4cute5tupleIJNS3_1CILi16EEENS5_ILi64EEEEEELi6ELi256ELi1ELb0ELb1ENS_10bfloat16_tEfNS_4arch4Sm80EEEEEvNT_6ParamsE,@function
        .size           _ZN7cutlass13device_kernelIN5flash19FlashAttnFwdCombineIN4cute5tupleIJNS3_1CILi16EEENS5_ILi64EEEEEELi6ELi256ELi1ELb0ELb1ENS_10bfloat16_tEfNS_4arch4Sm80EEEEEvNT_6ParamsE,(.L_x_2016 - _ZN7cutlass13device_kernelIN5flash19FlashAttnFwdCombineIN4cute5tupleIJNS3_1CILi16EEENS5_ILi64EEEEEELi6ELi256ELi1ELb0ELb1ENS_10bfloat16_tEfNS_4arch4Sm80EEEEEvNT_6ParamsE)
        .other          _ZN7cutlass13device_kernelIN5flash19FlashAttnFwdCombineIN4cute5tupleIJNS3_1CILi16EEENS5_ILi64EEEEEELi6ELi256ELi1ELb0ELb1ENS_10bfloat16_tEfNS_4arch4Sm80EEEEEvNT_6ParamsE,@"STO_CUDA_ENTRY STV_DEFAULT"
_ZN7cutlass13device_kernelIN5flash19FlashAttnFwdCombineIN4cute5tupleIJNS3_1CILi16EEENS5_ILi64EEEEEELi6ELi256ELi1ELb0ELb1ENS_10bfloat16_tEfNS_4arch4Sm80EEEEEvNT_6ParamsE:
        /* <DEDUP_REMOVED lines=38> */
.L_x_590:
[----:B------:R-:W-:Y:S05]  /*0260*/  BSYNC.RECONVERGENT B0 ;  /* 0x0000000000007941 */ /* 0x000fea0003800200 */
.L_x_589:
        /* <DEDUP_REMOVED lines=13> */
.L_x_591:
        /* <DEDUP_REMOVED lines=8> */
.L_x_593:
[----:B-1----:R-:W1:Y:S02]  /*03c0*/  LDC.64 R4, c[0x0][0x448] ;  /* 0x00011200ff047b82 */ /* 0x002e640000000a00 */
[----:B-1---5:R-:W-:-:S05]  /*03d0*/  IMAD.WIDE R4, R0, 0x4, R4 ;  /* 0x0000000400047825 */ /* 0x022fca00078e0204 */
[----:B------:R2:W5:Y:S01]  /*03e0*/  LDG.E R17, desc[UR38][R4.64] ;  /* 0x0000002604117981 */ /* 0x000562000c1e1900 */
[----:B------:R-:W-:Y:S05]  /*03f0*/  BRA `(.L_x_592) ;  /* 0x0000000000087947 */ /* 0x000fea0003800000 */
.L_x_594:
[----:B------:R-:W2:Y:S02]  /*0400*/  LDG.E R4, desc[UR38][R4.64+0x4] ;  /* 0x0000042604047981 */ /* 0x000ea4000c1e1900 */
[----:B--2---:R-:W-:-:S07]  /*0410*/  IADD3 R17, PT, PT, -R24, R4, RZ ;  /* 0x0000000418117210 */ /* 0x004fce0007ffe1ff */
.L_x_592:
        /* <DEDUP_REMOVED lines=23> */
.L_x_595:
        /* <DEDUP_REMOVED lines=99> */
.L_x_597:
        /* <DEDUP_REMOVED lines=31> */
.L_x_598:
[----:B------:R-:W-:Y:S02]  /*0db0*/  MOV R9, R17 ;  /* 0x0000001100097202 */ /* 0x000fe40000000f00 */
[----:B------:R-:W-:Y:S02]  /*0dc0*/  MOV R6, 0xde0 ;  /* 0x00000de000067802 */ /* 0x000fe40000000f00 */
[----:B------:R-:W-:Y:S05]  /*0dd0*/  CALL.REL.NOINC `($__internal_15_$__cuda_sm20_div_u64) ;  /* 0x0000001c00ac7944 */ /* 0x000fea0003c00000 */
[----:B------:R-:W-:-:S07]  /*0de0*/  MOV R3, R0 ;  /* 0x0000000000037202 */ /* 0x000fce0000000f00 */
.L_x_599:
[----:B------:R-:W-:-:S05]  /*0df0*/  IADD3 R0, PT, PT, R8, 0x1e, RZ ;  /* 0x0000001e08007810 */ /* 0x000fca0007ffe0ff */
.L_x_596:
        /* <DEDUP_REMOVED lines=89> */
.L_x_601:
[----:B------:R-:W-:Y:S05]  /*1390*/  BSYNC.RECONVERGENT B0 ;  /* 0x0000000000007941 */ /* 0x000fea0003800200 */
.L_x_600:
        /* <DEDUP_REMOVED lines=147> */
.L_x_603:
[----:B------:R-:W-:Y:S05]  /*1cd0*/  BSYNC.RECONVERGENT B0 ;  /* 0x0000000000007941 */ /* 0x000fea0003800200 */
.L_x_602:
        /* <DEDUP_REMOVED lines=28> */
.L_x_608:
        /* <DEDUP_REMOVED lines=126> */
.L_x_607:
[----:B------:R-:W-:Y:S05]  /*2680*/  BSYNC.RECONVERGENT B0 ;  /* 0x0000000000007941 */ /* 0x000fea0003800200 */
.L_x_606:
        /* <DEDUP_REMOVED lines=32> */
.L_x_609:
        /* <DEDUP_REMOVED lines=43> */
.L_x_605:
[----:B------:R-:W-:Y:S05]  /*2b40*/  BSYNC.RECONVERGENT B1 ;  /* 0x0000000000017941 */ /* 0x000fea0003800200 */
.L_x_604:
        /* <DEDUP_REMOVED lines=20> */
        .weak           $__internal_15_$__cuda_sm20_div_u64
        .type           $__internal_15_$__cuda_sm20_div_u64,@function
        .size           $__internal_15_$__cuda_sm20_div_u64,(.L_x_2016 - $__internal_15_$__cuda_sm20_div_u64)
$__internal_15_$__cuda_sm20_div_u64:
        /* <DEDUP_REMOVED lines=63> */
[----:B------:R-:W-:Y:S06]  /*3080*/  RET.REL.NODEC R6 `(_ZN7cutlass13device_kernelIN5flash19FlashAttnFwdCombineIN4cute5tupleIJNS3_1CILi16EEENS5_ILi64EEEEEELi6ELi256ELi1ELb0ELb1ENS_10bfloat16_tEfNS_4arch4Sm80EEEEEvNT_6ParamsE) ;  /* 0xffffffcc06dc7950 */ /* 0x000fec0003c3ffff */
.L_x_610:
        /* <DEDUP_REMOVED lines=15> */
.L_x_2016:


//--------------------- .text._ZN7cutlass13device_kernelIN5flash19FlashAttnFwdCombineIN4cute5tupleIJNS3_1CILi16EEENS5_ILi64EEEEEELi5ELi256ELi1ELb0ELb1ENS_10bfloat16_tEfNS_4arch4Sm80EEEEEvNT_6ParamsE --------------------------
	.section	.text._ZN7cutlass13device_kernelIN5flash19FlashAttnFwdCombineIN4cute5tupleIJNS3_1CILi16EEENS5_ILi64EEEEEELi5ELi256ELi1ELb0ELb1ENS_10bfloat16_tEfNS_4arch4Sm80EEEEEvNT_6ParamsE,"ax",@progbits
	.align	128
.text._ZN7cutlass13device_kernelIN5flash19FlashAttnFwdCombineIN4cute5tupleIJNS3_1CILi16EEENS5_ILi64EEEEEELi5ELi256ELi1ELb0ELb1ENS_10bfloat16_tEfNS_4arch4Sm80EEEEEvNT_6ParamsE:
        .type           _ZN7cutlass13device_kernelIN5flash19FlashAttnFwdCombineIN4cute5tupleIJNS3_1CILi16EEENS5_ILi64EEEEEELi5ELi256ELi1ELb0ELb1ENS_10bfloat16_tEfNS_4arch4Sm80EEEEEvNT_6ParamsE,@function
        .size           _ZN7cutlass13device_kernelIN5flash19FlashAttnFwdCombineIN4cute5tupleIJNS3_1CILi16EEENS5_ILi64EEEEEELi5ELi256ELi1ELb0ELb1ENS_10bfloat16_tEfNS_4arch4Sm80EEEEEvNT_6ParamsE,(.L_x_2018 - _ZN7cutlass13device_kernelIN5flash19FlashAttnFwdCombineIN4cute5tupleIJNS3_1CILi16EEENS5_ILi64EEEEEELi5ELi256ELi1ELb0ELb1ENS_10bfloat16_tEfNS_4arch4Sm80EEEEEvNT_6ParamsE)
        .other          _ZN7cutlass13device_kernelIN5flash19FlashAttnFwdCombineIN4cute5tupleIJNS3_1CILi16EEENS5_ILi64EEEEEELi5ELi256ELi1ELb0ELb1ENS_10bfloat16_tEfNS_4arch4Sm80EEEEEvNT_6ParamsE,@"STO_CUDA_ENTRY STV_DEFAULT"
_ZN7cutlass13device_kernelIN5flash19FlashAttnFwdCombineIN4cute5tupleIJNS3_1CILi16EEENS5_ILi64EEEEEELi5ELi256ELi1ELb0ELb1ENS_10bfloat16_tEfNS_4arch4Sm80EEEEEvNT_6ParamsE:
        /* <DEDUP_REMOVED lines=38> */
.L_x_612:
[----:B------:R-:W-:Y:S05]  /*0260*/  BSYNC.RECONVERGENT B0 ;  /* 0x0000000000007941 */ /* 0x000fea0003800200 */
.L_x_611:
        /* <DEDUP_REMOVED lines=13> */
.L_x_613:
        /* <DEDUP_REMOVED lines=8> */
.L_x_615:
[----:B-1----:R-:W1:Y:S02]  /*03c0*/  LDC.64 R4, c[0x0][0x448] ;  /* 0x00011200ff047b82 */ /* 0x002e640000000a00 */
[----:B-1---5:R-:W-:-:S05]  /*03d0*/  IMAD.WIDE R4, R0, 0x4, R4 ;  /* 0x0000000400047825 */ /* 0x022fca00078e0204 */
[----:B------:R2:W5:Y:S01]  /*03e0*/  LDG.E R17, desc[UR38][R4.64] ;  /* 0x0000002604117981 */ /* 0x000562000c1e1900 */
[----:B------:R-:W-:Y:S05]  /*03f0*/  BRA `(.L_x_614) ;  /* 0x0000000000087947 */ /* 0x000fea0003800000 */
.L_x_616:
[----:B------:R-:W2:Y:S02]  /*0400*/  LDG.E R4, desc[UR38][R4.64+0x4] ;  /* 0x0000042604047981 */ /* 0x000ea4000c1e1900 */
[----:B--2---:R-:W-:-:S07]  /*0410*/  IADD3 R17, PT, PT, -R24, R4, RZ ;  /* 0x0000000418117210 */ /* 0x004fce0007ffe1ff */
.L_x_614:
        /* <DEDUP_REMOVED lines=23> */
.L_x_617:
        /* <DEDUP_REMOVED lines=99> */
.L_x_619:
        /* <DEDUP_REMOVED lines=31> */
.L_x_620:
[----:B------:R-:W-:Y:S02]  /*0db0*/  MOV R9, R17 ;  /* 0x0000001100097202 */ /* 0x000fe40000000f00 */
[----:B------:R-:W-:Y:S02]  /*0dc0*/  MOV R6, 0xde0 ;  /* 0x00000de000067802 */ /* 0x000fe40000000f00 */
[----:B------:R-:W-:Y:S05]  /*0dd0*/  CALL.REL.NOINC `($__internal_16_$__cuda_sm20_div_u64) ;  /* 0x0000001800e07944 */ /* 0x000fea0003c00000 */
[----:B------:R-:W-:-:S07]  /*0de0*/  MOV R3, R0 ;  /* 0x0000000000037202 */ /* 0x000fce0000000f00 */
.L_x_621:
[----:B------:R-:W-:-:S05]  /*0df0*/  IADD3 R0, PT, PT, R8, 0x1e, RZ ;  /* 0x0000001e08007810 */ /* 0x000fca0007ffe0ff */
.L_x_618:
        /* <DEDUP_REMOVED lines=57> */
.L_x_623:
[----:B------:R-:W-:Y:S05]  /*1190*/  BSYNC.RECONVERGENT B0 ;  /* 0x0000000000007941 */ /* 0x000fea0003800200 */
.L_x_622:
        /* <DEDUP_REMOVED lines=131> */
.L_x_625:
[----:B------:R-:W-:Y:S05]  /*19d0*/  BSYNC.RECONVERGENT B0 ;  /* 0x0000000000007941 */ /* 0x000fea0003800200 */
.L_x_624:
        /* <DEDUP_REMOVED lines=25> */
.L_x_630:
        /* <DEDUP_REMOVED lines=126> */
.L_x_629:
[----:B------:R-:W-:Y:S05]  /*2350*/  BSYNC.RECONVERGENT B0 ;  /* 0x0000000000007941 */ /* 0x000fea0003800200 */
.L_x_628:
        /* <DEDUP_REMOVED lines=32> */
.L_x_631:
        /* <DEDUP_REMOVED lines=43> */
.L_x_627:
[----:B------:R-:W-:Y:S05]  /*2810*/  BSYNC.RECONVERGENT B1 ;  /* 0x0000000000017941 */ /* 0x000fea0003800200 */
.L_x_626:
        /* <DEDUP_REMOVED lines=20> */
        .weak           $__internal_16_$__cuda_sm20_div_u64
        .type           $__internal_16_$__cuda_sm20_div_u64,@function
        .size           $__internal_16_$__cuda_sm20_div_u64,(.L_x_2018 - $__internal_16_$__cuda_sm20_div_u64)
$__internal_16_$__cuda_sm20_div_u64:
        /* <DEDUP_REMOVED lines=63> */
[----:B------:R-:W-:Y:S06]  /*2d50*/  RET.REL.NODEC R6 `(_ZN7cutlass13device_kernelIN5flash19FlashAttnFwdCombineIN4cute5tupleIJNS3_1CILi16EEENS5_ILi64EEEEEELi5ELi256ELi1ELb0ELb1ENS_10bfloat16_tEfNS_4arch4Sm80EEEEEvNT_6ParamsE) ;  /* 0xffffffd006a87950 */ /* 0x000fec0003c3ffff */
.L_x_632:
        /* <DEDUP_REMOVED lines=10> */
.L_x_2018:


//--------------------- .text._ZN7cutlass13device_kernelIN5flash19FlashAttnFwdCombineIN4cute5tupleIJNS3_1CILi16EEENS5_ILi64EEEEEELi4ELi256ELi1ELb0ELb1ENS_10bfloat16_tEfNS_4arch4Sm80EEEEEvNT_6ParamsE --------------------------
	.section	.text._ZN7cutlass13device_kernelIN5flash19FlashAttnFwdCombineIN4cute5tupleIJNS3_1CILi16EEENS5_ILi64EEEEEELi4ELi256ELi1ELb0ELb1ENS_10bfloat16_tEfNS_4arch4Sm80EEEEEvNT_6ParamsE,"ax",@progbits
	.align	128
.text._ZN7cutlass13device_kernelIN5flash19FlashAttnFwdCombineIN4cute5tupleIJNS3_1CILi16EEENS5_ILi64EEEEEELi4ELi256ELi1ELb0ELb1ENS_10bfloat16_tEfNS_4arch4Sm80EEEEEvNT_6ParamsE:
        .type           _ZN7cutlass13device_kernelIN5flash19FlashAttnFwdCombineIN4cute5tupleIJNS3_1CILi16EEENS5_ILi64EEEEEELi4ELi256ELi1ELb0ELb1ENS_10bfloat16_tEfNS_4arch4Sm80EEEEEvNT_6ParamsE,@function
        .size           _ZN7cutlass13device_kernelIN5flash19FlashAttnFwdCombineIN4cute5tupleIJNS3_1CILi16EEENS5_ILi64EEEEEELi4ELi256ELi1ELb0ELb1ENS_10bfloat16_tEfNS_4arch4Sm80EEEEEvNT_6ParamsE,(.L_x_2020 - _ZN7cutlass13device_kernelIN5flash19FlashAttnFwdCombineIN4cute5tupleIJNS3_1CILi16EEENS5_ILi64EEEEEELi4ELi256ELi1ELb0ELb1ENS_10bfloat16_tEfNS_4arch4Sm80EEEEEvNT_6ParamsE)
        .other          _ZN7cutlass13device_kernelIN5flash19FlashAttnFwdCombineIN4cute5tupleIJNS3_1CILi16EEENS5_ILi64EEEEEELi4ELi256ELi1ELb0ELb1ENS_10bfloat16_tEfNS_4arch4Sm80EEEEEvNT_6ParamsE,@"STO_CUDA_ENTRY STV_DEFAULT"
_ZN7cutlass13device_kernelIN5flash19FlashAttnFwdCombineIN4cute5tupleIJNS3_1CILi16EEENS5_ILi64EEEEEELi4ELi256ELi1ELb0ELb1ENS_10bfloat16_tEfNS_4arch4Sm80EEEEEvNT_6ParamsE:
        /* <DEDUP_REMOVED lines=38> */
.L_x_634:
[----:B------:R-:W-:Y:S05]  /*0260*/  BSYNC.RECONVERGENT B0 ;  /* 0x0000000000007941 */ /* 0x000fea0003800200 */
.L_x_633:
        /* <DEDUP_REMOVED lines=13> */
.L_x_635:
        /* <DEDUP_REMOVED lines=8> */
.L_x_637:
[----:B-1----:R-:W1:Y:S02]  /*03c0*/  LDC.64 R4, c[0x0][0x448] ;  /* 0x00011200ff047b82 */ /* 0x002e640000000a00 */
[----:B-1---5:R-:W-:-:S05]  /*03d0*/  IMAD.WIDE R4, R0, 0x4, R4 ;  /* 0x0000000400047825 */ /* 0x022fca00078e0204 */
[----:B------:R2:W5:Y:S01]  /*03e0*/  LDG.E R17, desc[UR38][R4.64] ;  /* 0x0000002604117981 */ /* 0x000562000c1e1900 */
[----:B------:R-:W-:Y:S05]  /*03f0*/  BRA `(.L_x_636) ;  /* 0x0000000000087947 */ /* 0x000fea0003800000 */
.L_x_638:
[----:B------:R-:W2:Y:S02]  /*0400*/  LDG.E R4, desc[UR38][R4.64+0x4] ;  /* 0x0000042604047981 */ /* 0x000ea4000c1e1900 */
[----:B--2---:R-:W-:-:S07]  /*0410*/  IADD3 R17, PT, PT, -R24, R4, RZ ;  /* 0x0000000418117210 */ /* 0x004fce0007ffe1ff */
.L_x_636:
        /* <DEDUP_REMOVED lines=23> */
.L_x_639:
        /* <DEDUP_REMOVED lines=99> */
.L_x_641:
        /* <DEDUP_REMOVED lines=31> */
.L_x_642:
[----:B------:R-:W-:Y:S02]  /*0db0*/  MOV R9, R17 ;  /* 0x0000001100097202 */ /* 0x000fe40000000f00 */
[----:B------:R-:W-:Y:S02]  /*0dc0*/  MOV R6, 0xde0 ;  /* 0x00000de000067802 */ /* 0x000fe40000000f00 */
[----:B------:R-:W-:Y:S05]  /*0dd0*/  CALL.REL.NOINC `($__internal_17_$__cuda_sm20_div_u64) ;  /* 0x0000001800807944 */ /* 0x000fea0003c00000 */
[----:B------:R-:W-:-:S07]  /*0de0*/  MOV R3, R0 ;  /* 0x0000000000037202 */ /* 0x000fce0000000f00 */
.L_x_643:
[----:B------:R-:W-:-:S05]  /*0df0*/  IADD3 R0, PT, PT, R8, 0x1e, RZ ;  /* 0x0000001e08007810 */ /* 0x000fca0007ffe0ff */
.L_x_640:
        /* <DEDUP_REMOVED lines=41> */
.L_x_646:
[----:B------:R-:W-:-:S05]  /*1090*/  MOV R4, 0xff800000 ;  /* 0xff80000000047802 */ /* 0x000fca0000000f00 */
[----:B------:R1:W-:Y:S02]  /*10a0*/  STS [R9], R4 ;  /* 0x0000000409007388 */ /* 0x0003e40000000800 */
.L_x_645:
[----:B------:R-:W-:Y:S05]  /*10b0*/  BSYNC.RECONVERGENT B0 ;  /* 0x0000000000007941 */ /* 0x000fea0003800200 */
.L_x_644:
        /* <DEDUP_REMOVED lines=122> */
.L_x_648:
[----:B------:R-:W-:Y:S05]  /*1860*/  BSYNC.RECONVERGENT B0 ;  /* 0x0000000000007941 */ /* 0x000fea0003800200 */
.L_x_647:
        /* <DEDUP_REMOVED lines=24> */
.L_x_653:
        /* <DEDUP_REMOVED lines=126> */
.L_x_652:
[----:B------:R-:W-:Y:S05]  /*21d0*/  BSYNC.RECONVERGENT B0 ;  /* 0x0000000000007941 */ /* 0x000fea0003800200 */
.L_x_651:
        /* <DEDUP_REMOVED lines=32> */
.L_x_654:
        /* <DEDUP_REMOVED lines=43> */
.L_x_650:
[----:B------:R-:W-:Y:S05]  /*2690*/  BSYNC.RECONVERGENT B1 ;  /* 0x0000000000017941 */ /* 0x000fea0003800200 */
.L_x_649:
        /* <DEDUP_REMOVED lines=20> */
        .weak           $__internal_17_$__cuda_sm20_div_u64
        .type           $__internal_17_$__cuda_sm20_div_u64,@function
        .size           $__internal_17_$__cuda_sm20_div_u64,(.L_x_2020 - $__internal_17_$__cuda_sm20_div_u64)
$__internal_17_$__cuda_sm20_div_u64:
        /* <DEDUP_REMOVED lines=63> */
[----:B------:R-:W-:Y:S06]  /*2bd0*/  RET.REL.NODEC R6 `(_ZN7cutlass13device_kernelIN5flash19FlashAttnFwdCombineIN4cute5tupleIJNS3_1CILi16EEENS5_ILi64EEEEEELi4ELi256ELi1ELb0ELb1ENS_10bfloat16_tEfNS_4arch4Sm80EEEEEvNT_6ParamsE) ;  /* 0xffffffd406087950 */ /* 0x000fec0003c3ffff */
.L_x_655:
        /* <DEDUP_REMOVED lines=10> */
.L_x_2020:


//--------------------- .text._ZN7cutlass13device_kernelIN5flash19FlashAttnFwdCombineIN4cute5tupleIJNS3_1CILi8EEENS5_ILi128EEEEEELi8ELi256ELi1ELb0ELb0ENS_6half_tEfNS_4arch4Sm90EEEEEvNT_6ParamsE --------------------------
	.section	.text._ZN7cutlass13device_kernelIN5flash19FlashAttnFwdCombineIN4cute5tupleIJNS3_1CILi8EEENS5_ILi128EEEEEELi8ELi256ELi1ELb0ELb0ENS_6half_tEfNS_4arch4Sm90EEEEEvNT_6ParamsE,"ax",@progbits
	.align	128
.text._ZN7cutlass13device_kernelIN5flash19FlashAttnFwdCombineIN4cute5tupleIJNS3_1CILi8EEENS5_ILi128EEEEEELi8ELi256ELi1ELb0ELb0ENS_6half_tEfNS_4arch4Sm90EEEEEvNT_6ParamsE:
        .type           _ZN7cutlass13device_kernelIN5flash19FlashAttnFwdCombineIN4cute5tupleIJNS3_1CILi8EEENS5_ILi128EEEEEELi8ELi256ELi1ELb0ELb0ENS_6half_tEfNS_4arch4Sm90EEEEEvNT_6ParamsE,@function
        .size           _ZN7cutlass13device_kernelIN5flash19FlashAttnFwdCombineIN4cute5tupleIJNS3_1CILi8EEENS5_ILi128EEEEEELi8ELi256ELi1ELb0ELb0ENS_6half_tEfNS_4arch4Sm90EEEEEvNT_6ParamsE,(.L_x_2022 - _ZN7cutlass13device_kernelIN5flash19FlashAttnFwdCombineIN4cute5tupleIJNS3_1CILi8EEENS5_ILi128EEEEEELi8ELi256ELi1ELb0ELb0ENS_6half_tEfNS_4arch4Sm90EEEEEvNT_6ParamsE)
        .other          _ZN7cutlass13device_kernelIN5flash19FlashAttnFwdCombineIN4cute5tupleIJNS3_1CILi8EEENS5_ILi128EEEEEELi8ELi256ELi1ELb0ELb0ENS_6half_tEfNS_4arch4Sm90EEEEEvNT_6ParamsE,@"STO_CUDA_ENTRY STV_DEFAULT"
_ZN7cutlass13device_kernelIN5flash19FlashAttnFwdCombineIN4cute5tupleIJNS3_1CILi8EEENS5_ILi128EEEEEELi8ELi256ELi1ELb0ELb0ENS_6half_tEfNS_4arch4Sm90EEEEEvNT_6ParamsE:
        /* <DEDUP_REMOVED lines=38> */
.L_x_657:
[----:B------:R-:W-:Y:S05]  /*0260*/  BSYNC.RECONVERGENT B0 ;  /* 0x0000000000007941 */ /* 0x000fea0003800200 */
.L_x_656:
        /* <DEDUP_REMOVED lines=22> */
.L_x_658:
        /* <DEDUP_REMOVED lines=165> */
.L_x_660:
[----:B------:R-:W-:Y:S05]  /*0e20*/  BSYNC.RECONVERGENT B0 ;  /* 0x0000000000007941 */ /* 0x000fea0003800200 */
.L_x_659:
        /* <DEDUP_REMOVED lines=210> */
.L_x_662:
[----:B------:R-:W-:Y:S05]  /*1b50*/  BSYNC.RECONVERGENT B0 ;  /* 0x0000000000007941 */ /* 0x000fea0003800200 */
.L_x_661:
        /* <DEDUP_REMOVED lines=33> */
.L_x_667:
        /* <DEDUP_REMOVED lines=130> */
.L_x_666:
[----:B------:R-:W-:Y:S05]  /*2590*/  BSYNC.RECONVERGENT B0 ;  /* 0x0000000000007941 */ /* 0x000fea0003800200 */
.L_x_665:
        /* <DEDUP_REMOVED lines=37> */
.L_x_668:
        /* <DEDUP_REMOVED lines=43> */
.L_x_664:
[----:B------:R-:W-:Y:S05]  /*2aa0*/  BSYNC.RECONVERGENT B1 ;  /* 0x0000000000017941 */ /* 0x000fea0003800200 */
.L_x_663:
[----:B------:R-:W-:-:S04]  /*2ab0*/  ISETP.GE.AND P0, PT, R16, R13, PT ;  /* 0x0000000d1000720c */ /* 0x000fc80003f06270 */
[----:B------:R-:W-:-:S13]  /*2ac0*/  ISETP.LT.OR P0, PT, R14, RZ, P0 ;  /* 0x000000ff0e00720c */ /* 0x000fda0000701670 */
[----:B------:R-:W-:Y:S05]  /*2ad0*/  @P0 EXIT ;  /* 0x000000000000094d */ /* 0x000fea0003800000 */
[----:B------:R-:W2:Y:S01]  /*2ae0*/  LDCU.128 UR4, c[0x0][0x3f0] ;  /* 0x00007e00ff0477ac */ /* 0x000ea20008000c00 */
[----:B------:R-:W-:Y:S02]  /*2af0*/  IADD3 R16, PT, PT, R16, R18, RZ ;  /* 0x0000001210107210 */ /* 0x000fe40007ffe0ff */
[----:B------:R-:W-:Y:S01]  /*2b00*/  MOV R17, RZ ;  /* 0x000000ff00117202 */ /* 0x000fe20000000f00 */
[----:B------:R-:W3:Y:S01]  /*2b10*/  LDCU.128 UR8, c[0x0][0x400] ;  /* 0x00008000ff0877ac */ /* 0x000ee20008000c00 */
[----:B------:R-:W-:Y:S02]  /*2b20*/  F2FP.F16.F32.PACK_AB R10, R10, R9 ;  /* 0x000000090a0a723e */ /* 0x000fe400000000ff */
[----:B------:R-:W-:Y:S01]  /*2b30*/  F2FP.F16.F32.PACK_AB R11, R12, R11 ;  /* 0x0000000b0c0b723e */ /* 0x000fe200000000ff */
        /* <DEDUP_REMOVED lines=15> */
.L_x_669:
        /* <DEDUP_REMOVED lines=13> */
.L_x_2022:


//--------------------- .text._ZN7cutlass13device_kernelIN5flash19FlashAttnFwdCombineIN4cute5tupleIJNS3_1CILi8EEENS5_ILi128EEEEEELi7ELi256ELi1ELb0ELb0ENS_6half_tEfNS_4arch4Sm90EEEEEvNT_6ParamsE --------------------------
	.section	.text._ZN7cutlass13device_kernelIN5flash19FlashAttnFwdCombineIN4cute5tupleIJNS3_1CILi8EEENS5_ILi128EEEEEELi7ELi256ELi1ELb0ELb0ENS_6half_tEfNS_4arch4Sm90EEEEEvNT_6ParamsE,"ax",@progbits
	.align	128
.text._ZN7cutlass13device_kernelIN5flash19FlashAttnFwdCombineIN4cute5tupleIJNS3_1CILi8EEENS5_ILi128EEEEEELi7ELi256ELi1ELb0ELb0ENS_6half_tEfNS_4arch4Sm90EEEEEvNT_6ParamsE:
        .type           _ZN7cutlass13device_kernelIN5flash19FlashAttnFwdCombineIN4cute5tupleIJNS3_1CILi8EEENS5_ILi128EEEEEELi7ELi256ELi1ELb0ELb0ENS_6half_tEfNS_4arch4Sm90EEEEEvNT_6ParamsE,@function
        .size           _ZN7cutlass13device_kernelIN5flash19FlashAttnFwdCombineIN4cute5tupleIJNS3_1CILi8EEENS5_ILi128EEEEEELi7ELi256ELi1ELb0ELb0ENS_6half_tEfNS_4arch4Sm90EEEEEvNT_6ParamsE,(.L_x_2023 - _ZN7cutlass13device_kernelIN5flash19FlashAttnFwdCombineIN4cute5tupleIJNS3_1CILi8EEENS5_ILi128EEEEEELi7ELi256ELi1ELb0ELb0ENS_6half_tEfNS_4arch4Sm90EEEEEvNT_6ParamsE)
        .other          _ZN7cutlass13device_kernelIN5flash19FlashAttnFwdCombineIN4cute5tupleIJNS3_1CILi8EEENS5_ILi128EEEEEELi7ELi256ELi1ELb0ELb0ENS_6half_tEfNS_4arch4Sm90EEEEEvNT_6ParamsE,@"STO_CUDA_ENTRY STV_DEFAULT"
_ZN7cutlass13device_kernelIN5flash19FlashAttnFwdCombineIN4cute5tupleIJNS3_1CILi8EEENS5_ILi128EEEEEELi7ELi256ELi1ELb0ELb0ENS_6half_tEfNS_4arch4Sm90EEEEEvNT_6ParamsE:
        /* <DEDUP_REMOVED lines=38> */
.L_x_671:
[----:B------:R-:W-:Y:S05]  /*0260*/  BSYNC.RECONVERGENT B0 ;  /* 0x0000000000007941 */ /* 0x000fea0003800200 */
.L_x_670:
        /* <DEDUP_REMOVED lines=22> */
.L_x_672:
        /* <DEDUP_REMOVED lines=115> */
.L_x_674:
[----:B------:R-:W-:Y:S05]  /*0b00*/  BSYNC.RECONVERGENT B0 ;  /* 0x0000000000007941 */ /* 0x000fea0003800200 */
.L_x_673:
        /* <DEDUP_REMOVED lines=177> */
.L_x_676:
[----:B------:R-:W-:Y:S05]  /*1620*/  BSYNC.RECONVERGENT B0 ;  /* 0x0000000000007941 */ /* 0x000fea0003800200 */
.L_x_675:
        /* <DEDUP_REMOVED lines=28> */
.L_x_681:
        /* <DEDUP_REMOVED lines=130> */
.L_x_680:
[----:B------:R-:W-:Y:S05]  /*2010*/  BSYNC.RECONVERGENT B0 ;  /* 0x0000000000007941 */ /* 0x000fea0003800200 */
.L_x_679:
        /* <DEDUP_REMOVED lines=37> */
.L_x_682:
        /* <DEDUP_REMOVED lines=43> */
.L_x_678:
[----:B------:R-:W-:Y:S05]  /*2520*/  BSYNC.RECONVERGENT B1 ;  /* 0x0000000000017941 */ /* 0x000fea0003800200 */
.L_x_677:
        /* <DEDUP_REMOVED lines=24> */
.L_x_683:
        /* <DEDUP_REMOVED lines=13> */
.L_x_2023:


//--------------------- .text._ZN7cutlass13device_kernelIN5flash19FlashAttnFwdCombineIN4cute5tupleIJNS3_1CILi8EEENS5_ILi128EEEEEELi6ELi256ELi1ELb0ELb0ENS_6half_tEfNS_4arch4Sm90EEEEEvNT_6ParamsE --------------------------
	.section	.text._ZN7cutlass13device_kernelIN5flash19FlashAttnFwdCombineIN4cute5tupleIJNS3_1CILi8EEENS5_ILi128EEEEEELi6ELi256ELi1ELb0ELb0ENS_6half_tEfNS_4arch4Sm90EEEEEvNT_6ParamsE,"ax",@progbits
	.align	128
.text._ZN7cutlass13device_kernelIN5flash19FlashAttnFwdCombineIN4cute5tupleIJNS3_1CILi8EEENS5_ILi128EEEEEELi6ELi256ELi1ELb0ELb0ENS_6half_tEfNS_4arch4Sm90EEEEEvNT_6ParamsE:
        .type           _ZN7cutlass13device_kernelIN5flash19FlashAttnFwdCombineIN4cute5tupleIJNS3_1CILi8EEENS5_ILi128EEEEEELi6ELi256ELi1ELb0ELb0ENS_6half_tEfNS_4arch4Sm90EEEEEvNT_6ParamsE,@function
        .size           _ZN7cutlass13device_kernelIN5flash19FlashAttnFwdCombineIN4cute5tupleIJNS3_1CILi8EEENS5_ILi128EEEEEELi6ELi256ELi1ELb0ELb0ENS_6half_tEfNS_4arch4Sm90EEEEEvNT_6ParamsE,(.L_x_2024 - _ZN7cutlass13device_kernelIN5flash19FlashAttnFwdCombineIN4cute5tupleIJNS3_1CILi8EEENS5_ILi128EEEEEELi6ELi256ELi1ELb0ELb0ENS_6half_tEfNS_4arch4Sm90EEEEEvNT_6ParamsE)
        .other          _ZN7cutlass13device_kernelIN5flash19FlashAttnFwdCombineIN4cute5tupleIJNS3_1CILi8EEENS5_ILi128EEEEEELi6ELi256ELi1ELb0ELb0ENS_6half_tEfNS_4arch4Sm90EEEEEvNT_6ParamsE,@"STO_CUDA_ENTRY STV_DEFAULT"
_ZN7cutlass13device_kernelIN5flash19FlashAttnFwdCombineIN4cute5tupleIJNS3_1CILi8EEENS5_ILi128EEEEEELi6ELi256ELi1ELb0ELb0ENS_6half_tEfNS_4arch4Sm90EEEEEvNT_6ParamsE:
        /* <DEDUP_REMOVED lines=38> */
.L_x_685:
[----:B------:R-:W-:Y:S05]  /*0260*/  BSYNC.RECONVERGENT B0 ;  /* 0x0000000000007941 */ /* 0x000fea0003800200 */
.L_x_684:
        /* <DEDUP_REMOVED lines=22> */
.L_x_686:
        /* <DEDUP_REMOVED lines=75> */
.L_x_688:
[----:B------:R-:W-:Y:S05]  /*0880*/  BSYNC.RECONVERGENT B0 ;  /* 0x0000000000007941 */ /* 0x000fea0003800200 */
.L_x_687:
        /* <DEDUP_REMOVED lines=155> */
.L_x_690:
[----:B------:R-:W-:Y:S05]  /*1240*/  BSYNC.RECONVERGENT B0 ;  /* 0x0000000000007941 */ /* 0x000fea0003800200 */
.L_x_689:
        /* <DEDUP_REMOVED lines=26> */
.L_x_695:
        /* <DEDUP_REMOVED lines=130> */
.L_x_694:
[----:B------:R-:W-:Y:S05]  /*1c10*/  BSYNC.RECONVERGENT B0 ;  /* 0x0000000000007941 */ /* 0x000fea0003800200 */
.L_x_693:
        /* <DEDUP_REMOVED lines=37> */
.L_x_696:
        /* <DEDUP_REMOVED lines=43> */
.L_x_692:
[----:B------:R-:W-:Y:S05]  /*2120*/  BSYNC.RECONVERGENT B1 ;  /* 0x0000000000017941 */ /* 0x000fea0003800200 */
.L_x_691:
[----:B------:R-:W-:-:S04]  /*2130*/  ISETP.GE.AND P0, PT, R16, R13, PT ;  /* 0x0000000d1000720c */ /* 0x000fc80003f06270 */
[----:B------:R-:W-:-:S13]  /*2140*/  ISETP.LT.OR P0, PT, R14, RZ, P0 ;  /* 0x000000ff0e00720c */ /* 0x000fda0000701670 */
[----:B------:R-:W-:Y:S05]  /*2150*/  @P0 EXIT ;  /* 0x000000000000094d */ /* 0x000fea0003800000 */
[----:B------:R-:W1:Y:S01]  /*2160*/  LDCU.128 UR4, c[0x0][0x3f0] ;  /* 0x00007e00ff0477ac */ /* 0x000e620008000c00 */
[----:B------:R-:W-:Y:S02]  /*2170*/  IADD3 R16, PT, PT, R16, R18, RZ ;  /* 0x0000001210107210 */ /* 0x000fe40007ffe0ff */
[----:B------:R-:W-:Y:S01]  /*2180*/  MOV R17, RZ ;  /* 0x000000ff00117202 */ /* 0x000fe20000000f00 */
[----:B------:R-:W2:Y:S01]  /*2190*/  LDCU.128 UR8, c[0x0][0x400] ;  /* 0x00008000ff0877ac */ /* 0x000ea20008000c00 */
[----:B------:R-:W-:Y:S02]  /*21a0*/  F2FP.F16.F32.PACK_AB R10, R10, R9 ;  /* 0x000000090a0a723e */ /* 0x000fe400000000ff */
[----:B------:R-:W-:Y:S01]  /*21b0*/  F2FP.F16.F32.PACK_AB R11, R12, R11 ;  /* 0x0000000b0c0b723e */ /* 0x000fe200000000ff */
        /* <DEDUP_REMOVED lines=15> */
.L_x_697:
        /* <DEDUP_REMOVED lines=13> */
.L_x_2024:


//--------------------- .text._ZN7cutlass13device_kernelIN5flash19FlashAttnFwdCombineIN4cute5tupleIJNS3_1CILi8EEENS5_ILi128EEEEEELi5ELi256ELi1ELb0ELb0ENS_6half_tEfNS_4arch4Sm90EEEEEvNT_6ParamsE --------------------------
	.section	.text._ZN7cutlass13device_kernelIN5flash19FlashAttnFwdCombineIN4cute5tupleIJNS3_1CILi8EEENS5_ILi128EEEEEELi5ELi256ELi1ELb0ELb0ENS_6half_tEfNS_4arch4Sm90EEEEEvNT_6ParamsE,"ax",@progbits
	.align	128
.text._ZN7cutlass13device_kernelIN5flash19FlashAttnFwdCombineIN4cute5tupleIJNS3_1CILi8EEENS5_ILi128EEEEEELi5ELi256ELi1ELb0ELb0ENS_6half_tEfNS_4arch4Sm90EEEEEvNT_6ParamsE:
        .type           _ZN7cutlass13device_kernelIN5flash19FlashAttnFwdCombineIN4cute5tupleIJNS3_1CILi8EEENS5_ILi128EEEEEELi5ELi256ELi1ELb0ELb0ENS_6half_tEfNS_4arch4Sm90EEEEEvNT_6ParamsE,@function
        .size           _ZN7cutlass13device_kernelIN5flash19FlashAttnFwdCombineIN4cute5tupleIJNS3_1CILi8EEENS5_ILi128EEEEEELi5ELi256ELi1ELb0ELb0ENS_6half_tEfNS_4arch4Sm90EEEEEvNT_6ParamsE,(.L_x_2025 - _ZN7cutlass13device_kernelIN5flash19FlashAttnFwdCombineIN4cute5tupleIJNS3_1CILi8EEENS5_ILi128EEEEEELi5ELi256ELi1ELb0ELb0ENS_6half_tEfNS_4arch4Sm90EEEEEvNT_6ParamsE)
        .other          _ZN7cutlass13device_kernelIN5flash19FlashAttnFwdCombineIN4cute5tupleIJNS3_1CILi8EEENS5_ILi128EEEEEELi5ELi256ELi1ELb0ELb0ENS_6half_tEfNS_4arch4Sm90EEEEEvNT_6ParamsE,@"STO_CUDA_ENTRY STV_DEFAULT"
_ZN7cutlass13device_kernelIN5flash19FlashAttnFwdCombineIN4cute5tupleIJNS3_1CILi8EEENS5_ILi128EEEEEELi5ELi256ELi1ELb0ELb0ENS_6half_tEfNS_4arch4Sm90EEEEEvNT_6ParamsE:
        /* <DEDUP_REMOVED lines=38> */
.L_x_699:
[----:B------:R-:W-:Y:S05]  /*0260*/  BSYNC.RECONVERGENT B0 ;  /* 0x0000000000007941 */ /* 0x000fea0003800200 */
.L_x_698:
        /* <DEDUP_REMOVED lines=22> */
.L_x_700:
        /* <DEDUP_REMOVED lines=47> */
.L_x_703:
[----:B------:R-:W-:-:S05]  /*06c0*/  MOV R3, 0xff800000 ;  /* 0xff80000000037802 */ /* 0x000fca0000000f00 */
[----:B------:R3:W-:Y:S02]  /*06d0*/  STS [R0], R3 ;  /* 0x0000000300007388 */ /* 0x0007e40000000800 */
.L_x_702:
[----:B------:R-:W-:Y:S05]  /*06e0*/  BSYNC.RECONVERGENT B0 ;  /* 0x0000000000007941 */ /* 0x000fea0003800200 */
.L_x_701:
        /* <DEDUP_REMOVED lines=143> */
.L_x_705:
[----:B------:R-:W-:Y:S05]  /*0fe0*/  BSYNC.RECONVERGENT B0 ;  /* 0x0000000000007941 */ /* 0x000fea0003800200 */
.L_x_704:
        /* <DEDUP_REMOVED lines=25> */
.L_x_710:
        /* <DEDUP_REMOVED lines=130> */
.L_x_709:
[----:B------:R-:W-:Y:S05]  /*19a0*/  BSYNC.RECONVERGENT B0 ;  /* 0x0000000000007941 */ /* 0x000fea0003800200 */
.L_x_708:
        /* <DEDUP_REMOVED lines=37> */
.L_x_711:
        /* <DEDUP_REMOVED lines=43> */
.L_x_707:
[----:B------:R-:W-:Y:S05]  /*1eb0*/  BSYNC.RECONVERGENT B1 ;  /* 0x0000000000017941 */ /* 0x000fea0003800200 */
.L_x_706:
        /* <DEDUP_REMOVED lines=24> */
.L_x_712:
        /* <DEDUP_REMOVED lines=12> */
.L_x_2025:


//--------------------- .text._ZN7cutlass13device_kernelIN5flash19FlashAttnFwdCombineIN4cute5tupleIJNS3_1CILi8EEENS5_ILi128EEEEEELi8ELi256ELi1ELb0ELb1ENS_6half_tEfNS_4arch4Sm90EEEEEvNT_6ParamsE --------------------------
	.section	.text._ZN7cutlass13device_kernelIN5flash19FlashAttnFwdCombineIN4cute5tupleIJNS3_1CILi8EEENS5_ILi128EEEEEELi8ELi256ELi1ELb0ELb1ENS_6half_tEfNS_4arch4Sm90EEEEEvNT_6ParamsE,"ax",@progbits
	.align	128
.text._ZN7cutlass13device_kernelIN5flash19FlashAttnFwdCombineIN4cute5tupleIJNS3_1CILi8EEENS5_ILi128EEEEEELi8ELi256ELi1ELb0ELb1ENS_6half_tEfNS_4arch4Sm90EEEEEvNT_6ParamsE:
        .type           _ZN7cutlass13device_kernelIN5flash19FlashAttnFwdCombineIN4cute5tupleIJNS3_1CILi8EEENS5_ILi128EEEEEELi8ELi256ELi1ELb0ELb1ENS_6half_tEfNS_4arch4Sm90EEEEEvNT_6ParamsE,@function
        .size           _ZN7cutlass13device_kernelIN5flash19FlashAttnFwdCombineIN4cute5tupleIJNS3_1CILi8EEENS5_ILi128EEEEEELi8ELi256ELi1ELb0ELb1ENS_6half_tEfNS_4arch4Sm90EEEEEvNT_6ParamsE,(.L_x_2026 - _ZN7cutlass13device_kernelIN5flash19FlashAttnFwdCombineIN4cute5tupleIJNS3_1CILi8EEENS5_ILi128EEEEEELi8ELi256ELi1ELb0ELb1ENS_6half_tEfNS_4arch4Sm90EEEEEvNT_6ParamsE)
        .other          _ZN7cutlass13device_kernelIN5flash19FlashAttnFwdCombineIN4cute5tupleIJNS3_1CILi8EEENS5_ILi128EEEEEELi8ELi256ELi1ELb0ELb1ENS_6half_tEfNS_4arch4Sm90EEEEEvNT_6ParamsE,@"STO_CUDA_ENTRY STV_DEFAULT"
_ZN7cutlass13device_kernelIN5flash19FlashAttnFwdCombineIN4cute5tupleIJNS3_1CILi8EEENS5_ILi128EEEEEELi8ELi256ELi1ELb0ELb1ENS_6half_tEfNS_4arch4Sm90EEEEEvNT_6ParamsE:
        /* <DEDUP_REMOVED lines=38> */
.L_x_714:
[----:B------:R-:W-:Y:S05]  /*0260*/  BSYNC.RECONVERGENT B0 ;  /* 0x0000000000007941 */ /* 0x000fea0003800200 */
.L_x_713:
        /* <DEDUP_REMOVED lines=13> */
.L_x_715:
        /* <DEDUP_REMOVED lines=8> */
.L_x_717:
[----:B-1----:R-:W1:Y:S02]  /*03c0*/  LDC.64 R4, c[0x0][0x448] ;  /* 0x00011200ff047b82 */ /* 0x002e640000000a00 */
[----:B-1---5:R-:W-:-:S05]  /*03d0*/  IMAD.WIDE R4, R0, 0x4, R4 ;  /* 0x0000000400047825 */ /* 0x022fca00078e0204 */
[----:B------:R2:W5:Y:S01]  /*03e0*/  LDG.E R17, desc[UR38][R4.64] ;  /* 0x0000002604117981 */ /* 0x000562000c1e1900 */
[----:B------:R-:W-:Y:S05]  /*03f0*/  BRA `(.L_x_716) ;  /* 0x0000000000087947 */ /* 0x000fea0003800000 */
.L_x_718:
[----:B------:R-:W2:Y:S02]  /*0400*/  LDG.E R4, desc[UR38][R4.64+0x4] ;  /* 0x0000042604047981 */ /* 0x000ea4000c1e1900 */
[----:B--2---:R-:W-:-:S07]  /*0410*/  IADD3 R17, PT, PT, -R24, R4, RZ ;  /* 0x0000000418117210 */ /* 0x004fce0007ffe1ff */
.L_x_716:
        /* <DEDUP_REMOVED lines=23> */
.L_x_719:
        /* <DEDUP_REMOVED lines=99> */
.L_x_721:
        /* <DEDUP_REMOVED lines=31> */
.L_x_722:
[----:B------:R-:W-:Y:S02]  /*0db0*/  MOV R9, R17 ;  /* 0x0000001100097202 */ /* 0x000fe40000000f00 */
[----:B------:R-:W-:Y:S02]  /*0dc0*/  MOV R6, 0xde0 ;  /* 0x00000de000067802 */ /* 0x000fe40000000f00 */
[----:B------:R-:W-:Y:S05]  /*0dd0*/  CALL.REL.NOINC `($__internal_18_$__cuda_sm20_div_u64) ;  /* 0x0000002400b87944 */ /* 0x000fea0003c00000 */
[----:B------:R-:W-:-:S07]  /*0de0*/  MOV R3, R0 ;  /* 0x0000000000037202 */ /* 0x000fce0000000f00 */
.L_x_723:
[----:B------:R-:W-:-:S05]  /*0df0*/  IADD3 R0, PT, PT, R8, 0x1e, RZ ;  /* 0x0000001e08007810 */ /* 0x000fca0007ffe0ff */
.L_x_720:
        /* <DEDUP_REMOVED lines=161> */
.L_x_725:
[----:B------:R-:W-:Y:S05]  /*1810*/  BSYNC.RECONVERGENT B0 ;  /* 0x0000000000007941 */ /* 0x000fea0003800200 */
.L_x_724:
        /* <DEDUP_REMOVED lines=199> */
.L_x_727:
[----:B------:R-:W-:Y:S05]  /*2490*/  BSYNC.RECONVERGENT B0 ;  /* 0x0000000000007941 */ /* 0x000fea0003800200 */
.L_x_726:
        /* <DEDUP_REMOVED lines=32> */
.L_x_732:
        /* <DEDUP_REMOVED lines=129> */
.L_x_731:
[----:B------:R-:W-:Y:S05]  /*2eb0*/  BSYNC.RECONVERGENT B0 ;  /* 0x0000000000007941 */ /* 0x000fea0003800200 */
.L_x_730:
        /* <DEDUP_REMOVED lines=32> */
.L_x_733:
        /* <DEDUP_REMOVED lines=43> */
.L_x_729:
[----:B------:R-:W-:Y:S05]  /*3370*/  BSYNC.RECONVERGENT B1 ;  /* 0x0000000000017941 */ /* 0x000fea0003800200 */
.L_x_728:
[----:B------:R-:W-:-:S04]  /*3380*/  ISETP.GE.AND P0, PT, R15, R14, PT ;  /* 0x0000000e0f00720c */ /* 0x000fc80003f06270 */
[----:B------:R-:W-:-:S13]  /*3390*/  ISETP.LT.OR P0, PT, R6, RZ, P0 ;  /* 0x000000ff0600720c */ /* 0x000fda0000701670 */
[----:B------:R-:W-:Y:S05]  /*33a0*/  @P0 EXIT ;  /* 0x000000000000094d */ /* 0x000fea0003800000 */
[----:B------:R-:W2:Y:S01]  /*33b0*/  LDCU.128 UR4, c[0x0][0x3f0] ;  /* 0x00007e00ff0477ac */ /* 0x000ea20008000c00 */
[----:B------:R-:W-:Y:S02]  /*33c0*/  IADD3 R18, PT, PT, R15, R18, RZ ;  /* 0x000000120f127210 */ /* 0x000fe40007ffe0ff */
[----:B------:R-:W-:Y:S01]  /*33d0*/  MOV R19, RZ ;  /* 0x000000ff00137202 */ /* 0x000fe20000000f00 */
[----:B------:R-:W3:Y:S01]  /*33e0*/  LDCU.64 UR8, c[0x0][0x400] ;  /* 0x00008000ff0877ac */ /* 0x000ee20008000a00 */
[----:B------:R-:W-:Y:S02]  /*33f0*/  F2FP.F16.F32.PACK_AB R10, R11, R10 ;  /* 0x0000000a0b0a723e */ /* 0x000fe400000000ff */
[----:B------:R-:W-:Y:S01]  /*3400*/  F2FP.F16.F32.PACK_AB R11, R13, R12 ;  /* 0x0000000c0d0b723e */ /* 0x000fe200000000ff */
        /* <DEDUP_REMOVED lines=11> */
        .weak           $__internal_18_$__cuda_sm20_div_u64
        .type           $__internal_18_$__cuda_sm20_div_u64,@function
        .size           $__internal_18_$__cuda_sm20_div_u64,(.L_x_2026 - $__internal_18_$__cuda_sm20_div_u64)
$__internal_18_$__cuda_sm20_div_u64:
        /* <DEDUP_REMOVED lines=63> */
[----:B------:R-:W-:Y:S06]  /*38b0*/  RET.REL.NODEC R6 `(_ZN7cutlass13device_kernelIN5flash19FlashAttnFwdCombineIN4cute5tupleIJNS3_1CILi8EEENS5_ILi128EEEEEELi8ELi256ELi1ELb0ELb1ENS_6half_tEfNS_4arch4Sm90EEEEEvNT_6ParamsE) ;  /* 0xffffffc406d07950 */ /* 0x000fec0003c3ffff */
.L_x_734:
        /* <DEDUP_REMOVED lines=12> */
.L_x_2026:


//--------------------- .text._ZN7cutlass13device_kernelIN5flash19FlashAttnFwdCombineIN4cute5tupleIJNS3_1CILi8EEENS5_ILi128EEEEEELi7ELi256ELi1ELb0ELb1ENS_6half_tEfNS_4arch4Sm90EEEEEvNT_6ParamsE --------------------------
	.section	.text._ZN7cutlass13device_kernelIN5flash19FlashAttnFwdCombineIN4cute5tupleIJNS3_1CILi8EEENS5_ILi128EEEEEELi7ELi256ELi1ELb0ELb1ENS_6half_tEfNS_4arch4Sm90EEEEEvNT_6ParamsE,"ax",@progbits
	.align	128
.text._ZN7cutlass13device_kernelIN5flash19FlashAttnFwdCombineIN4cute5tupleIJNS3_1CILi8EEENS5_ILi128EEEEEELi7ELi256ELi1ELb0ELb1ENS_6half_tEfNS_4arch4Sm90EEEEEvNT_6ParamsE:
        .type           _ZN7cutlass13device_kernelIN5flash19FlashAttnFwdCombineIN4cute5tupleIJNS3_1CILi8EEENS5_ILi128EEEEEELi7ELi256ELi1ELb0ELb1ENS_6half_tEfNS_4arch4Sm90EEEEEvNT_6ParamsE,@function
        .size           _ZN7cutlass13device_kernelIN5flash19FlashAttnFwdCombineIN4cute5tupleIJNS3_1CILi8EEENS5_ILi128EEEEEELi7ELi256ELi1ELb0ELb1ENS_6half_tEfNS_4arch4Sm90EEEEEvNT_6ParamsE,(.L_x_2028 - _ZN7cutlass13device_kernelIN5flash19FlashAttnFwdCombineIN4cute5tupleIJNS3_1CILi8EEENS5_ILi128EEEEEELi7ELi256ELi1ELb0ELb1ENS_6half_tEfNS_4arch4Sm90EEEEEvNT_6ParamsE)
        .other          _ZN7cutlass13device_kernelIN5flash19FlashAttnFwdCombineIN4cute5tupleIJNS3_1CILi8EEENS5_ILi128EEEEEELi7ELi256ELi1ELb0ELb1ENS_6half_tEfNS_4arch4Sm90EEEEEvNT_6ParamsE,@"STO_CUDA_ENTRY STV_DEFAULT"
_ZN7cutlass13device_kernelIN5flash19FlashAttnFwdCombineIN4cute5tupleIJNS3_1CILi8EEENS5_ILi128EEEEEELi7ELi256ELi1ELb0ELb1ENS_6half_tEfNS_4arch4Sm90EEEEEvNT_6ParamsE:
        /* <DEDUP_REMOVED lines=38> */
.L_x_736:
[----:B------:R-:W-:Y:S05]  /*0260*/  BSYNC.RECONVERGENT B0 ;  /* 0x0000000000007941 */ /* 0x000fea0003800200 */
.L_x_735:
        /* <DEDUP_REMOVED lines=13> */
.L_x_737:
        /* <DEDUP_REMOVED lines=8> */
.L_x_739:
[----:B-1----:R-:W1:Y:S02]  /*03c0*/  LDC.64 R4, c[0x0][0x448] ;  /* 0x00011200ff047b82 */ /* 0x002e640000000a00 */
[----:B-1---5:R-:W-:-:S05]  /*03d0*/  IMAD.WIDE R4, R0, 0x4, R4 ;  /* 0x0000000400047825 */ /* 0x022fca00078e0204 */
[----:B------:R2:W5:Y:S01]  /*03e0*/  LDG.E R17, desc[UR38][R4.64] ;  /* 0x0000002604117981 */ /* 0x000562000c1e1900 */
[----:B------:R-:W-:Y:S05]  /*03f0*/  BRA `(.L_x_738) ;  /* 0x0000000000087947 */ /* 0x000fea0003800000 */
.L_x_740:
[----:B------:R-:W2:Y:S02]  /*0400*/  LDG.E R4, desc[UR38][R4.64+0x4] ;  /* 0x0000042604047981 */ /* 0x000ea4000c1e1900 */
[----:B--2---:R-:W-:-:S07]  /*0410*/  IADD3 R17, PT, PT, -R24, R4, RZ ;  /* 0x0000000418117210 */ /* 0x004fce0007ffe1ff */
.L_x_738:
        /* <DEDUP_REMOVED lines=23> */
.L_x_741:
        /* <DEDUP_REMOVED lines=99> */
.L_x_743:
        /* <DEDUP_REMOVED lines=31> */
.L_x_744:
[----:B------:R-:W-:Y:S02]  /*0db0*/  MOV R9, R17 ;  /* 0x0000001100097202 */ /* 0x000fe40000000f00 */
[----:B------:R-:W-:Y:S02]  /*0dc0*/  MOV R6, 0xde0 ;  /* 0x00000de000067802 */ /* 0x000fe40000000f00 */
[----:B------:R-:W-:Y:S05]  /*0dd0*/  CALL.REL.NOINC `($__internal_19_$__cuda_sm20_div_u64) ;  /* 0x0000002000507944 */ /* 0x000fea0003c00000 */
[----:B------:R-:W-:-:S07]  /*0de0*/  MOV R3, R0 ;  /* 0x0000000000037202 */ /* 0x000fce0000000f00 */
.L_x_745:
[----:B------:R-:W-:-:S05]  /*0df0*/  IADD3 R0, PT, PT, R8, 0x1e, RZ ;  /* 0x0000001e08007810 */ /* 0x000fca0007ffe0ff */
.L_x_742:
        /* <DEDUP_REMOVED lines=109> */
.L_x_747:
[----:B------:R-:W-:Y:S05]  /*14d0*/  BSYNC.RECONVERGENT B0 ;  /* 0x0000000000007941 */ /* 0x000fea0003800200 */
.L_x_746:
        /* <DEDUP_REMOVED lines=165> */
.L_x_749:
[----:B------:R-:W-:Y:S05]  /*1f30*/  BSYNC.RECONVERGENT B0 ;  /* 0x0000000000007941 */ /* 0x000fea0003800200 */
.L_x_748:
        /* <DEDUP_REMOVED lines=28> */
.L_x_754:
        /* <DEDUP_REMOVED lines=129> */
.L_x_753:
[----:B------:R-:W-:Y:S05]  /*2910*/  BSYNC.RECONVERGENT B0 ;  /* 0x0000000000007941 */ /* 0x000fea0003800200 */
.L_x_752:
        /* <DEDUP_REMOVED lines=32> */
.L_x_755:
        /* <DEDUP_REMOVED lines=43> */
.L_x_751:
[----:B------:R-:W-:Y:S05]  /*2dd0*/  BSYNC.RECONVERGENT B1 ;  /* 0x0000000000017941 */ /* 0x000fea0003800200 */
.L_x_750:
        /* <DEDUP_REMOVED lines=20> */
        .weak           $__internal_19_$__cuda_sm20_div_u64
        .type           $__internal_19_$__cuda_sm20_div_u64,@function
        .size           $__internal_19_$__cuda_sm20_div_u64,(.L_x_2028 - $__internal_19_$__cuda_sm20_div_u64)
$__internal_19_$__cuda_sm20_div_u64:
        /* <DEDUP_REMOVED lines=63> */
[----:B------:R-:W-:Y:S06]  /*3310*/  RET.REL.NODEC R6 `(_ZN7cutlass13device_kernelIN5flash19FlashAttnFwdCombineIN4cute5tupleIJNS3_1CILi8EEENS5_ILi128EEEEEELi7ELi256ELi1ELb0ELb1ENS_6half_tEfNS_4arch4Sm90EEEEEvNT_6ParamsE) ;  /* 0xffffffcc06387950 */ /* 0x000fec0003c3ffff */
.L_x_756:
        /* <DEDUP_REMOVED lines=14> */
.L_x_2028:


//--------------------- .text._ZN7cutlass13device_kernelIN5flash19FlashAttnFwdCombineIN4cute5tupleIJNS3_1CILi8EEENS5_ILi128EEEEEELi6ELi256ELi1ELb0ELb1ENS_6half_tEfNS_4arch4Sm90EEEEEvNT_6ParamsE --------------------------
	.section	.text._ZN7cutlass13device_kernelIN5flash19FlashAttnFwdCombineIN4cute5tupleIJNS3_1CILi8EEENS5_ILi128EEEEEELi6ELi256ELi1ELb0ELb1ENS_6half_tEfNS_4arch4Sm90EEEEEvNT_6ParamsE,"ax",@progbits
	.align	128
.text._ZN7cutlass13device_kernelIN5flash19FlashAttnFwdCombineIN4cute5tupleIJNS3_1CILi8EEENS5_ILi128EEEEEELi6ELi256ELi1ELb0ELb1ENS_6half_tEfNS_4arch4Sm90EEEEEvNT_6ParamsE:
        .type           _ZN7cutlass13device_kernelIN5flash19FlashAttnFwdCombineIN4cute5tupleIJNS3_1CILi8EEENS5_ILi128EEEEEELi6ELi256ELi1ELb0ELb1ENS_6half_tEfNS_4arch4Sm90EEEEEvNT_6ParamsE,@function
        .size           _ZN7cutlass13device_kernelIN5flash19FlashAttnFwdCombineIN4cute5tupleIJNS3_1CILi8EEENS5_ILi128EEEEEELi6ELi256ELi1ELb0ELb1ENS_6half_tEfNS_4arch4Sm90EEEEEvNT_6ParamsE,(.L_x_2030 - _ZN7cutlass13device_kernelIN5flash19FlashAttnFwdCombineIN4cute5tupleIJNS3_1CILi8EEENS5_ILi128EEEEEELi6ELi256ELi1ELb0ELb1ENS_6half_tEfNS_4arch4Sm90EEEEEvNT_6ParamsE)
        .other          _ZN7cutlass13device_kernelIN5flash19FlashAttnFwdCombineIN4cute5tupleIJNS3_1CILi8EEENS5_ILi128EEEEEELi6ELi256ELi1ELb0ELb1ENS_6half_tEfNS_4arch4Sm90EEEEEvNT_6ParamsE,@"STO_CUDA_ENTRY STV_DEFAULT"
_ZN7cutlass13device_kernelIN5flash19FlashAttnFwdCombineIN4cute5tupleIJNS3_1CILi8EEENS5_ILi128EEEEEELi6ELi256ELi1ELb0ELb1ENS_6half_tEfNS_4arch4Sm90EEEEEvNT_6ParamsE:
        /* <DEDUP_REMOVED lines=38> */
.L_x_758:
[----:B------:R-:W-:Y:S05]  /*0260*/  BSYNC.RECONVERGENT B0 ;  /* 0x0000000000007941 */ /* 0x000fea0003800200 */
.L_x_757:
        /* <DEDUP_REMOVED lines=13> */
.L_x_759:
        /* <DEDUP_REMOVED lines=8> */
.L_x_761:
[----:B-1----:R-:W1:Y:S02]  /*03c0*/  LDC.64 R4, c[0x0][0x448] ;  /* 0x00011200ff047b82 */ /* 0x002e640000000a00 */
[----:B-1---5:R-:W-:-:S05]  /*03d0*/  IMAD.WIDE R4, R0, 0x4, R4 ;  /* 0x0000000400047825 */ /* 0x022fca00078e0204 */
[----:B------:R2:W5:Y:S01]  /*03e0*/  LDG.E R17, desc[UR38][R4.64] ;  /* 0x0000002604117981 */ /* 0x000562000c1e1900 */
[----:B------:R-:W-:Y:S05]  /*03f0*/  BRA `(.L_x_760) ;  /* 0x0000000000087947 */ /* 0x000fea0003800000 */
.L_x_762:
[----:B------:R-:W2:Y:S02]  /*0400*/  LDG.E R4, desc[UR38][R4.64+0x4] ;  /* 0x0000042604047981 */ /* 0x000ea4000c1e1900 */
[----:B--2---:R-:W-:-:S07]  /*0410*/  IADD3 R17, PT, PT, -R24, R4, RZ ;  /* 0x0000000418117210 */ /* 0x004fce0007ffe1ff */
.L_x_760:
        /* <DEDUP_REMOVED lines=23> */
.L_x_763:
        /* <DEDUP_REMOVED lines=99> */
.L_x_765:
        /* <DEDUP_REMOVED lines=31> */
.L_x_766:
[----:B------:R-:W-:Y:S02]  /*0db0*/  MOV R9, R17 ;  /* 0x0000001100097202 */ /* 0x000fe40000000f00 */
[----:B------:R-:W-:Y:S02]  /*0dc0*/  MOV R6, 0xde0 ;  /* 0x00000de000067802 */ /* 0x000fe40000000f00 */
[----:B------:R-:W-:Y:S05]  /*0dd0*/  CALL.REL.NOINC `($__internal_20_$__cuda_sm20_div_u64) ;  /* 0x0000001c00487944 */ /* 0x000fea0003c00000 */
[----:B------:R-:W-:-:S07]  /*0de0*/  MOV R3, R0 ;  /* 0x0000000000037202 */ /* 0x000fce0000000f00 */
.L_x_767:
[----:B------:R-:W-:-:S05]  /*0df0*/  IADD3 R0, PT, PT, R8, 0x1e, RZ ;  /* 0x0000001e08007810 */ /* 0x000fca0007ffe0ff */
.L_x_764:
        /* <DEDUP_REMOVED lines=68> */
.L_x_769:
[----:B------:R-:W-:Y:S05]  /*1240*/  BSYNC.RECONVERGENT B0 ;  /* 0x0000000000007941 */ /* 0x000fea0003800200 */
.L_x_768:
        /* <DEDUP_REMOVED lines=143> */
.L_x_771:
[----:B------:R-:W-:Y:S05]  /*1b40*/  BSYNC.RECONVERGENT B0 ;  /* 0x0000000000007941 */ /* 0x000fea0003800200 */
.L_x_770:
        /* <DEDUP_REMOVED lines=25> */
.L_x_776:
        /* <DEDUP_REMOVED lines=129> */
.L_x_775:
[----:B------:R-:W-:Y:S05]  /*24f0*/  BSYNC.RECONVERGENT B0 ;  /* 0x0000000000007941 */ /* 0x000fea0003800200 */
.L_x_774:
        /* <DEDUP_REMOVED lines=32> */
.L_x_777:
        /* <DEDUP_REMOVED lines=43> */
.L_x_773:
[----:B------:R-:W-:Y:S05]  /*29b0*/  BSYNC.RECONVERGENT B1 ;  /* 0x0000000000017941 */ /* 0x000fea0003800200 */
.L_x_772:
        /* <DEDUP_REMOVED lines=20> */
        .weak           $__internal_20_$__cuda_sm20_div_u64
        .type           $__internal_20_$__cuda_sm20_div_u64,@function
        .size           $__internal_20_$__cuda_sm20_div_u64,(.L_x_2030 - $__internal_20_$__cuda_sm20_div_u64)
$__internal_20_$__cuda_sm20_div_u64:
        /* <DEDUP_REMOVED lines=63> */
[----:B------:R-:W-:Y:S06]  /*2ef0*/  RET.REL.NODEC R6 `(_ZN7cutlass13device_kernelIN5flash19FlashAttnFwdCombineIN4cute5tupleIJNS3_1CILi8EEENS5_ILi128EEEEEELi6ELi256ELi1ELb0ELb1ENS_6half_tEfNS_4arch4Sm90EEEEEvNT_6ParamsE) ;  /* 0xffffffd006407950 */ /* 0x000fec0003c3ffff */
.L_x_778:
        /* <DEDUP_REMOVED lines=16> */
.L_x_2030:


//--------------------- .text._ZN7cutlass13device_kernelIN5flash19FlashAttnFwdCombineIN4cute5tupleIJNS3_1CILi8EEENS5_ILi128EEEEEELi5ELi256ELi1ELb0ELb1ENS_6half_tEfNS_4arch4Sm90EEEEEvNT_6ParamsE --------------------------
	.section	.text._ZN7cutlass13device_kernelIN5flash19FlashAttnFwdCombineIN4cute5tupleIJNS3_1CILi8EEENS5_ILi128EEEEEELi5ELi256ELi1ELb0ELb1ENS_6half_tEfNS_4arch4Sm90EEEEEvNT_6ParamsE,"ax",@progbits
	.align	128
.text._ZN7cutlass13device_kernelIN5flash19FlashAttnFwdCombineIN4cute5tupleIJNS3_1CILi8EEENS5_ILi128EEEEEELi5ELi256ELi1ELb0ELb1ENS_6half_tEfNS_4arch4Sm90EEEEEvNT_6ParamsE:
        .type           _ZN7cutlass13device_kernelIN5flash19FlashAttnFwdCombineIN4cute5tupleIJNS3_1CILi8EEENS5_ILi128EEEEEELi5ELi256ELi1ELb0ELb1ENS_6half_tEfNS_4arch4Sm90EEEEEvNT_6ParamsE,@function
        .size           _ZN7cutlass13device_kernelIN5flash19FlashAttnFwdCombineIN4cute5tupleIJNS3_1CILi8EEENS5_ILi128EEEEEELi5ELi256ELi1ELb0ELb1ENS_6half_tEfNS_4arch4Sm90EEEEEvNT_6ParamsE,(.L_x_2032 - _ZN7cutlass13device_kernelIN5flash19FlashAttnFwdCombineIN4cute5tupleIJNS3_1CILi8EEENS5_ILi128EEEEEELi5ELi256ELi1ELb0ELb1ENS_6half_tEfNS_4arch4Sm90EEEEEvNT_6ParamsE)
        .other          _ZN7cutlass13device_kernelIN5flash19FlashAttnFwdCombineIN4cute5tupleIJNS3_1CILi8EEENS5_ILi128EEEEEELi5ELi256ELi1ELb0ELb1ENS_6half_tEfNS_4arch4Sm90EEEEEvNT_6ParamsE,@"STO_CUDA_ENTRY STV_DEFAULT"
_ZN7cutlass13device_kernelIN5flash19FlashAttnFwdCombineIN4cute5tupleIJNS3_1CILi8EEENS5_ILi128EEEEEELi5ELi256ELi1ELb0ELb1ENS_6half_tEfNS_4arch4Sm90EEEEEvNT_6ParamsE:
        /* <DEDUP_REMOVED lines=38> */
.L_x_780:
[----:B------:R-:W-:Y:S05]  /*0260*/  BSYNC.RECONVERGENT B0 ;  /* 0x0000000000007941 */ /* 0x000fea0003800200 */
.L_x_779:
        /* <DEDUP_REMOVED lines=13> */
.L_x_781:
        /* <DEDUP_REMOVED lines=8> */
.L_x_783:
[----:B-1----:R-:W1:Y:S02]  /*03c0*/  LDC.64 R4, c[0x0][0x448] ;  /* 0x00011200ff047b82 */ /* 0x002e640000000a00 */
[----:B-1---5:R-:W-:-:S05]  /*03d0*/  IMAD.WIDE R4, R0, 0x4, R4 ;  /* 0x0000000400047825 */ /* 0x022fca00078e0204 */
[----:B------:R2:W5:Y:S01]  /*03e0*/  LDG.E R17, desc[UR38][R4.64] ;  /* 0x0000002604117981 */ /* 0x000562000c1e1900 */
[----:B------:R-:W-:Y:S05]  /*03f0*/  BRA `(.L_x_782) ;  /* 0x0000000000087947 */ /* 0x000fea0003800000 */
.L_x_784:
[----:B------:R-:W2:Y:S02]  /*0400*/  LDG.E R4, desc[UR38][R4.64+0x4] ;  /* 0x0000042604047981 */ /* 0x000ea4000c1e1900 */
[----:B--2---:R-:W-:-:S07]  /*0410*/  IADD3 R17, PT, PT, -R24, R4, RZ ;  /* 0x0000000418117210 */ /* 0x004fce0007ffe1ff */
.L_x_782:
        /* <DEDUP_REMOVED lines=23> */
.L_x_785:
        /* <DEDUP_REMOVED lines=99> */
.L_x_787:
        /* <DEDUP_REMOVED lines=31> */
.L_x_788:
[----:B------:R-:W-:Y:S02]  /*0db0*/  MOV R9, R17 ;  /* 0x0000001100097202 */ /* 0x000fe40000000f00 */
[----:B------:R-:W-:Y:S02]  /*0dc0*/  MOV R6, 0xde0 ;  /* 0x00000de000067802 */ /* 0x000fe40000000f00 */
[----:B------:R-:W-:Y:S05]  /*0dd0*/  CALL.REL.NOINC `($__internal_21_$__cuda_sm20_div_u64) ;  /* 0x0000001800b07944 */ /* 0x000fea0003c00000 */
[----:B------:R-:W-:-:S07]  /*0de0*/  MOV R3, R0 ;  /* 0x0000000000037202 */ /* 0x000fce0000000f00 */
.L_x_789:
[----:B------:R-:W-:-:S05]  /*0df0*/  IADD3 R0, PT, PT, R8, 0x1e, RZ ;  /* 0x0000001e08007810 */ /* 0x000fca0007ffe0ff */
.L_x_786:
        /* <DEDUP_REMOVED lines=42> */
.L_x_792:
[----:B------:R-:W-:-:S05]  /*10a0*/  MOV R4, 0xff800000 ;  /* 0xff80000000047802 */ /* 0x000fca0000000f00 */
[----:B------:R1:W-:Y:S02]  /*10b0*/  STS [R8], R4 ;  /* 0x0000000408007388 */ /* 0x0003e40000000800 */
.L_x_791:
[----:B------:R-:W-:Y:S05]  /*10c0*/  BSYNC.RECONVERGENT B0 ;  /* 0x0000000000007941 */ /* 0x000fea0003800200 */
.L_x_790:
        /* <DEDUP_REMOVED lines=130> */
.L_x_794:
[----:B------:R-:W-:Y:S05]  /*18f0*/  BSYNC.RECONVERGENT B0 ;  /* 0x0000000000007941 */ /* 0x000fea0003800200 */
.L_x_793:
        /* <DEDUP_REMOVED lines=24> */
.L_x_799:
        /* <DEDUP_REMOVED lines=129> */
.L_x_798:
[----:B------:R-:W-:Y:S05]  /*2290*/  BSYNC.RECONVERGENT B0 ;  /* 0x0000000000007941 */ /* 0x000fea0003800200 */
.L_x_797:
        /* <DEDUP_REMOVED lines=32> */
.L_x_800:
        /* <DEDUP_REMOVED lines=43> */
.L_x_796:
[----:B------:R-:W-:Y:S05]  /*2750*/  BSYNC.RECONVERGENT B1 ;  /* 0x0000000000017941 */ /* 0x000fea0003800200 */
.L_x_795:
[----:B------:R-:W-:-:S04]  /*2760*/  ISETP.GE.AND P0, PT, R15, R14, PT ;  /* 0x0000000e0f00720c */ /* 0x000fc80003f06270 */
[----:B------:R-:W-:-:S13]  /*2770*/  ISETP.LT.OR P0, PT, R6, RZ, P0 ;  /* 0x000000ff0600720c */ /* 0x000fda0000701670 */
[----:B------:R-:W-:Y:S05]  /*2780*/  @P0 EXIT ;  /* 0x000000000000094d */ /* 0x000fea0003800000 */
[----:B------:R-:W1:Y:S01]  /*2790*/  LDCU.128 UR4, c[0x0][0x3f0] ;  /* 0x00007e00ff0477ac */ /* 0x000e620008000c00 */
[----:B------:R-:W-:Y:S02]  /*27a0*/  IADD3 R18, PT, PT, R15, R18, RZ ;  /* 0x000000120f127210 */ /* 0x000fe40007ffe0ff */
[----:B------:R-:W-:Y:S01]  /*27b0*/  MOV R19, RZ ;  /* 0x000000ff00137202 */ /* 0x000fe20000000f00 */
[----:B------:R-:W2:Y:S01]  /*27c0*/  LDCU.64 UR8, c[0x0][0x400] ;  /* 0x00008000ff0877ac */ /* 0x000ea20008000a00 */
[----:B------:R-:W-:Y:S02]  /*27d0*/  F2FP.F16.F32.PACK_AB R10, R11, R10 ;  /* 0x0000000a0b0a723e */ /* 0x000fe400000000ff */
[----:B------:R-:W-:Y:S01]  /*27e0*/  F2FP.F16.F32.PACK_AB R11, R13, R12 ;  /* 0x0000000c0d0b723e */ /* 0x000fe200000000ff */
        /* <DEDUP_REMOVED lines=11> */
        .weak           $__internal_21_$__cuda_sm20_div_u64
        .type           $__internal_21_$__cuda_sm20_div_u64,@function
        .size           $__internal_21_$__cuda_sm20_div_u64,(.L_x_2032 - $__internal_21_$__cuda_sm20_div_u64)
$__internal_21_$__cuda_sm20_div_u64:
        /* <DEDUP_REMOVED lines=63> */
[----:B------:R-:W-:Y:S06]  /*2c90*/  RET.REL.NODEC R6 `(_ZN7cutlass13device_kernelIN5flash19FlashAttnFwdCombineIN4cute5tupleIJNS3_1CILi8EEENS5_ILi128EEEEEELi5ELi256ELi1ELb0ELb1ENS_6half_tEfNS_4arch4Sm90EEEEEvNT_6ParamsE) ;  /* 0xffffffd006d87950 */ /* 0x000fec0003c3ffff */
.L_x_801:
        /* <DEDUP_REMOVED lines=14> */
.L_x_2032:


//--------------------- .text._ZN7cutlass13device_kernelIN5flash19FlashAttnFwdCombineIN4cute5tupleIJNS3_1CILi8EEENS5_ILi128EEEEEELi8ELi256ELi1ELb0ELb0ENS_6half_tEfNS_4arch4Sm80EEEEEvNT_6ParamsE --------------------------
	.section	.text._ZN7cutlass13device_kernelIN5flash19FlashAttnFwdCombineIN4cute5tupleIJNS3_1CILi8EEENS5_ILi128EEEEEELi8ELi256ELi1ELb0ELb0ENS_6half_tEfNS_4arch4Sm80EEEEEvNT_6ParamsE,"ax",@progbits
	.align	128
.text._ZN7cutlass13device_kernelIN5flash19FlashAttnFwdCombineIN4cute5tupleIJNS3_1CILi8EEENS5_ILi128EEEEEELi8ELi256ELi1ELb0ELb0ENS_6half_tEfNS_4arch4Sm80EEEEEvNT_6ParamsE:
        .type           _ZN7cutlass13device_kernelIN5flash19FlashAttnFwdCombineIN4cute5tupleIJNS3_1CILi8EEENS5_ILi128EEEEEELi8ELi256ELi1ELb0ELb0ENS_6half_tEfNS_4arch4Sm80EEEEEvNT_6ParamsE,@function
        .size           _ZN7cutlass13device_kernelIN5flash19FlashAttnFwdCombineIN4cute5tupleIJNS3_1CILi8EEENS5_ILi128EEEEEELi8ELi256ELi1ELb0ELb0ENS_6half_tEfNS_4arch4Sm80EEEEEvNT_6ParamsE,(.L_x_2034 - _ZN7cutlass13device_kernelIN5flash19FlashAttnFwdCombineIN4cute5tupleIJNS3_1CILi8EEENS5_ILi128EEEEEELi8ELi256ELi1ELb0ELb0ENS_6half_tEfNS_4arch4Sm80EEEEEvNT_6ParamsE)
        .other          _ZN7cutlass13device_kernelIN5flash19FlashAttnFwdCombineIN4cute5tupleIJNS3_1CILi8EEENS5_ILi128EEEEEELi8ELi256ELi1ELb0ELb0ENS_6half_tEfNS_4arch4Sm80EEEEEvNT_6ParamsE,@"STO_CUDA_ENTRY STV_DEFAULT"
_ZN7cutlass13device_kernelIN5flash19FlashAttnFwdCombineIN4cute5tupleIJNS3_1CILi8EEENS5_ILi128EEEEEELi8ELi256ELi1ELb0ELb0ENS_6half_tEfNS_4arch4Sm80EEEEEvNT_6ParamsE:
        /* <DEDUP_REMOVED lines=38> */
.L_x_803:
[----:B------:R-:W-:Y:S05]  /*0260*/  BSYNC.RECONVERGENT B0 ;  /* 0x0000000000007941 */ /* 0x000fea0003800200 */
.L_x_802:
        /* <DEDUP_REMOVED lines=22> */
.L_x_804:
        /* <DEDUP_REMOVED lines=165> */
.L_x_806:
[----:B------:R-:W-:Y:S05]  /*0e20*/  BSYNC.RECONVERGENT B0 ;  /* 0x0000000000007941 */ /* 0x000fea0003800200 */
.L_x_805:
        /* <DEDUP_REMOVED lines=210> */
.L_x_808:
[----:B------:R-:W-:Y:S05]  /*1b50*/  BSYNC.RECONVERGENT B0 ;  /* 0x0000000000007941 */ /* 0x000fea0003800200 */
.L_x_807:
        /* <DEDUP_REMOVED lines=33> */
.L_x_813:
        /* <DEDUP_REMOVED lines=130> */
.L_x_812:
[----:B------:R-:W-:Y:S05]  /*2590*/  BSYNC.RECONVERGENT B0 ;  /* 0x0000000000007941 */ /* 0x000fea0003800200 */
.L_x_811:
        /* <DEDUP_REMOVED lines=37> */
.L_x_814:
        /* <DEDUP_REMOVED lines=43> */
.L_x_810:
[----:B------:R-:W-:Y:S05]  /*2aa0*/  BSYNC.RECONVERGENT B1 ;  /* 0x0000000000017941 */ /* 0x000fea0003800200 */
.L_x_809:
        /* <DEDUP_REMOVED lines=24> */
.L_x_815:
        /* <DEDUP_REMOVED lines=13> */
.L_x_2034:


//--------------------- .text._ZN7cutlass13device_kernelIN5flash19FlashAttnFwdCombineIN4cute5tupleIJNS3_1CILi8EEENS5_ILi128EEEEEELi7ELi256ELi1ELb0ELb0ENS_6half_tEfNS_4arch4Sm80EEEEEvNT_6ParamsE --------------------------
	.section	.text._ZN7cutlass13device_kernelIN5flash19FlashAttnFwdCombineIN4cute5tupleIJNS3_1CILi8EEENS5_ILi128EEEEEELi7ELi256ELi1ELb0ELb0ENS_6half_tEfNS_4arch4Sm80EEEEEvNT_6ParamsE,"ax",@progbits
	.align	128
.text._ZN7cutlass13device_kernelIN5flash19FlashAttnFwdCombineIN4cute5tupleIJNS3_1CILi8EEENS5_ILi128EEEEEELi7ELi256ELi1ELb0ELb0ENS_6half_tEfNS_4arch4Sm80EEEEEvNT_6ParamsE:
        .type           _ZN7cutlass13device_kernelIN5flash19FlashAttnFwdCombineIN4cute5tupleIJNS3_1CILi8EEENS5_ILi128EEEEEELi7ELi256ELi1ELb0ELb0ENS_6half_tEfNS_4arch4Sm80EEEEEvNT_6ParamsE,@function
        .size           _ZN7cutlass13device_kernelIN5flash19FlashAttnFwdCombineIN4cute5tupleIJNS3_1CILi8EEENS5_ILi128EEEEEELi7ELi256ELi1ELb0ELb0ENS_6half_tEfNS_4arch4Sm80EEEEEvNT_6ParamsE,(.L_x_2035 - _ZN7cutlass13device_kernelIN5flash19FlashAttnFwdCombineIN4cute5tupleIJNS3_1CILi8EEENS5_ILi128EEEEEELi7ELi256ELi1ELb0ELb0ENS_6half_tEfNS_4arch4Sm80EEEEEvNT_6ParamsE)
        .other          _ZN7cutlass13device_kernelIN5flash19FlashAttnFwdCombineIN4cute5tupleIJNS3_1CILi8EEENS5_ILi128EEEEEELi7ELi256ELi1ELb0ELb0ENS_6half_tEfNS_4arch4Sm80EEEEEvNT_6ParamsE,@"STO_CUDA_ENTRY STV_DEFAULT"
_ZN7cutlass13device_kernelIN5flash19FlashAttnFwdCombineIN4cute5tupleIJNS3_1CILi8EEENS5_ILi128EEEEEELi7ELi256ELi1ELb0ELb0ENS_6half_tEfNS_4arch4Sm80EEEEEvNT_6ParamsE:
        /* <DEDUP_REMOVED lines=38> */
.L_x_817:
[----:B------:R-:W-:Y:S05]  /*0260*/  BSYNC.RECONVERGENT B0 ;  /* 0x0000000000007941 */ /* 0x000fea0003800200 */
.L_x_816:
        /* <DEDUP_REMOVED lines=22> */
.L_x_818:
        /* <DEDUP_REMOVED lines=115> */
.L_x_820:
[----:B------:R-:W-:Y:S05]  /*0b00*/  BSYNC.RECONVERGENT B0 ;  /* 0x0000000000007941 */ /* 0x000fea0003800200 */
.L_x_819:
        /* <DEDUP_REMOVED lines=177> */
.L_x_822:
[----:B------:R-:W-:Y:S05]  /*1620*/  BSYNC.RECONVERGENT B0 ;  /* 0x0000000000007941 */ /* 0x000fea0003800200 */
.L_x_821:
        /* <DEDUP_REMOVED lines=28> */
.L_x_827:
        /* <DEDUP_REMOVED lines=130> */
.L_x_826:
[----:B------:R-:W-:Y:S05]  /*2010*/  BSYNC.RECONVERGENT B0 ;  /* 0x0000000000007941 */ /* 0x000fea0003800200 */
.L_x_825:
        /* <DEDUP_REMOVED lines=37> */
.L_x_828:
        /* <DEDUP_REMOVED lines=43> */
.L_x_824:
[----:B------:R-:W-:Y:S05]  /*2520*/  BSYNC.RECONVERGENT B1 ;  /* 0x0000000000017941 */ /* 0x000fea0003800200 */
.L_x_823:
        /* <DEDUP_REMOVED lines=24> */
.L_x_829:
        /* <DEDUP_REMOVED lines=13> */
.L_x_2035:


//--------------------- .text._ZN7cutlass13device_kernelIN5flash19FlashAttnFwdCombineIN4cute5tupleIJNS3_1CILi8EEENS5_ILi128EEEEEELi6ELi256ELi1ELb0ELb0ENS_6half_tEfNS_4arch4Sm80EEEEEvNT_6ParamsE --------------------------
	.section	.text._ZN7cutlass13device_kernelIN5flash19FlashAttnFwdCombineIN4cute5tupleIJNS3_1CILi8EEENS5_ILi128EEEEEELi6ELi256ELi1ELb0ELb0ENS_6half_tEfNS_4arch4Sm80EEEEEvNT_6ParamsE,"ax",@progbits
	.align	128
.text._ZN7cutlass13device_kernelIN5flash19FlashAttnFwdCombineIN4cute5tupleIJNS3_1CILi8EEENS5_ILi128EEEEEELi6ELi256ELi1ELb0ELb0ENS_6half_tEfNS_4arch4Sm80EEEEEvNT_6ParamsE:
        .type           _ZN7cutlass13device_kernelIN5flash19FlashAttnFwdCombineIN4cute5tupleIJNS3_1CILi8EEENS5_ILi128EEEEEELi6ELi256ELi1ELb0ELb0ENS_6half_tEfNS_4arch4Sm80EEEEEvNT_6ParamsE,@function
        .size           _ZN7cutlass13device_kernelIN5flash19FlashAttnFwdCombineIN4cute5tupleIJNS3_1CILi8EEENS5_ILi128EEEEEELi6ELi256ELi1ELb0ELb0ENS_6half_tEfNS_4arch4Sm80EEEEEvNT_6ParamsE,(.L_x_2036 - _ZN7cutlass13device_kernelIN5flash19FlashAttnFwdCombineIN4cute5tupleIJNS3_1CILi8EEENS5_ILi128EEEEEELi6ELi256ELi1ELb0ELb0ENS_6half_tEfNS_4arch4Sm80EEEEEvNT_6ParamsE)
        .other          _ZN7cutlass13device_kernelIN5flash19FlashAttnFwdCombineIN4cute5tupleIJNS3_1CILi8EEENS5_ILi128EEEEEELi6ELi256ELi1ELb0ELb0ENS_6half_tEfNS_4arch4Sm80EEEEEvNT_6ParamsE,@"STO_CUDA_ENTRY STV_DEFAULT"
_ZN7cutlass13device_kernelIN5flash19FlashAttnFwdCombineIN4cute5tupleIJNS3_1CILi8EEENS5_ILi128EEEEEELi6ELi256ELi1ELb0ELb0ENS_6half_tEfNS_4arch4Sm80EEEEEvNT_6ParamsE:
        /* <DEDUP_REMOVED lines=38> */
.L_x_831:
[----:B------:R-:W-:Y:S05]  /*0260*/  BSYNC.RECONVERGENT B0 ;  /* 0x0000000000007941 */ /* 0x000fea0003800200 */
.L_x_830:
        /* <DEDUP_REMOVED lines=22> */
.L_x_832:
        /* <DEDUP_REMOVED lines=75> */
.L_x_834:
[----:B------:R-:W-:Y:S05]  /*0880*/  BSYNC.RECONVERGENT B0 ;  /* 0x0000000000007941 */ /* 0x000fea0003800200 */
.L_x_833:
        /* <DEDUP_REMOVED lines=155> */
.L_x_836:
[----:B------:R-:W-:Y:S05]  /*1240*/  BSYNC.RECONVERGENT B0 ;  /* 0x0000000000007941 */ /* 0x000fea0003800200 */
.L_x_835:
        /* <DEDUP_REMOVED lines=26> */
.L_x_841:
        /* <DEDUP_REMOVED lines=130> */
.L_x_840:
[----:B------:R-:W-:Y:S05]  /*1c10*/  BSYNC.RECONVERGENT B0 ;  /* 0x0000000000007941 */ /* 0x000fea0003800200 */
.L_x_839:
        /* <DEDUP_REMOVED lines=37> */
.L_x_842:
        /* <DEDUP_REMOVED lines=43> */
.L_x_838:
[----:B------:R-:W-:Y:S05]  /*2120*/  BSYNC.RECONVERGENT B1 ;  /* 0x0000000000017941 */ /* 0x000fea0003800200 */
.L_x_837:
        /* <DEDUP_REMOVED lines=24> */
.L_x_843:
        /* <DEDUP_REMOVED lines=13> */
.L_x_2036:


//--------------------- .text._ZN7cutlass13device_kernelIN5flash19FlashAttnFwdCombineIN4cute5tupleIJNS3_1CILi8EEENS5_ILi128EEEEEELi5ELi256ELi1ELb0ELb0ENS_6half_tEfNS_4arch4Sm80EEEEEvNT_6ParamsE --------------------------
	.section	.text._ZN7cutlass13device_kernelIN5flash19FlashAttnFwdCombineIN4cute5tupleIJNS3_1CILi8EEENS5_ILi128EEEEEELi5ELi256ELi1ELb0ELb0ENS_6half_tEfNS_4arch4Sm80EEEEEvNT_6ParamsE,"ax",@progbits
	.align	128
.text._ZN7cutlass13device_kernelIN5flash19FlashAttnFwdCombineIN4cute5tupleIJNS3_1CILi8EEENS5_ILi128EEEEEELi5ELi256ELi1ELb0ELb0ENS_6half_tEfNS_4arch4Sm80EEEEEvNT_6ParamsE:
        .type           _ZN7cutlass13device_kernelIN5flash19FlashAttnFwdCombineIN4cute5tupleIJNS3_1CILi8EEENS5_ILi128EEEEEELi5ELi256ELi1ELb0ELb0ENS_6half_tEfNS_4arch4Sm80EEEEEvNT_6ParamsE,@function
        .size           _ZN7cutlass13device_kernelIN5flash19FlashAttnFwdCombineIN4cute5tupleIJNS3_1CILi8EEENS5_ILi128EEEEEELi5ELi256ELi1ELb0ELb0ENS_6half_tEfNS_4arch4Sm80EEEEEvNT_6ParamsE,(.L_x_2037 - _ZN7cutlass13device_kernelIN5flash19FlashAttnFwdCombineIN4cute5tupleIJNS3_1CILi8EEENS5_ILi128EEEEEELi5ELi256ELi1ELb0ELb0ENS_6half_tEfNS_4arch4Sm80EEEEEvNT_6ParamsE)
        .other          _ZN7cutlass13device_kernelIN5flash19FlashAttnFwdCombineIN4cute5tupleIJNS3_1CILi8EEENS5_ILi128EEEEEELi5ELi256ELi1ELb0ELb0ENS_6half_tEfNS_4arch4Sm80EEEEEvNT_6ParamsE,@"STO_CUDA_ENTRY STV_DEFAULT"
_ZN7cutlass13device_kernelIN5flash19FlashAttnFwdCombineIN4cute5tupleIJNS3_1CILi8EEENS5_ILi128EEEEEELi5ELi256ELi1ELb0ELb0ENS_6half_tEfNS_4arch4Sm80EEEEEvNT_6ParamsE:
        /* <DEDUP_REMOVED lines=38> */
.L_x_845:
[----:B------:R-:W-:Y:S05]  /*0260*/  BSYNC.RECONVERGENT B0 ;  /* 0x0000000000007941 */ /* 0x000fea0003800200 */
.L_x_844:
        /* <DEDUP_REMOVED lines=22> */
.L_x_846:
        /* <DEDUP_REMOVED lines=47> */
.L_x_849:
[----:B------:R-:W-:-:S05]  /*06c0*/  MOV R3, 0xff800000 ;  /* 0xff80000000037802 */ /* 0x000fca0000000f00 */
[----:B------:R3:W-:Y:S02]  /*06d0*/  STS [R0], R3 ;  /* 0x0000000300007388 */ /* 0x0007e40000000800 */
.L_x_848:
[----:B------:R-:W-:Y:S05]  /*06e0*/  BSYNC.RECONVERGENT B0 ;  /* 0x0000000000007941 */ /* 0x000fea0003800200 */
.L_x_847:
        /* <DEDUP_REMOVED lines=143> */
.L_x_851:
[----:B------:R-:W-:Y:S05]  /*0fe0*/  BSYNC.RECONVERGENT B0 ;  /* 0x0000000000007941 */ /* 0x000fea0003800200 */
.L_x_850:
        /* <DEDUP_REMOVED lines=25> */
.L_x_856:
        /* <DEDUP_REMOVED lines=130> */
.L_x_855:
[----:B------:R-:W-:Y:S05]  /*19a0*/  BSYNC.RECONVERGENT B0 ;  /* 0x0000000000007941 */ /* 0x000fea0003800200 */
.L_x_854:
        /* <DEDUP_REMOVED lines=37> */
.L_x_857:
        /* <DEDUP_REMOVED lines=43> */
.L_x_853:
[----:B------:R-:W-:Y:S05]  /*1eb0*/  BSYNC.RECONVERGENT B1 ;  /* 0x0000000000017941 */ /* 0x000fea0003800200 */
.L_x_852:
        /* <DEDUP_REMOVED lines=24> */
.L_x_858:
        /* <DEDUP_REMOVED lines=12> */
.L_x_2037:


//--------------------- .text._ZN7cutlass13device_kernelIN5flash19FlashAttnFwdCombineIN4cute5tupleIJNS3_1CILi8EEENS5_ILi128EEEEEELi8ELi256ELi1ELb0ELb1ENS_6half_tEfNS_4arch4Sm80EEEEEvNT_6ParamsE --------------------------
	.section	.text._ZN7cutlass13device_kernelIN5flash19FlashAttnFwdCombineIN4cute5tupleIJNS3_1CILi8EEENS5_ILi128EEEEEELi8ELi256ELi1ELb0ELb1ENS_6half_tEfNS_4arch4Sm80EEEEEvNT_6ParamsE,"ax",@progbits
	.align	128
.text._ZN7cutlass13device_kernelIN5flash19FlashAttnFwdCombineIN4cute5tupleIJNS3_1CILi8EEENS5_ILi128EEEEEELi8ELi256ELi1ELb0ELb1ENS_6half_tEfNS_4arch4Sm80EEEEEvNT_6ParamsE:
        .type           _ZN7cutlass13device_kernelIN5flash19FlashAttnFwdCombineIN4cute5tupleIJNS3_1CILi8EEENS5_ILi128EEEEEELi8ELi256ELi1ELb0ELb1ENS_6half_tEfNS_4arch4Sm80EEEEEvNT_6ParamsE,@function
        .size           _ZN7cutlass13device_kernelIN5flash19FlashAttnFwdCombineIN4cute5tupleIJNS3_1CILi8EEENS5_ILi128EEEEEELi8ELi256ELi1ELb0ELb1ENS_6half_tEfNS_4arch4Sm80EEEEEvNT_6ParamsE,(.L_x_2038 - _ZN7cutlass13device_kernelIN5flash19FlashAttnFwdCombineIN4cute5tupleIJNS3_1CILi8EEENS5_ILi128EEEEEELi8ELi256ELi1ELb0ELb1ENS_6half_tEfNS_4arch4Sm80EEEEEvNT_6ParamsE)
        .other          _ZN7cutlass13device_kernelIN5flash19FlashAttnFwdCombineIN4cute5tupleIJNS3_1CILi8EEENS5_ILi128EEEEEELi8ELi256ELi1ELb0ELb1ENS_6half_tEfNS_4arch4Sm80EEEEEvNT_6ParamsE,@"STO_CUDA_ENTRY STV_DEFAULT"
_ZN7cutlass13device_kernelIN5flash19FlashAttnFwdCombineIN4cute5tupleIJNS3_1CILi8EEENS5_ILi128EEEEEELi8ELi256ELi1ELb0ELb1ENS_6half_tEfNS_4arch4Sm80EEEEEvNT_6ParamsE:
        /* <DEDUP_REMOVED lines=38> */
.L_x_860:
[----:B------:R-:W-:Y:S05]  /*0260*/  BSYNC.RECONVERGENT B0 ;  /* 0x0000000000007941 */ /* 0x000fea0003800200 */
.L_x_859:
        /* <DEDUP_REMOVED lines=13> */
.L_x_861:
        /* <DEDUP_REMOVED lines=8> */
.L_x_863:
[----:B-1----:R-:W1:Y:S02]  /*03c0*/  LDC.64 R4, c[0x0][0x448] ;  /* 0x00011200ff047b82 */ /* 0x002e640000000a00 */
[----:B-1---5:R-:W-:-:S05]  /*03d0*/  IMAD.WIDE R4, R0, 0x4, R4 ;  /* 0x0000000400047825 */ /* 0x022fca00078e0204 */
[----:B------:R2:W5:Y:S01]  /*03e0*/  LDG.E R17, desc[UR38][R4.64] ;  /* 0x0000002604117981 */ /* 0x000562000c1e1900 */
[----:B------:R-:W-:Y:S05]  /*03f0*/  BRA `(.L_x_862) ;  /* 0x0000000000087947 */ /* 0x000fea0003800000 */
.L_x_864:
[----:B------:R-:W2:Y:S02]  /*0400*/  LDG.E R4, desc[UR38][R4.64+0x4] ;  /* 0x0000042604047981 */ /* 0x000ea4000c1e1900 */
[----:B--2---:R-:W-:-:S07]  /*0410*/  IADD3 R17, PT, PT, -R24, R4, RZ ;  /* 0x0000000418117210 */ /* 0x004fce0007ffe1ff */
.L_x_862:
        /* <DEDUP_REMOVED lines=23> */
.L_x_865:
        /* <DEDUP_REMOVED lines=99> */
.L_x_867:
        /* <DEDUP_REMOVED lines=31> */
.L_x_868:
[----:B------:R-:W-:Y:S02]  /*0db0*/  MOV R9, R17 ;  /* 0x0000001100097202 */ /* 0x000fe40000000f00 */
[----:B------:R-:W-:Y:S02]  /*0dc0*/  MOV R6, 0xde0 ;  /* 0x00000de000067802 */ /* 0x000fe40000000f00 */
[----:B------:R-:W-:Y:S05]  /*0dd0*/  CALL.REL.NOINC `($__internal_22_$__cuda_sm20_div_u64) ;  /* 0x0000002400b87944 */ /* 0x000fea0003c00000 */
[----:B------:R-:W-:-:S07]  /*0de0*/  MOV R3, R0 ;  /* 0x0000000000037202 */ /* 0x000fce0000000f00 */
.L_x_869:
[----:B------:R-:W-:-:S05]  /*0df0*/  IADD3 R0, PT, PT, R8, 0x1e, RZ ;  /* 0x0000001e08007810 */ /* 0x000fca0007ffe0ff */
.L_x_866:
        /* <DEDUP_REMOVED lines=161> */
.L_x_871:
[----:B------:R-:W-:Y:S05]  /*1810*/  BSYNC.RECONVERGENT B0 ;  /* 0x0000000000007941 */ /* 0x000fea0003800200 */
.L_x_870:
        /* <DEDUP_REMOVED lines=199> */
.L_x_873:
[----:B------:R-:W-:Y:S05]  /*2490*/  BSYNC.RECONVERGENT B0 ;  /* 0x0000000000007941 */ /* 0x000fea0003800200 */
.L_x_872:
        /* <DEDUP_REMOVED lines=32> */
.L_x_878:
        /* <DEDUP_REMOVED lines=129> */
.L_x_877:
[----:B------:R-:W-:Y:S05]  /*2eb0*/  BSYNC.RECONVERGENT B0 ;  /* 0x0000000000007941 */ /* 0x000fea0003800200 */
.L_x_876:
        /* <DEDUP_REMOVED lines=32> */
.L_x_879:
        /* <DEDUP_REMOVED lines=43> */
.L_x_875:
[----:B------:R-:W-:Y:S05]  /*3370*/  BSYNC.RECONVERGENT B1 ;  /* 0x0000000000017941 */ /* 0x000fea0003800200 */
.L_x_874:
        /* <DEDUP_REMOVED lines=20> */
        .weak           $__internal_22_$__cuda_sm20_div_u64
        .type           $__internal_22_$__cuda_sm20_div_u64,@function
        .size           $__internal_22_$__cuda_sm20_div_u64,(.L_x_2038 - $__internal_22_$__cuda_sm20_div_u64)
$__internal_22_$__cuda_sm20_div_u64:
        /* <DEDUP_REMOVED lines=63> */
[----:B------:R-:W-:Y:S06]  /*38b0*/  RET.REL.NODEC R6 `(_ZN7cutlass13device_kernelIN5flash19FlashAttnFwdCombineIN4cute5tupleIJNS3_1CILi8EEENS5_ILi128EEEEEELi8ELi256ELi1ELb0ELb1ENS_6half_tEfNS_4arch4Sm80EEEEEvNT_6ParamsE) ;  /* 0xffffffc406d07950 */ /* 0x000fec0003c3ffff */
.L_x_880:
        /* <DEDUP_REMOVED lines=12> */
.L_x_2038:


//--------------------- .text._ZN7cutlass13device_kernelIN5flash19FlashAttnFwdCombineIN4cute5tupleIJNS3_1CILi8EEENS5_ILi128EEEEEELi7ELi256ELi1ELb0ELb1ENS_6half_tEfNS_4arch4Sm80EEEEEvNT_6ParamsE --------------------------
	.section	.text._ZN7cutlass13device_kernelIN5flash19FlashAttnFwdCombineIN4cute5tupleIJNS3_1CILi8EEENS5_ILi128EEEEEELi7ELi256ELi1ELb0ELb1ENS_6half_tEfNS_4arch4Sm80EEEEEvNT_6ParamsE,"ax",@progbits
	.align	128
.text._ZN7cutlass13device_kernelIN5flash19FlashAttnFwdCombineIN4cute5tupleIJNS3_1CILi8EEENS5_ILi128EEEEEELi7ELi256ELi1ELb0ELb1ENS_6half_tEfNS_4arch4Sm80EEEEEvNT_6ParamsE:
        .type           _ZN7cutlass13device_kernelIN5flash19FlashAttnFwdCombineIN4cute5tupleIJNS3_1CILi8EEENS5_ILi128EEEEEELi7ELi256ELi1ELb0ELb1ENS_6half_tEfNS_4arch4Sm80EEEEEvNT_6ParamsE,@function
        .size           _ZN7cutlass13device_kernelIN5flash19FlashAttnFwdCombineIN4cute5tupleIJNS3_1CILi8EEENS5_ILi128EEEEEELi7ELi256ELi1ELb0ELb1ENS_6half_tEfNS_4arch4Sm80EEEEEvNT_6ParamsE,(.L_x_2040 - _ZN7cutlass13device_kernelIN5flash19FlashAttnFwdCombineIN4cute5tupleIJNS3_1CILi8EEENS5_ILi128EEEEEELi7ELi256ELi1ELb0ELb1ENS_6half_tEfNS_4arch4Sm80EEEEEvNT_6ParamsE)
        .other          _ZN7cutlass13device_kernelIN5flash19FlashAttnFwdCombineIN4cute5tupleIJNS3_1CILi8EEENS5_ILi128EEEEEELi7ELi256ELi1ELb0ELb1ENS_6half_tEfNS_4arch4Sm80EEEEEvNT_6ParamsE,@"STO_CUDA_ENTRY STV_DEFAULT"
_ZN7cutlass13device_kernelIN5flash19FlashAttnFwdCombineIN4cute5tupleIJNS3_1CILi8EEENS5_ILi128EEEEEELi7ELi256ELi1ELb0ELb1ENS_6half_tEfNS_4arch4Sm80EEEEEvNT_6ParamsE:
        /* <DEDUP_REMOVED lines=38> */
.L_x_882:
[----:B------:R-:W-:Y:S05]  /*0260*/  BSYNC.RECONVERGENT B0 ;  /* 0x0000000000007941 */ /* 0x000fea0003800200 */
.L_x_881:
        /* <DEDUP_REMOVED lines=13> */
.L_x_883:
        /* <DEDUP_REMOVED lines=8> */
.L_x_885:
[----:B-1----:R-:W1:Y:S02]  /*03c0*/  LDC.64 R4, c[0x0][0x448] ;  /* 0x00011200ff047b82 */ /* 0x002e640000000a00 */
[----:B-1---5:R-:W-:-:S05]  /*03d0*/  IMAD.WIDE R4, R0, 0x4, R4 ;  /* 0x0000000400047825 */ /* 0x022fca00078e0204 */
[----:B------:R2:W5:Y:S01]  /*03e0*/  LDG.E R17, desc[UR38][R4.64] ;  /* 0x0000002604117981 */ /* 0x000562000c1e1900 */
[----:B------:R-:W-:Y:S05]  /*03f0*/  BRA `(.L_x_884) ;  /* 0x0000000000087947 */ /* 0x000fea0003800000 */
.L_x_886:
[----:B------:R-:W2:Y:S02]  /*0400*/  LDG.E R4, desc[UR38][R4.64+0x4] ;  /* 0x0000042604047981 */ /* 0x000ea4000c1e1900 */
[----:B--2---:R-:W-:-:S07]  /*0410*/  IADD3 R17, PT, PT, -R24, R4, RZ ;  /* 0x0000000418117210 */ /* 0x004fce0007ffe1ff */
.L_x_884:
        /* <DEDUP_REMOVED lines=23> */
.L_x_887:
        /* <DEDUP_REMOVED lines=99> */
.L_x_889:
        /* <DEDUP_REMOVED lines=31> */
.L_x_890:
[----:B------:R-:W-:Y:S02]  /*0db0*/  MOV R9, R17 ;  /* 0x0000001100097202 */ /* 0x000fe40000000f00 */
[----:B------:R-:W-:Y:S02]  /*0dc0*/  MOV R6, 0xde0 ;  /* 0x00000de000067802 */ /* 0x000fe40000000f00 */
[----:B------:R-:W-:Y:S05]  /*0dd0*/  CALL.REL.NOINC `($__internal_23_$__cuda_sm20_div_u64) ;  /* 0x0000002000507944 */ /* 0x000fea0003c00000 */
[----:B------:R-:W-:-:S07]  /*0de0*/  MOV R3, R0 ;  /* 0x0000000000037202 */ /* 0x000fce0000000f00 */
.L_x_891:
[----:B------:R-:W-:-:S05]  /*0df0*/  IADD3 R0, PT, PT, R8, 0x1e, RZ ;  /* 0x0000001e08007810 */ /* 0x000fca0007ffe0ff */
.L_x_888:
        /* <DEDUP_REMOVED lines=109> */
.L_x_893:
[----:B------:R-:W-:Y:S05]  /*14d0*/  BSYNC.RECONVERGENT B0 ;  /* 0x0000000000007941 */ /* 0x000fea0003800200 */
.L_x_892:
        /* <DEDUP_REMOVED lines=165> */
.L_x_895:
[----:B------:R-:W-:Y:S05]  /*1f30*/  BSYNC.RECONVERGENT B0 ;  /* 0x0000000000007941 */ /* 0x000fea0003800200 */
.L_x_894:
        /* <DEDUP_REMOVED lines=28> */
.L_x_900:
        /* <DEDUP_REMOVED lines=129> */
.L_x_899:
[----:B------:R-:W-:Y:S05]  /*2910*/  BSYNC.RECONVERGENT B0 ;  /* 0x0000000000007941 */ /* 0x000fea0003800200 */
.L_x_898:
        /* <DEDUP_REMOVED lines=32> */
.L_x_901:
        /* <DEDUP_REMOVED lines=43> */
.L_x_897:
[----:B------:R-:W-:Y:S05]  /*2dd0*/  BSYNC.RECONVERGENT B1 ;  /* 0x0000000000017941 */ /* 0x000fea0003800200 */
.L_x_896:
        /* <DEDUP_REMOVED lines=20> */
        .weak           $__internal_23_$__cuda_sm20_div_u64
        .type           $__internal_23_$__cuda_sm20_div_u64,@function
        .size           $__internal_23_$__cuda_sm20_div_u64,(.L_x_2040 - $__internal_23_$__cuda_sm20_div_u64)
$__internal_23_$__cuda_sm20_div_u64:
        /* <DEDUP_REMOVED lines=63> */
[----:B------:R-:W-:Y:S06]  /*3310*/  RET.REL.NODEC R6 `(_ZN7cutlass13device_kernelIN5flash19FlashAttnFwdCombineIN4cute5tupleIJNS3_1CILi8EEENS5_ILi128EEEEEELi7ELi256ELi1ELb0ELb1ENS_6half_tEfNS_4arch4Sm80EEEEEvNT_6ParamsE) ;  /* 0xffffffcc06387950 */ /* 0x000fec0003c3ffff */
.L_x_902:
        /* <DEDUP_REMOVED lines=14> */
.L_x_2040:


//--------------------- .text._ZN7cutlass13device_kernelIN5flash19FlashAttnFwdCombineIN4cute5tupleIJNS3_1CILi8EEENS5_ILi128EEEEEELi6ELi256ELi1ELb0ELb1ENS_6half_tEfNS_4arch4Sm80EEEEEvNT_6ParamsE --------------------------
	.section	.text._ZN7cutlass13device_kernelIN5flash19FlashAttnFwdCombineIN4cute5tupleIJNS3_1CILi8EEENS5_ILi128EEEEEELi6ELi256ELi1ELb0ELb1ENS_6half_tEfNS_4arch4Sm80EEEEEvNT_6ParamsE,"ax",@progbits
	.align	128
.text._ZN7cutlass13device_kernelIN5flash19FlashAttnFwdCombineIN4cute5tupleIJNS3_1CILi8EEENS5_ILi128EEEEEELi6ELi256ELi1ELb0ELb1ENS_6half_tEfNS_4arch4Sm80EEEEEvNT_6ParamsE:
        .type           _ZN7cutlass13device_kernelIN5flash19FlashAttnFwdCombineIN4cute5tupleIJNS3_1CILi8EEENS5_ILi128EEEEEELi6ELi256ELi1ELb0ELb1ENS_6half_tEfNS_4arch4Sm80EEEEEvNT_6ParamsE,@function
        .size           _ZN7cutlass13device_kernelIN5flash19FlashAttnFwdCombineIN4cute5tupleIJNS3_1CILi8EEENS5_ILi128EEEEEELi6ELi256ELi1ELb0ELb1ENS_6half_tEfNS_4arch4Sm80EEEEEvNT_6ParamsE,(.L_x_2042 - _ZN7cutlass13device_kernelIN5flash19FlashAttnFwdCombineIN4cute5tupleIJNS3_1CILi8EEENS5_ILi128EEEEEELi6ELi256ELi1ELb0ELb1ENS_6half_tEfNS_4arch4Sm80EEEEEvNT_6ParamsE)
        .other          _ZN7cutlass13device_kernelIN5flash19FlashAttnFwdCombineIN4cute5tupleIJNS3_1CILi8EEENS5_ILi128EEEEEELi6ELi256ELi1ELb0ELb1ENS_6half_tEfNS_4arch4Sm80EEEEEvNT_6ParamsE,@"STO_CUDA_ENTRY STV_DEFAULT"
_ZN7cutlass13device_kernelIN5flash19FlashAttnFwdCombineIN4cute5tupleIJNS3_1CILi8EEENS5_ILi128EEEEEELi6ELi256ELi1ELb0ELb1ENS_6half_tEfNS_4arch4Sm80EEEEEvNT_6ParamsE:
        /* <DEDUP_REMOVED lines=38> */
.L_x_904:
[----:B------:R-:W-:Y:S05]  /*0260*/  BSYNC.RECONVERGENT B0 ;  /* 0x0000000000007941 */ /* 0x000fea0003800200 */
.L_x_903:
        /* <DEDUP_REMOVED lines=13> */
.L_x_905:
        /* <DEDUP_REMOVED lines=8> */
.L_x_907:
[----:B-1----:R-:W1:Y:S02]  /*03c0*/  LDC.64 R4, c[0x0][0x448] ;  /* 0x00011200ff047b82 */ /* 0x002e640000000a00 */
[----:B-1---5:R-:W-:-:S05]  /*03d0*/  IMAD.WIDE R4, R0, 0x4, R4 ;  /* 0x0000000400047825 */ /* 0x022fca00078e0204 */
[----:B------:R2:W5:Y:S01]  /*03e0*/  LDG.E R17, desc[UR38][R4.64] ;  /* 0x0000002604117981 */ /* 0x000562000c1e1900 */
[----:B------:R-:W-:Y:S05]  /*03f0*/  BRA `(.L_x_906) ;  /* 0x0000000000087947 */ /* 0x000fea0003800000 */
.L_x_908:
[----:B------:R-:W2:Y:S02]  /*0400*/  LDG.E R4, desc[UR38][R4.64+0x4] ;  /* 0x0000042604047981 */ /* 0x000ea4000c1e1900 */
[----:B--2---:R-:W-:-:S07]  /*0410*/  IADD3 R17, PT, PT, -R24, R4, RZ ;  /* 0x0000000418117210 */ /* 0x004fce0007ffe1ff */
.L_x_906:
        /* <DEDUP_REMOVED lines=23> */
.L_x_909:
        /* <DEDUP_REMOVED lines=99> */
.L_x_911:
        /* <DEDUP_REMOVED lines=31> */
.L_x_912:
[----:B------:R-:W-:Y:S02]  /*0db0*/  MOV R9, R17 ;  /* 0x0000001100097202 */ /* 0x000fe40000000f00 */
[----:B------:R-:W-:Y:S02]  /*0dc0*/  MOV R6, 0xde0 ;  /* 0x00000de000067802 */ /* 0x000fe40000000f00 */
[----:B------:R-:W-:Y:S05]  /*0dd0*/  CALL.REL.NOINC `($__internal_24_$__cuda_sm20_div_u64) ;  /* 0x0000001c00487944 */ /* 0x000fea0003c00000 */
[----:B------:R-:W-:-:S07]  /*0de0*/  MOV R3, R0 ;  /* 0x0000000000037202 */ /* 0x000fce0000000f00 */
.L_x_913:
[----:B------:R-:W-:-:S05]  /*0df0*/  IADD3 R0, PT, PT, R8, 0x1e, RZ ;  /* 0x0000001e08007810 */ /* 0x000fca0007ffe0ff */
.L_x_910:
        /* <DEDUP_REMOVED lines=68> */
.L_x_915:
[----:B------:R-:W-:Y:S05]  /*1240*/  BSYNC.RECONVERGENT B0 ;  /* 0x0000000000007941 */ /* 0x000fea0003800200 */
.L_x_914:
        /* <DEDUP_REMOVED lines=143> */
.L_x_917:
[----:B------:R-:W-:Y:S05]  /*1b40*/  BSYNC.RECONVERGENT B0 ;  /* 0x0000000000007941 */ /* 0x000fea0003800200 */
.L_x_916:
        /* <DEDUP_REMOVED lines=25> */
.L_x_922:
        /* <DEDUP_REMOVED lines=129> */
.L_x_921:
[----:B------:R-:W-:Y:S05]  /*24f0*/  BSYNC.RECONVERGENT B0 ;  /* 0x0000000000007941 */ /* 0x000fea0003800200 */
.L_x_920:
        /* <DEDUP_REMOVED lines=32> */
.L_x_923:
        /* <DEDUP_REMOVED lines=43> */
.L_x_919:
[----:B------:R-:W-:Y:S05]  /*29b0*/  BSYNC.RECONVERGENT B1 ;  /* 0x0000000000017941 */ /* 0x000fea0003800200 */
.L_x_918:
        /* <DEDUP_REMOVED lines=20> */
        .weak           $__internal_24_$__cuda_sm20_div_u64
        .type           $__internal_24_$__cuda_sm20_div_u64,@function
        .size           $__internal_24_$__cuda_sm20_div_u64,(.L_x_2042 - $__internal_24_$__cuda_sm20_div_u64)
$__internal_24_$__cuda_sm20_div_u64:
        /* <DEDUP_REMOVED lines=63> */
[----:B------:R-:W-:Y:S06]  /*2ef0*/  RET.REL.NODEC R6 `(_ZN7cutlass13device_kernelIN5flash19FlashAttnFwdCombineIN4cute5tupleIJNS3_1CILi8EEENS5_ILi128EEEEEELi6ELi256ELi1ELb0ELb1ENS_6half_tEfNS_4arch4Sm80EEEEEvNT_6ParamsE) ;  /* 0xffffffd006407950 */ /* 0x000fec0003c3ffff */
.L_x_924:
        /* <DEDUP_REMOVED lines=16> */
.L_x_2042:


//--------------------- .text._ZN7cutlass13device_kernelIN5flash19FlashAttnFwdCombineIN4cute5tupleIJNS3_1CILi8EEENS5_ILi128EEEEEELi5ELi256ELi1ELb0ELb1ENS_6half_tEfNS_4arch4Sm80EEEEEvNT_6ParamsE --------------------------
	.section	.text._ZN7cutlass13device_kernelIN5flash19FlashAttnFwdCombineIN4cute5tupleIJNS3_1CILi8EEENS5_ILi128EEEEEELi5ELi256ELi1ELb0ELb1ENS_6half_tEfNS_4arch4Sm80EEEEEvNT_6ParamsE,"ax",@progbits
	.align	128
.text._ZN7cutlass13device_kernelIN5flash19FlashAttnFwdCombineIN4cute5tupleIJNS3_1CILi8EEENS5_ILi128EEEEEELi5ELi256ELi1ELb0ELb1ENS_6half_tEfNS_4arch4Sm80EEEEEvNT_6ParamsE:
        .type           _ZN7cutlass13device_kernelIN5flash19FlashAttnFwdCombineIN4cute5tupleIJNS3_1CILi8EEENS5_ILi128EEEEEELi5ELi256ELi1ELb0ELb1ENS_6half_tEfNS_4arch4Sm80EEEEEvNT_6ParamsE,@function
        .size           _ZN7cutlass13device_kernelIN5flash19FlashAttnFwdCombineIN4cute5tupleIJNS3_1CILi8EEENS5_ILi128EEEEEELi5ELi256ELi1ELb0ELb1ENS_6half_tEfNS_4arch4Sm80EEEEEvNT_6ParamsE,(.L_x_2044 - _ZN7cutlass13device_kernelIN5flash19FlashAttnFwdCombineIN4cute5tupleIJNS3_1CILi8EEENS5_ILi128EEEEEELi5ELi256ELi1ELb0ELb1ENS_6half_tEfNS_4arch4Sm80EEEEEvNT_6ParamsE)
        .other          _ZN7cutlass13device_kernelIN5flash19FlashAttnFwdCombineIN4cute5tupleIJNS3_1CILi8EEENS5_ILi128EEEEEELi5ELi256ELi1ELb0ELb1ENS_6half_tEfNS_4arch4Sm80EEEEEvNT_6ParamsE,@"STO_CUDA_ENTRY STV_DEFAULT"
_ZN7cutlass13device_kernelIN5flash19FlashAttnFwdCombineIN4cute5tupleIJNS3_1CILi8EEENS5_ILi128EEEEEELi5ELi256ELi1ELb0ELb1ENS_6half_tEfNS_4arch4Sm80EEEEEvNT_6ParamsE:
        /* <DEDUP_REMOVED lines=38> */
.L_x_926:
[----:B------:R-:W-:Y:S05]  /*0260*/  BSYNC.RECONVERGENT B0 ;  /* 0x0000000000007941 */ /* 0x000fea0003800200 */
.L_x_925:
        /* <DEDUP_REMOVED lines=13> */
.L_x_927:
        /* <DEDUP_REMOVED lines=8> */
.L_x_929:
[----:B-1----:R-:W1:Y:S02]  /*03c0*/  LDC.64 R4, c[0x0][0x448] ;  /* 0x00011200ff047b82 */ /* 0x002e640000000a00 */
[----:B-1---5:R-:W-:-:S05]  /*03d0*/  IMAD.WIDE R4, R0, 0x4, R4 ;  /* 0x0000000400047825 */ /* 0x022fca00078e0204 */
[----:B------:R2:W5:Y:S01]  /*03e0*/  LDG.E R17, desc[UR38][R4.64] ;  /* 0x0000002604117981 */ /* 0x000562000c1e1900 */
[----:B------:R-:W-:Y:S05]  /*03f0*/  BRA `(.L_x_928) ;  /* 0x0000000000087947 */ /* 0x000fea0003800000 */
.L_x_930:
[----:B------:R-:W2:Y:S02]  /*0400*/  LDG.E R4, desc[UR38][R4.64+0x4] ;  /* 0x0000042604047981 */ /* 0x000ea4000c1e1900 */
[----:B--2---:R-:W-:-:S07]  /*0410*/  IADD3 R17, PT, PT, -R24, R4, RZ ;  /* 0x0000000418117210 */ /* 0x004fce0007ffe1ff */
.L_x_928:
        /* <DEDUP_REMOVED lines=23> */
.L_x_931:
        /* <DEDUP_REMOVED lines=99> */
.L_x_933:
        /* <DEDUP_REMOVED lines=31> */
.L_x_934:
[----:B------:R-:W-:Y:S02]  /*0db0*/  MOV R9, R17 ;  /* 0x0000001100097202 */ /* 0x000fe40000000f00 */
[----:B------:R-:W-:Y:S02]  /*0dc0*/  MOV R6, 0xde0 ;  /* 0x00000de000067802 */ /* 0x000fe40000000f00 */
[----:B------:R-:W-:Y:S05]  /*0dd0*/  CALL.REL.NOINC `($__internal_25_$__cuda_sm20_div_u64) ;  /* 0x0000001800b07944 */ /* 0x000fea0003c00000 */
[----:B------:R-:W-:-:S07]  /*0de0*/  MOV R3, R0 ;  /* 0x0000000000037202 */ /* 0x000fce0000000f00 */
.L_x_935:
[----:B------:R-:W-:-:S05]  /*0df0*/  IADD3 R0, PT, PT, R8, 0x1e, RZ ;  /* 0x0000001e08007810 */ /* 0x000fca0007ffe0ff */
.L_x_932:
        /* <DEDUP_REMOVED lines=42> */
.L_x_938:
[----:B------:R-:W-:-:S05]  /*10a0*/  MOV R4, 0xff800000 ;  /* 0xff80000000047802 */ /* 0x000fca0000000f00 */
[----:B------:R1:W-:Y:S02]  /*10b0*/  STS [R8], R4 ;  /* 0x0000000408007388 */ /* 0x0003e40000000800 */
.L_x_937:
[----:B------:R-:W-:Y:S05]  /*10c0*/  BSYNC.RECONVERGENT B0 ;  /* 0x0000000000007941 */ /* 0x000fea0003800200 */
.L_x_936:
        /* <DEDUP_REMOVED lines=130> */
.L_x_940:
[----:B------:R-:W-:Y:S05]  /*18f0*/  BSYNC.RECONVERGENT B0 ;  /* 0x0000000000007941 */ /* 0x000fea0003800200 */
.L_x_939:
        /* <DEDUP_REMOVED lines=24> */
.L_x_945:
        /* <DEDUP_REMOVED lines=129> */
.L_x_944:
[----:B------:R-:W-:Y:S05]  /*2290*/  BSYNC.RECONVERGENT B0 ;  /* 0x0000000000007941 */ /* 0x000fea0003800200 */
.L_x_943:
        /* <DEDUP_REMOVED lines=32> */
.L_x_946:
        /* <DEDUP_REMOVED lines=43> */
.L_x_942:
[----:B------:R-:W-:Y:S05]  /*2750*/  BSYNC.RECONVERGENT B1 ;  /* 0x0000000000017941 */ /* 0x000fea0003800200 */
.L_x_941:
        /* <DEDUP_REMOVED lines=20> */
        .weak           $__internal_25_$__cuda_sm20_div_u64
        .type           $__internal_25_$__cuda_sm20_div_u64,@function
        .size           $__internal_25_$__cuda_sm20_div_u64,(.L_x_2044 - $__internal_25_$__cuda_sm20_div_u64)
$__internal_25_$__cuda_sm20_div_u64:
        /* <DEDUP_REMOVED lines=63> */
[----:B------:R-:W-:Y:S06]  /*2c90*/  RET.REL.NODEC R6 `(_ZN7cutlass13device_kernelIN5flash19FlashAttnFwdCombineIN4cute5tupleIJNS3_1CILi8EEENS5_ILi128EEEEEELi5ELi256ELi1ELb0ELb1ENS_6half_tEfNS_4arch4Sm80EEEEEvNT_6ParamsE) ;  /* 0xffffffd006d87950 */ /* 0x000fec0003c3ffff */
.L_x_947:
        /* <DEDUP_REMOVED lines=14> */
.L_x_2044:


//--------------------- .text._ZN7cutlass13device_kernelIN5flash19FlashAttnFwdCombineIN4cute5tupleIJNS3_1CILi16EEENS5_ILi64EEEEEELi8ELi256ELi1ELb0ELb0ENS_6half_tEfNS_4arch4Sm90EEEEEvNT_6ParamsE --------------------------
	.section	.text._ZN7cutlass13device_kernelIN5flash19FlashAttnFwdCombineIN4cute5tupleIJNS3_1CILi16EEENS5_ILi64EEEEEELi8ELi256ELi1ELb0ELb0ENS_6half_tEfNS_4arch4Sm90EEEEEvNT_6ParamsE,"ax",@progbits
	.align	128
.text._ZN7cutlass13device_kernelIN5flash19FlashAttnFwdCombineIN4cute5tupleIJNS3_1CILi16EEENS5_ILi64EEEEEELi8ELi256ELi1ELb0ELb0ENS_6half_tEfNS_4arch4Sm90EEEEEvNT_6ParamsE:
        .type           _ZN7cutlass13device_kernelIN5flash19FlashAttnFwdCombineIN4cute5tupleIJNS3_1CILi16EEENS5_ILi64EEEEEELi8ELi256ELi1ELb0ELb0ENS_6half_tEfNS_4arch4Sm90EEEEEvNT_6ParamsE,@function
        .size           _ZN7cutlass13device_kernelIN5flash19FlashAttnFwdCombineIN4cute5tupleIJNS3_1CILi16EEENS5_ILi64EEEEEELi8ELi256ELi1ELb0ELb0ENS_6half_tEfNS_4arch4Sm90EEEEEvNT_6ParamsE,(.L_x_2046 - _ZN7cutlass13device_kernelIN5flash19FlashAttnFwdCombineIN4cute5tupleIJNS3_1CILi16EEENS5_ILi64EEEEEELi8ELi256ELi1ELb0ELb0ENS_6half_tEfNS_4arch4Sm90EEEEEvNT_6ParamsE)
        .other          _ZN7cutlass13device_kernelIN5flash19FlashAttnFwdCombineIN4cute5tupleIJNS3_1CILi16EEENS5_ILi64EEEEEELi8ELi256ELi1ELb0ELb0ENS_6half_tEfNS_4arch4Sm90EEEEEvNT_6ParamsE,@"STO_CUDA_ENTRY STV_DEFAULT"
_ZN7cutlass13device_kernelIN5flash19FlashAttnFwdCombineIN4cute5tupleIJNS3_1CILi16EEENS5_ILi64EEEEEELi8ELi256ELi1ELb0ELb0ENS_6half_tEfNS_4arch4Sm90EEEEEvNT_6ParamsE:
        /* <DEDUP_REMOVED lines=38> */
.L_x_949:
[----:B------:R-:W-:Y:S05]  /*0260*/  BSYNC.RECONVERGENT B0 ;  /* 0x0000000000007941 */ /* 0x000fea0003800200 */
.L_x_948:
        /* <DEDUP_REMOVED lines=22> */
.L_x_950:
        /* <DEDUP_REMOVED lines=286> */
.L_x_952:
[----:B------:R-:W-:Y:S05]  /*15b0*/  BSYNC.RECONVERGENT B0 ;  /* 0x0000000000007941 */ /* 0x000fea0003800200 */
.L_x_951:
        /* <DEDUP_REMOVED lines=278> */
.L_x_954:
[----:B------:R-:W-:Y:S05]  /*2720*/  BSYNC.RECONVERGENT B0 ;  /* 0x0000000000007941 */ /* 0x000fea0003800200 */
.L_x_953:
        /* <DEDUP_REMOVED lines=27> */
.L_x_959:
        /* <DEDUP_REMOVED lines=127> */
.L_x_958:
[----:B------:R-:W-:Y:S05]  /*30d0*/  BSYNC.RECONVERGENT B0 ;  /* 0x0000000000007941 */ /* 0x000fea0003800200 */
.L_x_957:
        /* <DEDUP_REMOVED lines=37> */
.L_x_960:
        /* <DEDUP_REMOVED lines=42> */
.L_x_956:
[----:B------:R-:W-:Y:S05]  /*35d0*/  BSYNC.RECONVERGENT B1 ;  /* 0x0000000000017941 */ /* 0x000fea0003800200 */
.L_x_955:
        /* <DEDUP_REMOVED lines=23> */
.L_x_961:
        /* <DEDUP_REMOVED lines=11> */
.L_x_2046:


//--------------------- .text._ZN7cutlass13device_kernelIN5flash19FlashAttnFwdCombineIN4cute5tupleIJNS3_1CILi16EEENS5_ILi64EEEEEELi7ELi256ELi1ELb0ELb0ENS_6half_tEfNS_4arch4Sm90EEEEEvNT_6ParamsE --------------------------
	.section	.text._ZN7cutlass13device_kernelIN5flash19FlashAttnFwdCombineIN4cute5tupleIJNS3_1CILi16EEENS5_ILi64EEEEEELi7ELi256ELi1ELb0ELb0ENS_6half_tEfNS_4arch4Sm90EEEEEvNT_6ParamsE,"ax",@progbits
	.align	128
.text._ZN7cutlass13device_kernelIN5flash19FlashAttnFwdCombineIN4cute5tupleIJNS3_1CILi16EEENS5_ILi64EEEEEELi7ELi256ELi1ELb0ELb0ENS_6half_tEfNS_4arch4Sm90EEEEEvNT_6ParamsE:
        .type           _ZN7cutlass13device_kernelIN5flash19FlashAttnFwdCombineIN4cute5tupleIJNS3_1CILi16EEENS5_ILi64EEEEEELi7ELi256ELi1ELb0ELb0ENS_6half_tEfNS_4arch4Sm90EEEEEvNT_6ParamsE,@function
        .size           _ZN7cutlass13device_kernelIN5flash19FlashAttnFwdCombineIN4cute5tupleIJNS3_1CILi16EEENS5_ILi64EEEEEELi7ELi256ELi1ELb0ELb0ENS_6half_tEfNS_4arch4Sm90EEEEEvNT_6ParamsE,(.L_x_2047 - _ZN7cutlass13device_kernelIN5flash19FlashAttnFwdCombineIN4cute5tupleIJNS3_1CILi16EEENS5_ILi64EEEEEELi7ELi256ELi1ELb0ELb0ENS_6half_tEfNS_4arch4Sm90EEEEEvNT_6ParamsE)
        .other          _ZN7cutlass13device_kernelIN5flash19FlashAttnFwdCombineIN4cute5tupleIJNS3_1CILi16EEENS5_ILi64EEEEEELi7ELi256ELi1ELb0ELb0ENS_6half_tEfNS_4arch4Sm90EEEEEvNT_6ParamsE,@"STO_CUDA_ENTRY STV_DEFAULT"
_ZN7cutlass13device_kernelIN5flash19FlashAttnFwdCombineIN4cute5tupleIJNS3_1CILi16EEENS5_ILi64EEEEEELi7ELi256ELi1ELb0ELb0ENS_6half_tEfNS_4arch4Sm90EEEEEvNT_6ParamsE:
        /* <DEDUP_REMOVED lines=38> */
.L_x_963:
[----:B------:R-:W-:Y:S05]  /*0260*/  BSYNC.RECONVERGENT B0 ;  /* 0x0000000000007941 */ /* 0x000fea0003800200 */
.L_x_962:
        /* <DEDUP_REMOVED lines=22> */
.L_x_964:
        /* <DEDUP_REMOVED lines=156> */
.L_x_966:
[----:B------:R-:W-:Y:S05]  /*0d90*/  BSYNC.RECONVERGENT B0 ;  /* 0x0000000000007941 */ /* 0x000fea0003800200 */
.L_x_965:
        /* <DEDUP_REMOVED lines=201> */
.L_x_968:
[----:B------:R-:W-:Y:S05]  /*1a30*/  BSYNC.RECONVERGENT B0 ;  /* 0x0000000000007941 */ /* 0x000fea0003800200 */
.L_x_967:
        /* <DEDUP_REMOVED lines=25> */
.L_x_973:
        /* <DEDUP_REMOVED lines=127> */
.L_x_972:
[----:B------:R-:W-:Y:S05]  /*23c0*/  BSYNC.RECONVERGENT B0 ;  /* 0x0000000000007941 */ /* 0x000fea0003800200 */
.L_x_971:
        /* <DEDUP_REMOVED lines=37> */
.L_x_974:
        /* <DEDUP_REMOVED lines=43> */
.L_x_970:
[----:B------:R-:W-:Y:S05]  /*28d0*/  BSYNC.RECONVERGENT B1 ;  /* 0x0000000000017941 */ /* 0x000fea0003800200 */
.L_x_969:
        /* <DEDUP_REMOVED lines=24> */
.L_x_975:
        /* <DEDUP_REMOVED lines=10> */
.L_x_2047:


//--------------------- .text._ZN7cutlass13device_kernelIN5flash19FlashAttnFwdCombineIN4cute5tupleIJNS3_1CILi16EEENS5_ILi64EEEEEELi6ELi256ELi1ELb0ELb0ENS_6half_tEfNS_4arch4Sm90EEEEEvNT_6ParamsE --------------------------
	.section	.text._ZN7cutlass13device_kernelIN5flash19FlashAttnFwdCombineIN4cute5tupleIJNS3_1CILi16EEENS5_ILi64EEEEEELi6ELi256ELi1ELb0ELb0ENS_6half_tEfNS_4arch4Sm90EEEEEvNT_6ParamsE,"ax",@progbits
	.align	128
.text._ZN7cutlass13device_kernelIN5flash19FlashAttnFwdCombineIN4cute5tupleIJNS3_1CILi16EEENS5_ILi64EEEEEELi6ELi256ELi1ELb0ELb0ENS_6half_tEfNS_4arch4Sm90EEEEEvNT_6ParamsE:
        .type           _ZN7cutlass13device_kernelIN5flash19FlashAttnFwdCombineIN4cute5tupleIJNS3_1CILi16EEENS5_ILi64EEEEEELi6ELi256ELi1ELb0ELb0ENS_6half_tEfNS_4arch4Sm90EEEEEvNT_6ParamsE,@function
        .size           _ZN7cutlass13device_kernelIN5flash19FlashAttnFwdCombineIN4cute5tupleIJNS3_1CILi16EEENS5_ILi64EEEEEELi6ELi256ELi1ELb0ELb0ENS_6half_tEfNS_4arch4Sm90EEEEEvNT_6ParamsE,(.L_x_2048 - _ZN7cutlass13device_kernelIN5flash19FlashAttnFwdCombineIN4cute5tupleIJNS3_1CILi16EEENS5_ILi64EEEEEELi6ELi256ELi1ELb0ELb0ENS_6half_tEfNS_4arch4Sm90EEEEEvNT_6ParamsE)
        .other          _ZN7cutlass13device_kernelIN5flash19FlashAttnFwdCombineIN4cute5tupleIJNS3_1CILi16EEENS5_ILi64EEEEEELi6ELi256ELi1ELb0ELb0ENS_6half_tEfNS_4arch4Sm90EEEEEvNT_6ParamsE,@"STO_CUDA_ENTRY STV_DEFAULT"
_ZN7cutlass13device_kernelIN5flash19FlashAttnFwdCombineIN4cute5tupleIJNS3_1CILi16EEENS5_ILi64EEEEEELi6ELi256ELi1ELb0ELb0ENS_6half_tEfNS_4arch4Sm90EEEEEvNT_6ParamsE:
        /* <DEDUP_REMOVED lines=38> */
.L_x_977:
[----:B------:R-:W-:Y:S05]  /*0260*/  BSYNC.RECONVERGENT B0 ;  /* 0x0000000000007941 */ /* 0x000fea0003800200 */
.L_x_976:
        /* <DEDUP_REMOVED lines=22> */
.L_x_978:
        /* <DEDUP_REMOVED lines=96> */
.L_x_980:
[----:B------:R-:W-:Y:S05]  /*09d0*/  BSYNC.RECONVERGENT B0 ;  /* 0x0000000000007941 */ /* 0x000fea0003800200 */
.L_x_979:
        /* <DEDUP_REMOVED lines=163> */
.L_x_982:
[----:B------:R-:W-:Y:S05]  /*1410*/  BSYNC.RECONVERGENT B0 ;  /* 0x0000000000007941 */ /* 0x000fea0003800200 */
.L_x_981:
        /* <DEDUP_REMOVED lines=25> */
.L_x_987:
        /* <DEDUP_REMOVED lines=127> */
.L_x_986:
[----:B------:R-:W-:Y:S05]  /*1da0*/  BSYNC.RECONVERGENT B0 ;  /* 0x0000000000007941 */ /* 0x000fea0003800200 */
.L_x_985:
        /* <DEDUP_REMOVED lines=37> */
.L_x_988:
        /* <DEDUP_REMOVED lines=43> */
.L_x_984:
[----:B------:R-:W-:Y:S05]  /*22b0*/  BSYNC.RECONVERGENT B1 ;  /* 0x0000000000017941 */ /* 0x000fea0003800200 */
.L_x_983:
[----:B------:R-:W-:-:S04]  /*22c0*/  ISETP.GE.AND P0, PT, R16, R13, PT ;  /* 0x0000000d1000720c */ /* 0x000fc80003f06270 */
[----:B------:R-:W-:-:S13]  /*22d0*/  ISETP.LT.OR P0, PT, R14, RZ, P0 ;  /* 0x000000ff0e00720c */ /* 0x000fda0000701670 */
[----:B------:R-:W-:Y:S05]  /*22e0*/  @P0 EXIT ;  /* 0x000000000000094d */ /* 0x000fea0003800000 */
[----:B------:R-:W1:Y:S01]  /*22f0*/  LDCU.128 UR4, c[0x0][0x3f0] ;  /* 0x00007e00ff0477ac */ /* 0x000e620008000c00 */
[----:B------:R-:W-:Y:S02]  /*2300*/  IADD3 R16, PT, PT, R16, R18, RZ ;  /* 0x0000001210107210 */ /* 0x000fe40007ffe0ff */
[----:B------:R-:W-:Y:S01]  /*2310*/  MOV R17, RZ ;  /* 0x000000ff00117202 */ /* 0x000fe20000000f00 */
[----:B------:R-:W3:Y:S01]  /*2320*/  LDCU.128 UR8, c[0x0][0x400] ;  /* 0x00008000ff0877ac */ /* 0x000ee20008000c00 */
[----:B------:R-:W-:Y:S02]  /*2330*/  F2FP.F16.F32.PACK_AB R10, R10, R9 ;  /* 0x000000090a0a723e */ /* 0x000fe400000000ff */
[----:B------:R-:W-:Y:S01]  /*2340*/  F2FP.F16.F32.PACK_AB R11, R12, R11 ;  /* 0x0000000b0c0b723e */ /* 0x000fe200000000ff */
        /* <DEDUP_REMOVED lines=15> */
.L_x_989:
        /* <DEDUP_REMOVED lines=12> */
.L_x_2048:


//--------------------- .text._ZN7cutlass13device_kernelIN5flash19FlashAttnFwdCombineIN4cute5tupleIJNS3_1CILi16EEENS5_ILi64EEEEEELi5ELi256ELi1ELb0ELb0ENS_6half_tEfNS_4arch4Sm90EEEEEvNT_6ParamsE --------------------------
	.section	.text._ZN7cutlass13device_kernelIN5flash19FlashAttnFwdCombineIN4cute5tupleIJNS3_1CILi16EEENS5_ILi64EEEEEELi5ELi256ELi1ELb0ELb0ENS_6half_tEfNS_4arch4Sm90EEEEEvNT_6ParamsE,"ax",@progbits
	.align	128
.text._ZN7cutlass13device_kernelIN5flash19FlashAttnFwdCombineIN4cute5tupleIJNS3_1CILi16EEENS5_ILi64EEEEEELi5ELi256ELi1ELb0ELb0ENS_6half_tEfNS_4arch4Sm90EEEEEvNT_6ParamsE:
        .type           _ZN7cutlass13device_kernelIN5flash19FlashAttnFwdCombineIN4cute5tupleIJNS3_1CILi16EEENS5_ILi64EEEEEELi5ELi256ELi1ELb0ELb0ENS_6half_tEfNS_4arch4Sm90EEEEEvNT_6ParamsE,@function
        .size           _ZN7cutlass13device_kernelIN5flash19FlashAttnFwdCombineIN4cute5tupleIJNS3_1CILi16EEENS5_ILi64EEEEEELi5ELi256ELi1ELb0ELb0ENS_6half_tEfNS_4arch4Sm90EEEEEvNT_6ParamsE,(.L_x_2049 - _ZN7cutlass13device_kernelIN5flash19FlashAttnFwdCombineIN4cute5tupleIJNS3_1CILi16EEENS5_ILi64EEEEEELi5ELi256ELi1ELb0ELb0ENS_6half_tEfNS_4arch4Sm90EEEEEvNT_6ParamsE)
        .other          _ZN7cutlass13device_kernelIN5flash19FlashAttnFwdCombineIN4cute5tupleIJNS3_1CILi16EEENS5_ILi64EEEEEELi5ELi256ELi1ELb0ELb0ENS_6half_tEfNS_4arch4Sm90EEEEEvNT_6ParamsE,@"STO_CUDA_ENTRY STV_DEFAULT"
_ZN7cutlass13device_kernelIN5flash19FlashAttnFwdCombineIN4cute5tupleIJNS3_1CILi16EEENS5_ILi64EEEEEELi5ELi256ELi1ELb0ELb0ENS_6half_tEfNS_4arch4Sm90EEEEEvNT_6ParamsE:
        /* <DEDUP_REMOVED lines=38> */
.L_x_991:
[----:B------:R-:W-:Y:S05]  /*0260*/  BSYNC.RECONVERGENT B0 ;  /* 0x0000000000007941 */ /* 0x000fea0003800200 */
.L_x_990:
        /* <DEDUP_REMOVED lines=22> */
.L_x_992:
        /* <DEDUP_REMOVED lines=64> */
.L_x_994:
[----:B------:R-:W-:Y:S05]  /*07d0*/  BSYNC.RECONVERGENT B0 ;  /* 0x0000000000007941 */ /* 0x000fea0003800200 */
.L_x_993:
        /* <DEDUP_REMOVED lines=144> */
.L_x_996:
[----:B------:R-:W-:Y:S05]  /*10e0*/  BSYNC.RECONVERGENT B0 ;  /* 0x0000000000007941 */ /* 0x000fea0003800200 */
.L_x_995:
        /* <DEDUP_REMOVED lines=25> */
.L_x_1001:
        /* <DEDUP_REMOVED lines=127> */
.L_x_1000:
[----:B------:R-:W-:Y:S05]  /*1a70*/  BSYNC.RECONVERGENT B0 ;  /* 0x0000000000007941 */ /* 0x000fea0003800200 */
.L_x_999:
        /* <DEDUP_REMOVED lines=37> */
.L_x_1002:
        /* <DEDUP_REMOVED lines=43> */
.L_x_998:
[----:B------:R-:W-:Y:S05]  /*1f80*/  BSYNC.RECONVERGENT B1 ;  /* 0x0000000000017941 */ /* 0x000fea0003800200 */
.L_x_997:
        /* <DEDUP_REMOVED lines=24> */
.L_x_1003:
        /* <DEDUP_REMOVED lines=15> */
.L_x_2049:


//--------------------- .text._ZN7cutlass13device_kernelIN5flash19FlashAttnFwdCombineIN4cute5tupleIJNS3_1CILi16EEENS5_ILi64EEEEEELi4ELi256ELi1ELb0ELb0ENS_6half_tEfNS_4arch4Sm90EEEEEvNT_6ParamsE --------------------------
	.section	.text._ZN7cutlass13device_kernelIN5flash19FlashAttnFwdCombineIN4cute5tupleIJNS3_1CILi16EEENS5_ILi64EEEEEELi4ELi256ELi1ELb0ELb0ENS_6half_tEfNS_4arch4Sm90EEEEEvNT_6ParamsE,"ax",@progbits
	.align	128
.text._ZN7cutlass13device_kernelIN5flash19FlashAttnFwdCombineIN4cute5tupleIJNS3_1CILi16EEENS5_ILi64EEEEEELi4ELi256ELi1ELb0ELb0ENS_6half_tEfNS_4arch4Sm90EEEEEvNT_6ParamsE:
        .type           _ZN7cutlass13device_kernelIN5flash19FlashAttnFwdCombineIN4cute5tupleIJNS3_1CILi16EEENS5_ILi64EEEEEELi4ELi256ELi1ELb0ELb0ENS_6half_tEfNS_4arch4Sm90EEEEEvNT_6ParamsE,@function
        .size           _ZN7cutlass13device_kernelIN5flash19FlashAttnFwdCombineIN4cute5tupleIJNS3_1CILi16EEENS5_ILi64EEEEEELi4ELi256ELi1ELb0ELb0ENS_6half_tEfNS_4arch4Sm90EEEEEvNT_6ParamsE,(.L_x_2050 - _ZN7cutlass13device_kernelIN5flash19FlashAttnFwdCombineIN4cute5tupleIJNS3_1CILi16EEENS5_ILi64EEEEEELi4ELi256ELi1ELb0ELb0ENS_6half_tEfNS_4arch4Sm90EEEEEvNT_6ParamsE)
        .other          _ZN7cutlass13device_kernelIN5flash19FlashAttnFwdCombineIN4cute5tupleIJNS3_1CILi16EEENS5_ILi64EEEEEELi4ELi256ELi1ELb0ELb0ENS_6half_tEfNS_4arch4Sm90EEEEEvNT_6ParamsE,@"STO_CUDA_ENTRY STV_DEFAULT"
_ZN7cutlass13device_kernelIN5flash19FlashAttnFwdCombineIN4cute5tupleIJNS3_1CILi16EEENS5_ILi64EEEEEELi4ELi256ELi1ELb0ELb0ENS_6half_tEfNS_4arch4Sm90EEEEEvNT_6ParamsE:
        /* <DEDUP_REMOVED lines=38> */
.L_x_1005:
[----:B------:R-:W-:Y:S05]  /*0260*/  BSYNC.RECONVERGENT B0 ;  /* 0x0000000000007941 */ /* 0x000fea0003800200 */
.L_x_1004:
        /* <DEDUP_REMOVED lines=22> */
.L_x_1006:
        /* <DEDUP_REMOVED lines=47> */
.L_x_1009:
[----:B------:R-:W-:-:S05]  /*06c0*/  MOV R3, 0xff800000 ;  /* 0xff80000000037802 */ /* 0x000fca0000000f00 */
[----:B------:R3:W-:Y:S02]  /*06d0*/  STS [R0], R3 ;  /* 0x0000000300007388 */ /* 0x0007e40000000800 */
.L_x_1008:
[----:B------:R-:W-:Y:S05]  /*06e0*/  BSYNC.RECONVERGENT B0 ;  /* 0x0000000000007941 */ /* 0x000fea0003800200 */
.L_x_1007:
        /* <DEDUP_REMOVED lines=134> */
.L_x_1011:
[----:B------:R-:W-:Y:S05]  /*0f50*/  BSYNC.RECONVERGENT B0 ;  /* 0x0000000000007941 */ /* 0x000fea0003800200 */
.L_x_1010:
        /* <DEDUP_REMOVED lines=25> */
.L_x_1016:
        /* <DEDUP_REMOVED lines=127> */
.L_x_1015:
[----:B------:R-:W-:Y:S05]  /*18e0*/  BSYNC.RECONVERGENT B0 ;  /* 0x0000000000007941 */ /* 0x000fea0003800200 */
.L_x_1014:
        /* <DEDUP_REMOVED lines=37> */
.L_x_1017:
        /* <DEDUP_REMOVED lines=43> */
.L_x_1013:
[----:B------:R-:W-:Y:S05]  /*1df0*/  BSYNC.RECONVERGENT B1 ;  /* 0x0000000000017941 */ /* 0x000fea0003800200 */
.L_x_1012:
        /* <DEDUP_REMOVED lines=24> */
.L_x_1018:
        /* <DEDUP_REMOVED lines=16> */
.L_x_2050:


//--------------------- .text._ZN7cutlass13device_kernelIN5flash19FlashAttnFwdCombineIN4cute5tupleIJNS3_1CILi16EEENS5_ILi64EEEEEELi8ELi256ELi1ELb0ELb1ENS_6half_tEfNS_4arch4Sm90EEEEEvNT_6ParamsE --------------------------
	.section	.text._ZN7cutlass13device_kernelIN5flash19FlashAttnFwdCombineIN4cute5tupleIJNS3_1CILi16EEENS5_ILi64EEEEEELi8ELi256ELi1ELb0ELb1ENS_6half_tEfNS_4arch4Sm90EEEEEvNT_6ParamsE,"ax",@progbits
	.align	128
.text._ZN7cutlass13device_kernelIN5flash19FlashAttnFwdCombineIN4cute5tupleIJNS3_1CILi16EEENS5_ILi64EEEEEELi8ELi256ELi1ELb0ELb1ENS_6half_tEfNS_4arch4Sm90EEEEEvNT_6ParamsE:
        .type           _ZN7cutlass13device_kernelIN5flash19FlashAttnFwdCombineIN4cute5tupleIJNS3_1CILi16EEENS5_ILi64EEEEEELi8ELi256ELi1ELb0ELb1ENS_6half_tEfNS_4arch4Sm90EEEEEvNT_6ParamsE,@function
        .size           _ZN7cutlass13device_kernelIN5flash19FlashAttnFwdCombineIN4cute5tupleIJNS3_1CILi16EEENS5_ILi64EEEEEELi8ELi256ELi1ELb0ELb1ENS_6half_tEfNS_4arch4Sm90EEEEEvNT_6ParamsE,(.L_x_2051 - _ZN7cutlass13device_kernelIN5flash19FlashAttnFwdCombineIN4cute5tupleIJNS3_1CILi16EEENS5_ILi64EEEEEELi8ELi256ELi1ELb0ELb1ENS_6half_tEfNS_4arch4Sm90EEEEEvNT_6ParamsE)
        .other          _ZN7cutlass13device_kernelIN5flash19FlashAttnFwdCombineIN4cute5tupleIJNS3_1CILi16EEENS5_ILi64EEEEEELi8ELi256ELi1ELb0ELb1ENS_6half_tEfNS_4arch4Sm90EEEEEvNT_6ParamsE,@"STO_CUDA_ENTRY STV_DEFAULT"
_ZN7cutlass13device_kernelIN5flash19FlashAttnFwdCombineIN4cute5tupleIJNS3_1CILi16EEENS5_ILi64EEEEEELi8ELi256ELi1ELb0ELb1ENS_6half_tEfNS_4arch4Sm90EEEEEvNT_6ParamsE:
        /* <DEDUP_REMOVED lines=38> */
.L_x_1020:
[----:B------:R-:W-:Y:S05]  /*0260*/  BSYNC.RECONVERGENT B0 ;  /* 0x0000000000007941 */ /* 0x000fea0003800200 */
.L_x_1019:
        /* <DEDUP_REMOVED lines=13> */
.L_x_1021:
        /* <DEDUP_REMOVED lines=8> */
.L_x_1023:
[----:B-1----:R-:W1:Y:S02]  /*03c0*/  LDC.64 R4, c[0x0][0x448] ;  /* 0x00011200ff047b82 */ /* 0x002e640000000a00 */
[----:B-1---5:R-:W-:-:S05]  /*03d0*/  IMAD.WIDE R4, R0, 0x4, R4 ;  /* 0x0000000400047825 */ /* 0x022fca00078e0204 */
[----:B------:R2:W5:Y:S01]  /*03e0*/  LDG.E R17, desc[UR38][R4.64] ;  /* 0x0000002604117981 */ /* 0x000562000c1e1900 */
[----:B------:R-:W-:Y:S05]  /*03f0*/  BRA `(.L_x_1022) ;  /* 0x0000000000087947 */ /* 0x000fea0003800000 */
.L_x_1024:
[----:B------:R-:W2:Y:S02]  /*0400*/  LDG.E R4, desc[UR38][R4.64+0x4] ;  /* 0x0000042604047981 */ /* 0x000ea4000c1e1900 */
[----:B--2---:R-:W-:-:S07]  /*0410*/  IADD3 R17, PT, PT, -R24, R4, RZ ;  /* 0x0000000418117210 */ /* 0x004fce0007ffe1ff */
.L_x_1022:
        /* <DEDUP_REMOVED lines=23> */
.L_x_1025:
        /* <DEDUP_REMOVED lines=99> */
.L_x_1027:
        /* <DEDUP_REMOVED lines=31> */
.L_x_1028:
[----:B------:R-:W-:Y:S02]  /*0db0*/  MOV R9, R17 ;  /* 0x0000001100097202 */ /* 0x000fe40000000f00 */
[----:B------:R-:W-:Y:S02]  /*0dc0*/  MOV R6, 0xde0 ;  /* 0x00000de000067802 */ /* 0x000fe40000000f00 */
[----:B------:R-:W-:Y:S05]  /*0dd0*/  CALL.REL.NOINC `($__internal_26_$__cuda_sm20_div_u64) ;  /* 0x0000003000787944 */ /* 0x000fea0003c00000 */
[----:B------:R-:W-:-:S07]  /*0de0*/  MOV R3, R0 ;  /* 0x0000000000037202 */ /* 0x000fce0000000f00 */
.L_x_1029:
[----:B------:R-:W-:Y:S02]  /*0df0*/  IADD3 R0, PT, PT, R8, 0x1e, RZ ;  /* 0x0000001e08007810 */ /* 0x000fe40007ffe0ff */
[----:B------:R-:W-:-:S03]  /*0e00*/  MOV R18, R3 ;  /* 0x0000000300127202 */ /* 0x000fc60000000f00 */
.L_x_1026:
        /* <DEDUP_REMOVED lines=281> */
.L_x_1031:
[----:B------:R-:W-:Y:S05]  /*1fa0*/  BSYNC.RECONVERGENT B0 ;  /* 0x0000000000007941 */ /* 0x000fea0003800200 */
.L_x_1030:
        /* <DEDUP_REMOVED lines=248> */
.L_x_1033:
[----:B------:R-:W-:Y:S05]  /*2f30*/  BSYNC.RECONVERGENT B0 ;  /* 0x0000000000007941 */ /* 0x000fea0003800200 */
.L_x_1032:
        /* <DEDUP_REMOVED lines=41> */
.L_x_1038:
        /* <DEDUP_REMOVED lines=126> */
.L_x_1037:
[----:B------:R-:W-:Y:S05]  /*39b0*/  BSYNC.RECONVERGENT B0 ;  /* 0x0000000000007941 */ /* 0x000fea0003800200 */
.L_x_1036:
        /* <DEDUP_REMOVED lines=32> */
.L_x_1039:
        /* <DEDUP_REMOVED lines=43> */
.L_x_1035:
[----:B------:R-:W-:Y:S05]  /*3e70*/  BSYNC.RECONVERGENT B1 ;  /* 0x0000000000017941 */ /* 0x000fea0003800200 */
.L_x_1034:
        /* <DEDUP_REMOVED lines=20> */
        .weak           $__internal_26_$__cuda_sm20_div_u64
        .type           $__internal_26_$__cuda_sm20_div_u64,@function
        .size           $__internal_26_$__cuda_sm20_div_u64,(.L_x_2051 - $__internal_26_$__cuda_sm20_div_u64)
$__internal_26_$__cuda_sm20_div_u64:
        /* <DEDUP_REMOVED lines=63> */
[----:B------:R-:W-:Y:S06]  /*43b0*/  RET.REL.NODEC R6 `(_ZN7cutlass13device_kernelIN5flash19FlashAttnFwdCombineIN4cute5tupleIJNS3_1CILi16EEENS5_ILi64EEEEEELi8ELi256ELi1ELb0ELb1ENS_6half_tEfNS_4arch4Sm90EEEEEvNT_6ParamsE) ;  /* 0xffffffbc06107950 */ /* 0x000fec0003c3ffff */
.L_x_1040:
        /* <DEDUP_REMOVED lines=12> */
.L_x_2051:


//--------------------- .text._ZN7cutlass13device_kernelIN5flash19FlashAttnFwdCombineIN4cute5tupleIJNS3_1CILi16EEENS5_ILi64EEEEEELi7ELi256ELi1ELb0ELb1ENS_6half_tEfNS_4arch4Sm90EEEEEvNT_6ParamsE --------------------------
	.section	.text._ZN7cutlass13device_kernelIN5flash19FlashAttnFwdCombineIN4cute5tupleIJNS3_1CILi16EEENS5_ILi64EEEEEELi7ELi256ELi1ELb0ELb1ENS_6half_tEfNS_4arch4Sm90EEEEEvNT_6ParamsE,"ax",@progbits
	.align	128
.text._ZN7cutlass13device_kernelIN5flash19FlashAttnFwdCombineIN4cute5tupleIJNS3_1CILi16EEENS5_ILi64EEEEEELi7ELi256ELi1ELb0ELb1ENS_6half_tEfNS_4arch4Sm90EEEEEvNT_6ParamsE:
        .type           _ZN7cutlass13device_kernelIN5flash19FlashAttnFwdCombineIN4cute5tupleIJNS3_1CILi16EEENS5_ILi64EEEEEELi7ELi256ELi1ELb0ELb1ENS_6half_tEfNS_4arch4Sm90EEEEEvNT_6ParamsE,@function
        .size           _ZN7cutlass13device_kernelIN5flash19FlashAttnFwdCombineIN4cute5tupleIJNS3_1CILi16EEENS5_ILi64EEEEEELi7ELi256ELi1ELb0ELb1ENS_6half_tEfNS_4arch4Sm90EEEEEvNT_6ParamsE,(.L_x_2053 - _ZN7cutlass13device_kernelIN5flash19FlashAttnFwdCombineIN4cute5tupleIJNS3_1CILi16EEENS5_ILi64EEEEEELi7ELi256ELi1ELb0ELb1ENS_6half_tEfNS_4arch4Sm90EEEEEvNT_6ParamsE)
        .other          _ZN7cutlass13device_kernelIN5flash19FlashAttnFwdCombineIN4cute5tupleIJNS3_1CILi16EEENS5_ILi64EEEEEELi7ELi256ELi1ELb0ELb1ENS_6half_tEfNS_4arch4Sm90EEEEEvNT_6ParamsE,@"STO_CUDA_ENTRY STV_DEFAULT"
_ZN7cutlass13device_kernelIN5flash19FlashAttnFwdCombineIN4cute5tupleIJNS3_1CILi16EEENS5_ILi64EEEEEELi7ELi256ELi1ELb0ELb1ENS_6half_tEfNS_4arch4Sm90EEEEEvNT_6ParamsE:
        /* <DEDUP_REMOVED lines=38> */
.L_x_1042:
[----:B------:R-:W-:Y:S05]  /*0260*/  BSYNC.RECONVERGENT B0 ;  /* 0x0000000000007941 */ /* 0x000fea0003800200 */
.L_x_1041:
        /* <DEDUP_REMOVED lines=13> */
.L_x_1043:
        /* <DEDUP_REMOVED lines=8> */
.L_x_1045:
[----:B-1----:R-:W1:Y:S02]  /*03c0*/  LDC.64 R4, c[0x0][0x448] ;  /* 0x00011200ff047b82 */ /* 0x002e640000000a00 */
[----:B-1---5:R-:W-:-:S05]  /*03d0*/  IMAD.WIDE R4, R0, 0x4, R4 ;  /* 0x0000000400047825 */ /* 0x022fca00078e0204 */
[----:B------:R2:W5:Y:S01]  /*03e0*/  LDG.E R17, desc[UR38][R4.64] ;  /* 0x0000002604117981 */ /* 0x000562000c1e1900 */
[----:B------:R-:W-:Y:S05]  /*03f0*/  BRA `(.L_x_1044) ;  /* 0x0000000000087947 */ /* 0x000fea0003800000 */
.L_x_1046:
[----:B------:R-:W2:Y:S02]  /*0400*/  LDG.E R4, desc[UR38][R4.64+0x4] ;  /* 0x0000042604047981 */ /* 0x000ea4000c1e1900 */
[----:B--2---:R-:W-:-:S07]  /*0410*/  IADD3 R17, PT, PT, -R24, R4, RZ ;  /* 0x0000000418117210 */ /* 0x004fce0007ffe1ff */
.L_x_1044:
        /* <DEDUP_REMOVED lines=23> */
.L_x_1047:
        /* <DEDUP_REMOVED lines=99> */
.L_x_1049:
        /* <DEDUP_REMOVED lines=31> */
.L_x_1050:
[----:B------:R-:W-:Y:S02]  /*0db0*/  MOV R9, R17 ;  /* 0x0000001100097202 */ /* 0x000fe40000000f00 */
[----:B------:R-:W-:Y:S02]  /*0dc0*/  MOV R6, 0xde0 ;  /* 0x00000de000067802 */ /* 0x000fe40000000f00 */
[----:B------:R-:W-:Y:S05]  /*0dd0*/  CALL.REL.NOINC `($__internal_27_$__cuda_sm20_div_u64) ;  /* 0x0000002400447944 */ /* 0x000fea0003c00000 */
[----:B------:R-:W-:-:S07]  /*0de0*/  MOV R3, R0 ;  /* 0x0000000000037202 */ /* 0x000fce0000000f00 */
.L_x_1051:
[----:B------:R-:W-:-:S05]  /*0df0*/  IADD3 R0, PT, PT, R8, 0x1e, RZ ;  /* 0x0000001e08007810 */ /* 0x000fca0007ffe0ff */
.L_x_1048:
        /* <DEDUP_REMOVED lines=153> */
.L_x_1053:
[----:B------:R-:W-:Y:S05]  /*1790*/  BSYNC.RECONVERGENT B0 ;  /* 0x0000000000007941 */ /* 0x000fea0003800200 */
.L_x_1052:
        /* <DEDUP_REMOVED lines=181> */
.L_x_1055:
[----:B------:R-:W-:Y:S05]  /*22f0*/  BSYNC.RECONVERGENT B0 ;  /* 0x0000000000007941 */ /* 0x000fea0003800200 */
.L_x_1054:
        /* <DEDUP_REMOVED lines=32> */
.L_x_1060:
        /* <DEDUP_REMOVED lines=126> */
.L_x_1059:
[----:B------:R-:W-:Y:S05]  /*2ce0*/  BSYNC.RECONVERGENT B0 ;  /* 0x0000000000007941 */ /* 0x000fea0003800200 */
.L_x_1058:
        /* <DEDUP_REMOVED lines=32> */
.L_x_1061:
        /* <DEDUP_REMOVED lines=43> */
.L_x_1057:
[----:B------:R-:W-:Y:S05]  /*31a0*/  BSYNC.RECONVERGENT B1 ;  /* 0x0000000000017941 */ /* 0x000fea0003800200 */
.L_x_1056:
        /* <DEDUP_REMOVED lines=20> */
        .weak           $__internal_27_$__cuda_sm20_div_u64
        .type           $__internal_27_$__cuda_sm20_div_u64,@function
        .size           $__internal_27_$__cuda_sm20_div_u64,(.L_x_2053 - $__internal_27_$__cuda_sm20_div_u64)
$__internal_27_$__cuda_sm20_div_u64:
        /* <DEDUP_REMOVED lines=63> */
[----:B------:R-:W-:Y:S06]  /*36e0*/  RET.REL.NODEC R6 `(_ZN7cutlass13device_kernelIN5flash19FlashAttnFwdCombineIN4cute5tupleIJNS3_1CILi16EEENS5_ILi64EEEEEELi7ELi256ELi1ELb0ELb1ENS_6half_tEfNS_4arch4Sm90EEEEEvNT_6ParamsE) ;  /* 0xffffffc806447950 */ /* 0x000fec0003c3ffff */
.L_x_1062:
        /* <DEDUP_REMOVED lines=9> */
.L_x_2053:


//--------------------- .text._ZN7cutlass13device_kernelIN5flash19FlashAttnFwdCombineIN4cute5tupleIJNS3_1CILi16EEENS5_ILi64EEEEEELi6ELi256ELi1ELb0ELb1ENS_6half_tEfNS_4arch4Sm90EEEEEvNT_6ParamsE --------------------------
	.section	.text._ZN7cutlass13device_kernelIN5flash19FlashAttnFwdCombineIN4cute5tupleIJNS3_1CILi16EEENS5_ILi64EEEEEELi6ELi256ELi1ELb0ELb1ENS_6half_tEfNS_4arch4Sm90EEEEEvNT_6ParamsE,"ax",@progbits
	.align	128
.text._ZN7cutlass13device_kernelIN5flash19FlashAttnFwdCombineIN4cute5tupleIJNS3_1CILi16EEENS5_ILi64EEEEEELi6ELi256ELi1ELb0ELb1ENS_6half_tEfNS_4arch4Sm90EEEEEvNT_6ParamsE:
        .type           _ZN7cutlass13device_kernelIN5flash19FlashAttnFwdCombineIN4cute5tupleIJNS3_1CILi16EEENS5_ILi64EEEEEELi6ELi256ELi1ELb0ELb1ENS_6half_tEfNS_4arch4Sm90EEEEEvNT_6ParamsE,@function
        .size           _ZN7cutlass13device_kernelIN5flash19FlashAttnFwdCombineIN4cute5tupleIJNS3_1CILi16EEENS5_ILi64EEEEEELi6ELi256ELi1ELb0ELb1ENS_6half_tEfNS_4arch4Sm90EEEEEvNT_6ParamsE,(.L_x_2055 - _ZN7cutlass13device_kernelIN5flash19FlashAttnFwdCombineIN4cute5tupleIJNS3_1CILi16EEENS5_ILi64EEEEEELi6ELi256ELi1ELb0ELb1ENS_6half_tEfNS_4arch4Sm90EEEEEvNT_6ParamsE)
        .other          _ZN7cutlass13device_kernelIN5flash19FlashAttnFwdCombineIN4cute5tupleIJNS3_1CILi16EEENS5_ILi64EEEEEELi6ELi256ELi1ELb0ELb1ENS_6half_tEfNS_4arch4Sm90EEEEEvNT_6ParamsE,@"STO_CUDA_ENTRY STV_DEFAULT"
_ZN7cutlass13device_kernelIN5flash19FlashAttnFwdCombineIN4cute5tupleIJNS3_1CILi16EEENS5_ILi64EEEEEELi6ELi256ELi1ELb0ELb1ENS_6half_tEfNS_4arch4Sm90EEEEEvNT_6ParamsE:
        /* <DEDUP_REMOVED lines=38> */
.L_x_1064:
[----:B------:R-:W-:Y:S05]  /*0260*/  BSYNC.RECONVERGENT B0 ;  /* 0x0000000000007941 */ /* 0x000fea0003800200 */
.L_x_1063:
        /* <DEDUP_REMOVED lines=13> */
.L_x_1065:
        /* <DEDUP_REMOVED lines=8> */
.L_x_1067:
[----:B-1----:R-:W1:Y:S02]  /*03c0*/  LDC.64 R4, c[0x0][0x448] ;  /* 0x00011200ff047b82 */ /* 0x002e640000000a00 */
[----:B-1---5:R-:W-:-:S05]  /*03d0*/  IMAD.WIDE R4, R0, 0x4, R4 ;  /* 0x0000000400047825 */ /* 0x022fca00078e0204 */
[----:B------:R2:W5:Y:S01]  /*03e0*/  LDG.E R17, desc[UR38][R4.64] ;  /* 0x0000002604117981 */ /* 0x000562000c1e1900 */
[----:B------:R-:W-:Y:S05]  /*03f0*/  BRA `(.L_x_1066) ;  /* 0x0000000000087947 */ /* 0x000fea0003800000 */
.L_x_1068:
[----:B------:R-:W2:Y:S02]  /*0400*/  LDG.E R4, desc[UR38][R4.64+0x4] ;  /* 0x0000042604047981 */ /* 0x000ea4000c1e1900 */
[----:B--2---:R-:W-:-:S07]  /*0410*/  IADD3 R17, PT, PT, -R24, R4, RZ ;  /* 0x0000000418117210 */ /* 0x004fce0007ffe1ff */
.L_x_1066:
        /* <DEDUP_REMOVED lines=23> */
.L_x_1069:
        /* <DEDUP_REMOVED lines=99> */
.L_x_1071:
        /* <DEDUP_REMOVED lines=31> */
.L_x_1072:
[----:B------:R-:W-:Y:S02]  /*0db0*/  MOV R9, R17 ;  /* 0x0000001100097202 */ /* 0x000fe40000000f00 */
[----:B------:R-:W-:Y:S02]  /*0dc0*/  MOV R6, 0xde0 ;  /* 0x00000de000067802 */ /* 0x000fe40000000f00 */
[----:B------:R-:W-:Y:S05]  /*0dd0*/  CALL.REL.NOINC `($__internal_28_$__cuda_sm20_div_u64) ;  /* 0x0000001c00ac7944 */ /* 0x000fea0003c00000 */
[----:B------:R-:W-:-:S07]  /*0de0*/  MOV R3, R0 ;  /* 0x0000000000037202 */ /* 0x000fce0000000f00 */
.L_x_1073:
[----:B------:R-:W-:-:S05]  /*0df0*/  IADD3 R0, PT, PT, R8, 0x1e, RZ ;  /* 0x0000001e08007810 */ /* 0x000fca0007ffe0ff */
.L_x_1070:
        /* <DEDUP_REMOVED lines=89> */
.L_x_1075:
[----:B------:R-:W-:Y:S05]  /*1390*/  BSYNC.RECONVERGENT B0 ;  /* 0x0000000000007941 */ /* 0x000fea0003800200 */
.L_x_1074:
        /* <DEDUP_REMOVED lines=147> */
.L_x_1077:
[----:B------:R-:W-:Y:S05]  /*1cd0*/  BSYNC.RECONVERGENT B0 ;  /* 0x0000000000007941 */ /* 0x000fea0003800200 */
.L_x_1076:
        /* <DEDUP_REMOVED lines=28> */
.L_x_1082:
        /* <DEDUP_REMOVED lines=126> */
.L_x_1081:
[----:B------:R-:W-:Y:S05]  /*2680*/  BSYNC.RECONVERGENT B0 ;  /* 0x0000000000007941 */ /* 0x000fea0003800200 */
.L_x_1080:
        /* <DEDUP_REMOVED lines=32> */
.L_x_1083:
        /* <DEDUP_REMOVED lines=43> */
.L_x_1079:
[----:B------:R-:W-:Y:S05]  /*2b40*/  BSYNC.RECONVERGENT B1 ;  /* 0x0000000000017941 */ /* 0x000fea0003800200 */
.L_x_1078:
        /* <DEDUP_REMOVED lines=20> */
        .weak           $__internal_28_$__cuda_sm20_div_u64
        .type           $__internal_28_$__cuda_sm20_div_u64,@function
        .size           $__internal_28_$__cuda_sm20_div_u64,(.L_x_2055 - $__internal_28_$__cuda_sm20_div_u64)
$__internal_28_$__cuda_sm20_div_u64:
        /* <DEDUP_REMOVED lines=63> */
[----:B------:R-:W-:Y:S06]  /*3080*/  RET.REL.NODEC R6 `(_ZN7cutlass13device_kernelIN5flash19FlashAttnFwdCombineIN4cute5tupleIJNS3_1CILi16EEENS5_ILi64EEEEEELi6ELi256ELi1ELb0ELb1ENS_6half_tEfNS_4arch4Sm90EEEEEvNT_6ParamsE) ;  /* 0xffffffcc06dc7950 */ /* 0x000fec0003c3ffff */
.L_x_1084:
        /* <DEDUP_REMOVED lines=15> */
.L_x_2055:


//--------------------- .text._ZN7cutlass13device_kernelIN5flash19FlashAttnFwdCombineIN4cute5tupleIJNS3_1CILi16EEENS5_ILi64EEEEEELi5ELi256ELi1ELb0ELb1ENS_6half_tEfNS_4arch4Sm90EEEEEvNT_6ParamsE --------------------------
	.section	.text._ZN7cutlass13device_kernelIN5flash19FlashAttnFwdCombineIN4cute5tupleIJNS3_1CILi16EEENS5_ILi64EEEEEELi5ELi256ELi1ELb0ELb1ENS_6half_tEfNS_4arch4Sm90EEEEEvNT_6ParamsE,"ax",@progbits
	.align	128
.text._ZN7cutlass13device_kernelIN5flash19FlashAttnFwdCombineIN4cute5tupleIJNS3_1CILi16EEENS5_ILi64EEEEEELi5ELi256ELi1ELb0ELb1ENS_6half_tEfNS_4arch4Sm90EEEEEvNT_6ParamsE:
        .type           _ZN7cutlass13device_kernelIN5flash19FlashAttnFwdCombineIN4cute5tupleIJNS3_1CILi16EEENS5_ILi64EEEEEELi5ELi256ELi1ELb0ELb1ENS_6half_tEfNS_4arch4Sm90EEEEEvNT_6ParamsE,@function
        .size           _ZN7cutlass13device_kernelIN5flash19FlashAttnFwdCombineIN4cute5tupleIJNS3_1CILi16EEENS5_ILi64EEEEEELi5ELi256ELi1ELb0ELb1ENS_6half_tEfNS_4arch4Sm90EEEEEvNT_6ParamsE,(.L_x_2057 - _ZN7cutlass13device_kernelIN5flash19FlashAttnFwdCombineIN4cute5tupleIJNS3_1CILi16EEENS5_ILi64EEEEEELi5ELi256ELi1ELb0ELb1ENS_6half_tEfNS_4arch4Sm90EEEEEvNT_6ParamsE)
        .other          _ZN7cutlass13device_kernelIN5flash19FlashAttnFwdCombineIN4cute5tupleIJNS3_1CILi16EEENS5_ILi64EEEEEELi5ELi256ELi1ELb0ELb1ENS_6half_tEfNS_4arch4Sm90EEEEEvNT_6ParamsE,@"STO_CUDA_ENTRY STV_DEFAULT"
_ZN7cutlass13device_kernelIN5flash19FlashAttnFwdCombineIN4cute5tupleIJNS3_1CILi16EEENS5_ILi64EEEEEELi5ELi256ELi1ELb0ELb1ENS_6half_tEfNS_4arch4Sm90EEEEEvNT_6ParamsE:
        /* <DEDUP_REMOVED lines=38> */
.L_x_1086:
[----:B------:R-:W-:Y:S05]  /*0260*/  BSYNC.RECONVERGENT B0 ;  /* 0x0000000000007941 */ /* 0x000fea0003800200 */
.L_x_1085:
        /* <DEDUP_REMOVED lines=13> */
.L_x_1087:
        /* <DEDUP_REMOVED lines=8> */
.L_x_1089:
[----:B-1----:R-:W1:Y:S02]  /*03c0*/  LDC.64 R4, c[0x0][0x448] ;  /* 0x00011200ff047b82 */ /* 0x002e640000000a00 */
[----:B-1---5:R-:W-:-:S05]  /*03d0*/  IMAD.WIDE R4, R0, 0x4, R4 ;  /* 0x0000000400047825 */ /* 0x022fca00078e0204 */
[----:B------:R2:W5:Y:S01]  /*03e0*/  LDG.E R17, desc[UR38][R4.64] ;  /* 0x0000002604117981 */ /* 0x000562000c1e1900 */
[----:B------:R-:W-:Y:S05]  /*03f0*/  BRA `(.L_x_1088) ;  /* 0x0000000000087947 */ /* 0x000fea0003800000 */
.L_x_1090:
[----:B------:R-:W2:Y:S02]  /*0400*/  LDG.E R4, desc[UR38][R4.64+0x4] ;  /* 0x0000042604047981 */ /* 0x000ea4000c1e1900 */
[----:B--2---:R-:W-:-:S07]  /*0410*/  IADD3 R17, PT, PT, -R24, R4, RZ ;  /* 0x0000000418117210 */ /* 0x004fce0007ffe1ff */
.L_x_1088:
        /* <DEDUP_REMOVED lines=23> */
.L_x_1091:
        /* <DEDUP_REMOVED lines=99> */
.L_x_1093:
        /* <DEDUP_REMOVED lines=31> */
.L_x_1094:
[----:B------:R-:W-:Y:S02]  /*0db0*/  MOV R9, R17 ;  /* 0x0000001100097202 */ /* 0x000fe40000000f00 */
[----:B------:R-:W-:Y:S02]  /*0dc0*/  MOV R6, 0xde0 ;  /* 0x00000de000067802 */ /* 0x000fe40000000f00 */
[----:B------:R-:W-:Y:S05]  /*0dd0*/  CALL.REL.NOINC `($__internal_29_$__cuda_sm20_div_u64) ;  /* 0x0000001800e07944 */ /* 0x000fea0003c00000 */
[----:B------:R-:W-:-:S07]  /*0de0*/  MOV R3, R0 ;  /* 0x0000000000037202 */ /* 0x000fce0000000f00 */
.L_x_1095:
[----:B------:R-:W-:-:S05]  /*0df0*/  IADD3 R0, PT, PT, R8, 0x1e, RZ ;  /* 0x0000001e08007810 */ /* 0x000fca0007ffe0ff */
.L_x_1092:
        /* <DEDUP_REMOVED lines=57> */
.L_x_1097:
[----:B------:R-:W-:Y:S05]  /*1190*/  BSYNC.RECONVERGENT B0 ;  /* 0x0000000000007941 */ /* 0x000fea0003800200 */
.L_x_1096:
        /* <DEDUP_REMOVED lines=131> */
.L_x_1099:
[----:B------:R-:W-:Y:S05]  /*19d0*/  BSYNC.RECONVERGENT B0 ;  /* 0x0000000000007941 */ /* 0x000fea0003800200 */
.L_x_1098:
        /* <DEDUP_REMOVED lines=25> */
.L_x_1104:
        /* <DEDUP_REMOVED lines=126> */
.L_x_1103:
[----:B------:R-:W-:Y:S05]  /*2350*/  BSYNC.RECONVERGENT B0 ;  /* 0x0000000000007941 */ /* 0x000fea0003800200 */
.L_x_1102:
        /* <DEDUP_REMOVED lines=32> */
.L_x_1105:
        /* <DEDUP_REMOVED lines=43> */
.L_x_1101:
[----:B------:R-:W-:Y:S05]  /*2810*/  BSYNC.RECONVERGENT B1 ;  /* 0x0000000000017941 */ /* 0x000fea0003800200 */
.L_x_1100:
        /* <DEDUP_REMOVED lines=20> */
        .weak           $__internal_29_$__cuda_sm20_div_u64
        .type           $__internal_29_$__cuda_sm20_div_u64,@function
        .size           $__internal_29_$__cuda_sm20_div_u64,(.L_x_2057 - $__internal_29_$__cuda_sm20_div_u64)
$__internal_29_$__cuda_sm20_div_u64:
        /* <DEDUP_REMOVED lines=63> */
[----:B------:R-:W-:Y:S06]  /*2d50*/  RET.REL.NODEC R6 `(_ZN7cutlass13device_kernelIN5flash19FlashAttnFwdCombineIN4cute5tupleIJNS3_1CILi16EEENS5_ILi64EEEEEELi5ELi256ELi1ELb0ELb1ENS_6half_tEfNS_4arch4Sm90EEEEEvNT_6ParamsE) ;  /* 0xffffffd006a87950 */ /* 0x000fec0003c3ffff */
.L_x_1106:
        /* <DEDUP_REMOVED lines=10> */
.L_x_2057:


//--------------------- .text._ZN7cutlass13device_kernelIN5flash19FlashAttnFwdCombineIN4cute5tupleIJNS3_1CILi16EEENS5_ILi64EEEEEELi4ELi256ELi1ELb0ELb1ENS_6half_tEfNS_4arch4Sm90EEEEEvNT_6ParamsE --------------------------
	.section	.text._ZN7cutlass13device_kernelIN5flash19FlashAttnFwdCombineIN4cute5tupleIJNS3_1CILi16EEENS5_ILi64EEEEEELi4ELi256ELi1ELb0ELb1ENS_6half_tEfNS_4arch4Sm90EEEEEvNT_6ParamsE,"ax",@progbits
	.align	128
.text._ZN7cutlass13device_kernelIN5flash19FlashAttnFwdCombineIN4cute5tupleIJNS3_1CILi16EEENS5_ILi64EEEEEELi4ELi256ELi1ELb0ELb1ENS_6half_tEfNS_4arch4Sm90EEEEEvNT_6ParamsE:
        .type           _ZN7cutlass13device_kernelIN5flash19FlashAttnFwdCombineIN4cute5tupleIJNS3_1CILi16EEENS5_ILi64EEEEEELi4ELi256ELi1ELb0ELb1ENS_6half_tEfNS_4arch4Sm90EEEEEvNT_6ParamsE,@function
        .size           _ZN7cutlass13device_kernelIN5flash19FlashAttnFwdCombineIN4cute5tupleIJNS3_1CILi16EEENS5_ILi64EEEEEELi4ELi256ELi1ELb0ELb1ENS_6half_tEfNS_4arch4Sm90EEEEEvNT_6ParamsE,(.L_x_2059 - _ZN7cutlass13device_kernelIN5flash19FlashAttnFwdCombineIN4cute5tupleIJNS3_1CILi16EEENS5_ILi64EEEEEELi4ELi256ELi1ELb0ELb1ENS_6half_tEfNS_4arch4Sm90EEEEEvNT_6ParamsE)
        .other          _ZN7cutlass13device_kernelIN5flash19FlashAttnFwdCombineIN4cute5tupleIJNS3_1CILi16EEENS5_ILi64EEEEEELi4ELi256ELi1ELb0ELb1ENS_6half_tEfNS_4arch4Sm90EEEEEvNT_6ParamsE,@"STO_CUDA_ENTRY STV_DEFAULT"
_ZN7cutlass13device_kernelIN5flash19FlashAttnFwdCombineIN4cute5tupleIJNS3_1CILi16EEENS5_ILi64EEEEEELi4ELi256ELi1ELb0ELb1ENS_6half_tEfNS_4arch4Sm90EEEEEvNT_6ParamsE:
        /* <DEDUP_REMOVED lines=38> */
.L_x_1108:
[----:B------:R-:W-:Y:S05]  /*0260*/  BSYNC.RECONVERGENT B0 ;  /* 0x0000000000007941 */ /* 0x000fea0003800200 */
.L_x_1107:
        /* <DEDUP_REMOVED lines=13> */
.L_x_1109:
        /* <DEDUP_REMOVED lines=8> */
.L_x_1111:
[----:B-1----:R-:W1:Y:S02]  /*03c0*/  LDC.64 R4, c[0x0][0x448] ;  /* 0x00011200ff047b82 */ /* 0x002e640000000a00 */
[----:B-1---5:R-:W-:-:S05]  /*03d0*/  IMAD.WIDE R4, R0, 0x4, R4 ;  /* 0x0000000400047825 */ /* 0x022fca00078e0204 */
[----:B------:R2:W5:Y:S01]  /*03e0*/  LDG.E R17, desc[UR38][R4.64] ;  /* 0x0000002604117981 */ /* 0x000562000c1e1900 */
[----:B------:R-:W-:Y:S05]  /*03f0*/  BRA `(.L_x_1110) ;  /* 0x0000000000087947 */ /* 0x000fea0003800000 */
.L_x_1112:
[----:B------:R-:W2:Y:S02]  /*0400*/  LDG.E R4, desc[UR38][R4.64+0x4] ;  /* 0x0000042604047981 */ /* 0x000ea4000c1e1900 */
[----:B--2---:R-:W-:-:S07]  /*0410*/  IADD3 R17, PT, PT, -R24, R4, RZ ;  /* 0x0000000418117210 */ /* 0x004fce0007ffe1ff */
.L_x_1110:
        /* <DEDUP_REMOVED lines=23> */
.L_x_1113:
        /* <DEDUP_REMOVED lines=99> */
.L_x_1115:
        /* <DEDUP_REMOVED lines=31> */
.L_x_1116:
[----:B------:R-:W-:Y:S02]  /*0db0*/  MOV R9, R17 ;  /* 0x0000001100097202 */ /* 0x000fe40000000f00 */
[----:B------:R-:W-:Y:S02]  /*0dc0*/  MOV R6, 0xde0 ;  /* 0x00000de000067802 */ /* 0x000fe40000000f00 */
[----:B------:R-:W-:Y:S05]  /*0dd0*/  CALL.REL.NOINC `($__internal_30_$__cuda_sm20_div_u64) ;  /* 0x0000001800807944 */ /* 0x000fea0003c00000 */
[----:B------:R-:W-:-:S07]  /*0de0*/  MOV R3, R0 ;  /* 0x0000000000037202 */ /* 0x000fce0000000f00 */
.L_x_1117:
[----:B------:R-:W-:-:S05]  /*0df0*/  IADD3 R0, PT, PT, R8, 0x1e, RZ ;  /* 0x0000001e08007810 */ /* 0x000fca0007ffe0ff */
.L_x_1114:
        /* <DEDUP_REMOVED lines=41> */
.L_x_1120:
[----:B------:R-:W-:-:S05]  /*1090*/  MOV R4, 0xff800000 ;  /* 0xff80000000047802 */ /* 0x000fca0000000f00 */
[----:B------:R1:W-:Y:S02]  /*10a0*/  STS [R9], R4 ;  /* 0x0000000409007388 */ /* 0x0003e40000000800 */
.L_x_1119:
[----:B------:R-:W-:Y:S05]  /*10b0*/  BSYNC.RECONVERGENT B0 ;  /* 0x0000000000007941 */ /* 0x000fea0003800200 */
.L_x_1118:
        /* <DEDUP_REMOVED lines=122> */
.L_x_1122:
[----:B------:R-:W-:Y:S05]  /*1860*/  BSYNC.RECONVERGENT B0 ;  /* 0x0000000000007941 */ /* 0x000fea0003800200 */
.L_x_1121:
        /* <DEDUP_REMOVED lines=24> */
.L_x_1127:
        /* <DEDUP_REMOVED lines=126> */
.L_x_1126:
[----:B------:R-:W-:Y:S05]  /*21d0*/  BSYNC.RECONVERGENT B0 ;  /* 0x0000000000007941 */ /* 0x000fea0003800200 */
.L_x_1125:
        /* <DEDUP_REMOVED lines=32> */
.L_x_1128:
        /* <DEDUP_REMOVED lines=43> */
.L_x_1124:
[----:B------:R-:W-:Y:S05]  /*2690*/  BSYNC.RECONVERGENT B1 ;  /* 0x0000000000017941 */ /* 0x000fea0003800200 */
.L_x_1123:
        /* <DEDUP_REMOVED lines=20> */
        .weak           $__internal_30_$__cuda_sm20_div_u64
        .type           $__internal_30_$__cuda_sm20_div_u64,@function
        .size           $__internal_30_$__cuda_sm20_div_u64,(.L_x_2059 - $__internal_30_$__cuda_sm20_div_u64)
$__internal_30_$__cuda_sm20_div_u64:
        /* <DEDUP_REMOVED lines=63> */
[----:B------:R-:W-:Y:S06]  /*2bd0*/  RET.REL.NODEC R6 `(_ZN7cutlass13device_kernelIN5flash19FlashAttnFwdCombineIN4cute5tupleIJNS3_1CILi16EEENS5_ILi64EEEEEELi4ELi256ELi1ELb0ELb1ENS_6half_tEfNS_4arch4Sm90EEEEEvNT_6ParamsE) ;  /* 0xffffffd406087950 */ /* 0x000fec0003c3ffff */
.L_x_1129:
        /* <DEDUP_REMOVED lines=10> */
.L_x_2059:


//--------------------- .text._ZN7cutlass13device_kernelIN5flash19FlashAttnFwdCombineIN4cute5tupleIJNS3_1CILi16EEENS5_ILi64EEEEEELi8ELi256ELi1ELb0ELb0ENS_6half_tEfNS_4arch4Sm80EEEEEvNT_6ParamsE --------------------------
	.section	.text._ZN7cutlass13device_kernelIN5flash19FlashAttnFwdCombineIN4cute5tupleIJNS3_1CILi16EEENS5_ILi64EEEEEELi8ELi256ELi1ELb0ELb0ENS_6half_tEfNS_4arch4Sm80EEEEEvNT_6ParamsE,"ax",@progbits
	.align	128
.text._ZN7cutlass13device_kernelIN5flash19FlashAttnFwdCombineIN4cute5tupleIJNS3_1CILi16EEENS5_ILi64EEEEEELi8ELi256ELi1ELb0ELb0ENS_6half_tEfNS_4arch4Sm80EEEEEvNT_6ParamsE:
        .type           _ZN7cutlass13device_kernelIN5flash19FlashAttnFwdCombineIN4cute5tupleIJNS3_1CILi16EEENS5_ILi64EEEEEELi8ELi256ELi1ELb0ELb0ENS_6half_tEfNS_4arch4Sm80EEEEEvNT_6ParamsE,@function
        .size           _ZN7cutlass13device_kernelIN5flash19FlashAttnFwdCombineIN4cute5tupleIJNS3_1CILi16EEENS5_ILi64EEEEEELi8ELi256ELi1ELb0ELb0ENS_6half_tEfNS_4arch4Sm80EEEEEvNT_6ParamsE,(.L_x_2061 - _ZN7cutlass13device_kernelIN5flash19FlashAttnFwdCombineIN4cute5tupleIJNS3_1CILi16EEENS5_ILi64EEEEEELi8ELi256ELi1ELb0ELb0ENS_6half_tEfNS_4arch4Sm80EEEEEvNT_6ParamsE)
        .other          _ZN7cutlass13device_kernelIN5flash19FlashAttnFwdCombineIN4cute5tupleIJNS3_1CILi16EEENS5_ILi64EEEEEELi8ELi256ELi1ELb0ELb0ENS_6half_tEfNS_4arch4Sm80EEEEEvNT_6ParamsE,@"STO_CUDA_ENTRY STV_DEFAULT"
_ZN7cutlass13device_kernelIN5flash19FlashAttnFwdCombineIN4cute5tupleIJNS3_1CILi16EEENS5_ILi64EEEEEELi8ELi256ELi1ELb0ELb0ENS_6half_tEfNS_4arch4Sm80EEEEEvNT_6ParamsE:
        /* <DEDUP_REMOVED lines=38> */
.L_x_1131:
[----:B------:R-:W-:Y:S05]  /*0260*/  BSYNC.RECONVERGENT B0 ;  /* 0x0000000000007941 */ /* 0x000fea0003800200 */
.L_x_1130:
        /* <DEDUP_REMOVED lines=22> */
.L_x_1132:
        /* <DEDUP_REMOVED lines=286> */
.L_x_1134:
[----:B------:R-:W-:Y:S05]  /*15b0*/  BSYNC.RECONVERGENT B0 ;  /* 0x0000000000007941 */ /* 0x000fea0003800200 */
.L_x_1133:
        /* <DEDUP_REMOVED lines=278> */
.L_x_1136:
[----:B------:R-:W-:Y:S05]  /*2720*/  BSYNC.RECONVERGENT B0 ;  /* 0x0000000000007941 */ /* 0x000fea0003800200 */
.L_x_1135:
        /* <DEDUP_REMOVED lines=27> */
.L_x_1141:
        /* <DEDUP_REMOVED lines=127> */
.L_x_1140:
[----:B------:R-:W-:Y:S05]  /*30d0*/  BSYNC.RECONVERGENT B0 ;  /* 0x0000000000007941 */ /* 0x000fea0003800200 */
.L_x_1139:
        /* <DEDUP_REMOVED lines=37> */
.L_x_1142:
        /* <DEDUP_REMOVED lines=42> */
.L_x_1138:
[----:B------:R-:W-:Y:S05]  /*35d0*/  BSYNC.RECONVERGENT B1 ;  /* 0x0000000000017941 */ /* 0x000fea0003800200 */
.L_x_1137:
        /* <DEDUP_REMOVED lines=23> */
.L_x_1143:
        /* <DEDUP_REMOVED lines=11> */
.L_x_2061:


//--------------------- .text._ZN7cutlass13device_kernelIN5flash19FlashAttnFwdCombineIN4cute5tupleIJNS3_1CILi16EEENS5_ILi64EEEEEELi7ELi256ELi1ELb0ELb0ENS_6half_tEfNS_4arch4Sm80EEEEEvNT_6ParamsE --------------------------
	.section	.text._ZN7cutlass13device_kernelIN5flash19FlashAttnFwdCombineIN4cute5tupleIJNS3_1CILi16EEENS5_ILi64EEEEEELi7ELi256ELi1ELb0ELb0ENS_6half_tEfNS_4arch4Sm80EEEEEvNT_6ParamsE,"ax",@progbits
	.align	128
.text._ZN7cutlass13device_kernelIN5flash19FlashAttnFwdCombineIN4cute5tupleIJNS3_1CILi16EEENS5_ILi64EEEEEELi7ELi256ELi1ELb0ELb0ENS_6half_tEfNS_4arch4Sm80EEEEEvNT_6ParamsE:
        .type           _ZN7cutlass13device_kernelIN5flash19FlashAttnFwdCombineIN4cute5tupleIJNS3_1CILi16EEENS5_ILi64EEEEEELi7ELi256ELi1ELb0ELb0ENS_6half_tEfNS_4arch4Sm80EEEEEvNT_6ParamsE,@function
        .size           _ZN7cutlass13device_kernelIN5flash19FlashAttnFwdCombineIN4cute5tupleIJNS3_1CILi16EEENS5_ILi64EEEEEELi7ELi256ELi1ELb0ELb0ENS_6half_tEfNS_4arch4Sm80EEEEEvNT_6ParamsE,(.L_x_2062 - _ZN7cutlass13device_kernelIN5flash19FlashAttnFwdCombineIN4cute5tupleIJNS3_1CILi16EEENS5_ILi64EEEEEELi7ELi256ELi1ELb0ELb0ENS_6half_tEfNS_4arch4Sm80EEEEEvNT_6ParamsE)
        .other          _ZN7cutlass13device_kernelIN5flash19FlashAttnFwdCombineIN4cute5tupleIJNS3_1CILi16EEENS5_ILi64EEEEEELi7ELi256ELi1ELb0ELb0ENS_6half_tEfNS_4arch4Sm80EEEEEvNT_6ParamsE,@"STO_CUDA_ENTRY STV_DEFAULT"
_ZN7cutlass13device_kernelIN5flash19FlashAttnFwdCombineIN4cute5tupleIJNS3_1CILi16EEENS5_ILi64EEEEEELi7ELi256ELi1ELb0ELb0ENS_6half_tEfNS_4arch4Sm80EEEEEvNT_6ParamsE:
        /* <DEDUP_REMOVED lines=38> */
.L_x_1145:
[----:B------:R-:W-:Y:S05]  /*0260*/  BSYNC.RECONVERGENT B0 ;  /* 0x0000000000007941 */ /* 0x000fea0003800200 */
.L_x_1144:
        /* <DEDUP_REMOVED lines=22> */
.L_x_1146:
        /* <DEDUP_REMOVED lines=156> */
.L_x_1148:
[----:B------:R-:W-:Y:S05]  /*0d90*/  BSYNC.RECONVERGENT B0 ;  /* 0x0000000000007941 */ /* 0x000fea0003800200 */
.L_x_1147:
        /* <DEDUP_REMOVED lines=201> */
.L_x_1150:
[----:B------:R-:W-:Y:S05]  /*1a30*/  BSYNC.RECONVERGENT B0 ;  /* 0x0000000000007941 */ /* 0x000fea0003800200 */
.L_x_1149:
        /* <DEDUP_REMOVED lines=25> */
.L_x_1155:
        /* <DEDUP_REMOVED lines=127> */
.L_x_1154:
[----:B------:R-:W-:Y:S05]  /*23c0*/  BSYNC.RECONVERGENT B0 ;  /* 0x0000000000007941 */ /* 0x000fea0003800200 */
.L_x_1153:
        /* <DEDUP_REMOVED lines=37> */
.L_x_1156:
        /* <DEDUP_REMOVED lines=43> */
.L_x_1152:
[----:B------:R-:W-:Y:S05]  /*28d0*/  BSYNC.RECONVERGENT B1 ;  /* 0x0000000000017941 */ /* 0x000fea0003800200 */
.L_x_1151:
        /* <DEDUP_REMOVED lines=24> */
.L_x_1157:
        /* <DEDUP_REMOVED lines=10> */
.L_x_2062:


//--------------------- .text._ZN7cutlass13device_kernelIN5flash19FlashAttnFwdCombineIN4cute5tupleIJNS3_1CILi16EEENS5_ILi64EEEEEELi6ELi256ELi1ELb0ELb0ENS_6half_tEfNS_4arch4Sm80EEEEEvNT_6ParamsE --------------------------
	.section	.text._ZN7cutlass13device_kernelIN5flash19FlashAttnFwdCombineIN4cute5tupleIJNS3_1CILi16EEENS5_ILi64EEEEEELi6ELi256ELi1ELb0ELb0ENS_6half_tEfNS_4arch4Sm80EEEEEvNT_6ParamsE,"ax",@progbits
	.align	128
.text._ZN7cutlass13device_kernelIN5flash19FlashAttnFwdCombineIN4cute5tupleIJNS3_1CILi16EEENS5_ILi64EEEEEELi6ELi256ELi1ELb0ELb0ENS_6half_tEfNS_4arch4Sm80EEEEEvNT_6ParamsE:
        .type           _ZN7cutlass13device_kernelIN5flash19FlashAttnFwdCombineIN4cute5tupleIJNS3_1CILi16EEENS5_ILi64EEEEEELi6ELi256ELi1ELb0ELb0ENS_6half_tEfNS_4arch4Sm80EEEEEvNT_6ParamsE,@function
        .size           _ZN7cutlass13device_kernelIN5flash19FlashAttnFwdCombineIN4cute5tupleIJNS3_1CILi16EEENS5_ILi64EEEEEELi6ELi256ELi1ELb0ELb0ENS_6half_tEfNS_4arch4Sm80EEEEEvNT_6ParamsE,(.L_x_2063 - _ZN7cutlass13device_kernelIN5flash19FlashAttnFwdCombineIN4cute5tupleIJNS3_1CILi16EEENS5_ILi64EEEEEELi6ELi256ELi1ELb0ELb0ENS_6half_tEfNS_4arch4Sm80EEEEEvNT_6ParamsE)
        .other          _ZN7cutlass13device_kernelIN5flash19FlashAttnFwdCombineIN4cute5tupleIJNS3_1CILi16EEENS5_ILi64EEEEEELi6ELi256ELi1ELb0ELb0ENS_6half_tEfNS_4arch4Sm80EEEEEvNT_6ParamsE,@"STO_CUDA_ENTRY STV_DEFAULT"
_ZN7cutlass13device_kernelIN5flash19FlashAttnFwdCombineIN4cute5tupleIJNS3_1CILi16EEENS5_ILi64EEEEEELi6ELi256ELi1ELb0ELb0ENS_6half_tEfNS_4arch4Sm80EEEEEvNT_6ParamsE:
        /* <DEDUP_REMOVED lines=38> */
.L_x_1159:
[----:B------:R-:W-:Y:S05]  /*0260*/  BSYNC.RECONVERGENT B0 ;  /* 0x0000000000007941 */ /* 0x000fea0003800200 */
.L_x_1158:
        /* <DEDUP_REMOVED lines=22> */
.L_x_1160:
        /* <DEDUP_REMOVED lines=96> */
.L_x_1162:
[----:B------:R-:W-:Y:S05]  /*09d0*/  BSYNC.RECONVERGENT B0 ;  /* 0x0000000000007941 */ /* 0x000fea0003800200 */
.L_x_1161:
        /* <DEDUP_REMOVED lines=163> */
.L_x_1164:
[----:B------:R-:W-:Y:S05]  /*1410*/  BSYNC.RECONVERGENT B0 ;  /* 0x0000000000007941 */ /* 0x000fea0003800200 */
.L_x_1163:
        /* <DEDUP_REMOVED lines=25> */
.L_x_1169:
        /* <DEDUP_REMOVED lines=127> */
.L_x_1168:
[----:B------:R-:W-:Y:S05]  /*1da0*/  BSYNC.RECONVERGENT B0 ;  /* 0x0000000000007941 */ /* 0x000fea0003800200 */
.L_x_1167:
        /* <DEDUP_REMOVED lines=37> */
.L_x_1170:
        /* <DEDUP_REMOVED lines=43> */
.L_x_1166:
[----:B------:R-:W-:Y:S05]  /*22b0*/  BSYNC.RECONVERGENT B1 ;  /* 0x0000000000017941 */ /* 0x000fea0003800200 */
.L_x_1165:
        /* <DEDUP_REMOVED lines=24> */
.L_x_1171:
        /* <DEDUP_REMOVED lines=12> */
.L_x_2063:


//--------------------- .text._ZN7cutlass13device_kernelIN5flash19FlashAttnFwdCombineIN4cute5tupleIJNS3_1CILi16EEENS5_ILi64EEEEEELi5ELi256ELi1ELb0ELb0ENS_6half_tEfNS_4arch4Sm80EEEEEvNT_6ParamsE --------------------------
	.section	.text._ZN7cutlass13device_kernelIN5flash19FlashAttnFwdCombineIN4cute5tupleIJNS3_1CILi16EEENS5_ILi64EEEEEELi5ELi256ELi1ELb0ELb0ENS_6half_tEfNS_4arch4Sm80EEEEEvNT_6ParamsE,"ax",@progbits
	.align	128
.text._ZN7cutlass13device_kernelIN5flash19FlashAttnFwdCombineIN4cute5tupleIJNS3_1CILi16EEENS5_ILi64EEEEEELi5ELi256ELi1ELb0ELb0ENS_6half_tEfNS_4arch4Sm80EEEEEvNT_6ParamsE:
        .type           _ZN7cutlass13device_kernelIN5flash19FlashAttnFwdCombineIN4cute5tupleIJNS3_1CILi16EEENS5_ILi64EEEEEELi5ELi256ELi1ELb0ELb0ENS_6half_tEfNS_4arch4Sm80EEEEEvNT_6ParamsE,@function
        .size           _ZN7cutlass13device_kernelIN5flash19FlashAttnFwdCombineIN4cute5tupleIJNS3_1CILi16EEENS5_ILi64EEEEEELi5ELi256ELi1ELb0ELb0ENS_6half_tEfNS_4arch4Sm80EEEEEvNT_6ParamsE,(.L_x_2064 - _ZN7cutlass13device_kernelIN5flash19FlashAttnFwdCombineIN4cute5tupleIJNS3_1CILi16EEENS5_ILi64EEEEEELi5ELi256ELi1ELb0ELb0ENS_6half_tEfNS_4arch4Sm80EEEEEvNT_6ParamsE)
        .other          _ZN7cutlass13device_kernelIN5flash19FlashAttnFwdCombineIN4cute5tupleIJNS3_1CILi16EEENS5_ILi64EEEEEELi5ELi256ELi1ELb0ELb0ENS_6half_tEfNS_4arch4Sm80EEEEEvNT_6ParamsE,@"STO_CUDA_ENTRY STV_DEFAULT"
_ZN7cutlass13device_kernelIN5flash19FlashAttnFwdCombineIN4cute5tupleIJNS3_1CILi16EEENS5_ILi64EEEEEELi5ELi256ELi1ELb0ELb0ENS_6half_tEfNS_4arch4Sm80EEEEEvNT_6ParamsE:
        /* <DEDUP_REMOVED lines=38> */
.L_x_1173:
[----:B------:R-:W-:Y:S05]  /*0260*/  BSYNC.RECONVERGENT B0 ;  /* 0x0000000000007941 */ /* 0x000fea0003800200 */
.L_x_1172:
        /* <DEDUP_REMOVED lines=22> */
.L_x_1174:
        /* <DEDUP_REMOVED lines=64> */
.L_x_1176:
[----:B------:R-:W-:Y:S05]  /*07d0*/  BSYNC.RECONVERGENT B0 ;  /* 0x0000000000007941 */ /* 0x000fea0003800200 */
.L_x_1175:
        /* <DEDUP_REMOVED lines=144> */
.L_x_1178:
[----:B------:R-:W-:Y:S05]  /*10e0*/  BSYNC.RECONVERGENT B0 ;  /* 0x0000000000007941 */ /* 0x000fea0003800200 */
.L_x_1177:
        /* <DEDUP_REMOVED lines=25> */
.L_x_1183:
        /* <DEDUP_REMOVED lines=127> */
.L_x_1182:
[----:B------:R-:W-:Y:S05]  /*1a70*/  BSYNC.RECONVERGENT B0 ;  /* 0x0000000000007941 */ /* 0x000fea0003800200 */
.L_x_1181:
        /* <DEDUP_REMOVED lines=37> */
.L_x_1184:
        /* <DEDUP_REMOVED lines=43> */
.L_x_1180:
[----:B------:R-:W-:Y:S05]  /*1f80*/  BSYNC.RECONVERGENT B1 ;  /* 0x0000000000017941 */ /* 0x000fea0003800200 */
.L_x_1179:
        /* <DEDUP_REMOVED lines=24> */
.L_x_1185:
        /* <DEDUP_REMOVED lines=15> */
.L_x_2064:


//--------------------- .text._ZN7cutlass13device_kernelIN5flash19FlashAttnFwdCombineIN4cute5tupleIJNS3_1CILi16EEENS5_ILi64EEEEEELi4ELi256ELi1ELb0ELb0ENS_6half_tEfNS_4arch4Sm80EEEEEvNT_6ParamsE --------------------------
	.section	.text._ZN7cutlass13device_kernelIN5flash19FlashAttnFwdCombineIN4cute5tupleIJNS3_1CILi16EEENS5_ILi64EEEEEELi4ELi256ELi1ELb0ELb0ENS_6half_tEfNS_4arch4Sm80EEEEEvNT_6ParamsE,"ax",@progbits
	.align	128
.text._ZN7cutlass13device_kernelIN5flash19FlashAttnFwdCombineIN4cute5tupleIJNS3_1CILi16EEENS5_ILi64EEEEEELi4ELi256ELi1ELb0ELb0ENS_6half_tEfNS_4arch4Sm80EEEEEvNT_6ParamsE:
        .type           _ZN7cutlass13device_kernelIN5flash19FlashAttnFwdCombineIN4cute5tupleIJNS3_1CILi16EEENS5_ILi64EEEEEELi4ELi256ELi1ELb0ELb0ENS_6half_tEfNS_4arch4Sm80EEEEEvNT_6ParamsE,@function
        .size           _ZN7cutlass13device_kernelIN5flash19FlashAttnFwdCombineIN4cute5tupleIJNS3_1CILi16EEENS5_ILi64EEEEEELi4ELi256ELi1ELb0ELb0ENS_6half_tEfNS_4arch4Sm80EEEEEvNT_6ParamsE,(.L_x_2065 - _ZN7cutlass13device_kernelIN5flash19FlashAttnFwdCombineIN4cute5tupleIJNS3_1CILi16EEENS5_ILi64EEEEEELi4ELi256ELi1ELb0ELb0ENS_6half_tEfNS_4arch4Sm80EEEEEvNT_6ParamsE)
        .other          _ZN7cutlass13device_kernelIN5flash19FlashAttnFwdCombineIN4cute5tupleIJNS3_1CILi16EEENS5_ILi64EEEEEELi4ELi256ELi1ELb0ELb0ENS_6half_tEfNS_4arch4Sm80EEEEEvNT_6ParamsE,@"STO_CUDA_ENTRY STV_DEFAULT"
_ZN7cutlass13device_kernelIN5flash19FlashAttnFwdCombineIN4cute5tupleIJNS3_1CILi16EEENS5_ILi64EEEEEELi4ELi256ELi1ELb0ELb0ENS_6half_tEfNS_4arch4Sm80EEEEEvNT_6ParamsE:
        /* <DEDUP_REMOVED lines=38> */
.L_x_1187:
[----:B------:R-:W-:Y:S05]  /*0260*/  BSYNC.RECONVERGENT B0 ;  /* 0x0000000000007941 */ /* 0x000fea0003800200 */
.L_x_1186:
        /* <DEDUP_REMOVED lines=22> */
.L_x_1188:
        /* <DEDUP_REMOVED lines=47> */
.L_x_1191:
[----:B------:R-:W-:-:S05]  /*06c0*/  MOV R3, 0xff800000 ;  /* 0xff80000000037802 */ /* 0x000fca0000000f00 */
[----:B------:R3:W-:Y:S02]  /*06d0*/  STS [R0], R3 ;  /* 0x0000000300007388 */ /* 0x0007e40000000800 */
.L_x_1190:
[----:B------:R-:W-:Y:S05]  /*06e0*/  BSYNC.RECONVERGENT B0 ;  /* 0x0000000000007941 */ /* 0x000fea0003800200 */
.L_x_1189:
        /* <DEDUP_REMOVED lines=134> */
.L_x_1193:
[----:B------:R-:W-:Y:S05]  /*0f50*/  BSYNC.RECONVERGENT B0 ;  /* 0x0000000000007941 */ /* 0x000fea0003800200 */
.L_x_1192:
        /* <DEDUP_REMOVED lines=25> */
.L_x_1198:
        /* <DEDUP_REMOVED lines=127> */
.L_x_1197:
[----:B------:R-:W-:Y:S05]  /*18e0*/  BSYNC.RECONVERGENT B0 ;  /* 0x0000000000007941 */ /* 0x000fea0003800200 */
.L_x_1196:
        /* <DEDUP_REMOVED lines=37> */
.L_x_1199:
        /* <DEDUP_REMOVED lines=43> */
.L_x_1195:
[----:B------:R-:W-:Y:S05]  /*1df0*/  BSYNC.RECONVERGENT B1 ;  /* 0x0000000000017941 */ /* 0x000fea0003800200 */
.L_x_1194:
        /* <DEDUP_REMOVED lines=24> */
.L_x_1200:
        /* <DEDUP_REMOVED lines=16> */
.L_x_2065:


//--------------------- .text._ZN7cutlass13device_kernelIN5flash19FlashAttnFwdCombineIN4cute5tupleIJNS3_1CILi16EEENS5_ILi64EEEEEELi8ELi256ELi1ELb0ELb1ENS_6half_tEfNS_4arch4Sm80EEEEEvNT_6ParamsE --------------------------
	.section	.text._ZN7cutlass13device_kernelIN5flash19FlashAttnFwdCombineIN4cute5tupleIJNS3_1CILi16EEENS5_ILi64EEEEEELi8ELi256ELi1ELb0ELb1ENS_6half_tEfNS_4arch4Sm80EEEEEvNT_6ParamsE,"ax",@progbits
	.align	128
.text._ZN7cutlass13device_kernelIN5flash19FlashAttnFwdCombineIN4cute5tupleIJNS3_1CILi16EEENS5_ILi64EEEEEELi8ELi256ELi1ELb0ELb1ENS_6half_tEfNS_4arch4Sm80EEEEEvNT_6ParamsE:
        .type           _ZN7cutlass13device_kernelIN5flash19FlashAttnFwdCombineIN4cute5tupleIJNS3_1CILi16EEENS5_ILi64EEEEEELi8ELi256ELi1ELb0ELb1ENS_6half_tEfNS_4arch4Sm80EEEEEvNT_6ParamsE,@function
        .size           _ZN7cutlass13device_kernelIN5flash19FlashAttnFwdCombineIN4cute5tupleIJNS3_1CILi16EEENS5_ILi64EEEEEELi8ELi256ELi1ELb0ELb1ENS_6half_tEfNS_4arch4Sm80EEEEEvNT_6ParamsE,(.L_x_2066 - _ZN7cutlass13device_kernelIN5flash19FlashAttnFwdCombineIN4cute5tupleIJNS3_1CILi16EEENS5_ILi64EEEEEELi8ELi256ELi1ELb0ELb1ENS_6half_tEfNS_4arch4Sm80EEEEEvNT_6ParamsE)
        .other          _ZN7cutlass13device_kernelIN5flash19FlashAttnFwdCombineIN4cute5tupleIJNS3_1CILi16EEENS5_ILi64EEEEEELi8ELi256ELi1ELb0ELb1ENS_6half_tEfNS_4arch4Sm80EEEEEvNT_6ParamsE,@"STO_CUDA_ENTRY STV_DEFAULT"
_ZN7cutlass13device_kernelIN5flash19FlashAttnFwdCombineIN4cute5tupleIJNS3_1CILi16EEENS5_ILi64EEEEEELi8ELi256ELi1ELb0ELb1ENS_6half_tEfNS_4arch4Sm80EEEEEvNT_6ParamsE:
        /* <DEDUP_REMOVED lines=38> */
.L_x_1202:
[----:B------:R-:W-:Y:S05]  /*0260*/  BSYNC.RECONVERGENT B0 ;  /* 0x0000000000007941 */ /* 0x000fea0003800200 */
.L_x_1201:
        /* <DEDUP_REMOVED lines=13> */
.L_x_1203:
        /* <DEDUP_REMOVED lines=8> */
.L_x_1205:
[----:B-1----:R-:W1:Y:S02]  /*03c0*/  LDC.64 R4, c[0x0][0x448] ;  /* 0x00011200ff047b82 */ /* 0x002e640000000a00 */
[----:B-1---5:R-:W-:-:S05]  /*03d0*/  IMAD.WIDE R4, R0, 0x4, R4 ;  /* 0x0000000400047825 */ /* 0x022fca00078e0204 */
[----:B------:R2:W5:Y:S01]  /*03e0*/  LDG.E R17, desc[UR38][R4.64] ;  /* 0x0000002604117981 */ /* 0x000562000c1e1900 */
[----:B------:R-:W-:Y:S05]  /*03f0*/  BRA `(.L_x_1204) ;  /* 0x0000000000087947 */ /* 0x000fea0003800000 */
.L_x_1206:
[----:B------:R-:W2:Y:S02]  /*0400*/  LDG.E R4, desc[UR38][R4.64+0x4] ;  /* 0x0000042604047981 */ /* 0x000ea4000c1e1900 */
[----:B--2---:R-:W-:-:S07]  /*0410*/  IADD3 R17, PT, PT, -R24, R4, RZ ;  /* 0x0000000418117210 */ /* 0x004fce0007ffe1ff */
.L_x_1204:
        /* <DEDUP_REMOVED lines=23> */
.L_x_1207:
        /* <DEDUP_REMOVED lines=99> */
.L_x_1209:
        /* <DEDUP_REMOVED lines=31> */
.L_x_1210:
[----:B------:R-:W-:Y:S02]  /*0db0*/  MOV R9, R17 ;  /* 0x0000001100097202 */ /* 0x000fe40000000f00 */
[----:B------:R-:W-:Y:S02]  /*0dc0*/  MOV R6, 0xde0 ;  /* 0x00000de000067802 */ /* 0x000fe40000000f00 */
[----:B------:R-:W-:Y:S05]  /*0dd0*/  CALL.REL.NOINC `($__internal_31_$__cuda_sm20_div_u64) ;  /* 0x0000003000787944 */ /* 0x000fea0003c00000 */
[----:B------:R-:W-:-:S07]  /*0de0*/  MOV R3, R0 ;  /* 0x0000000000037202 */ /* 0x000fce0000000f00 */
.L_x_1211:
[----:B------:R-:W-:Y:S02]  /*0df0*/  IADD3 R0, PT, PT, R8, 0x1e, RZ ;  /* 0x0000001e08007810 */ /* 0x000fe40007ffe0ff */
[----:B------:R-:W-:-:S03]  /*0e00*/  MOV R18, R3 ;  /* 0x0000000300127202 */ /* 0x000fc60000000f00 */
.L_x_1208:
        /* <DEDUP_REMOVED lines=281> */
.L_x_1213:
[----:B------:R-:W-:Y:S05]  /*1fa0*/  BSYNC.RECONVERGENT B0 ;  /* 0x0000000000007941 */ /* 0x000fea0003800200 */
.L_x_1212:
        /* <DEDUP_REMOVED lines=248> */
.L_x_1215:
[----:B------:R-:W-:Y:S05]  /*2f30*/  BSYNC.RECONVERGENT B0 ;  /* 0x0000000000007941 */ /* 0x000fea0003800200 */
.L_x_1214:
        /* <DEDUP_REMOVED lines=41> */
.L_x_1220:
        /* <DEDUP_REMOVED lines=126> */
.L_x_1219:
[----:B------:R-:W-:Y:S05]  /*39b0*/  BSYNC.RECONVERGENT B0 ;  /* 0x0000000000007941 */ /* 0x000fea0003800200 */
.L_x_1218:
        /* <DEDUP_REMOVED lines=32> */
.L_x_1221:
        /* <DEDUP_REMOVED lines=43> */
.L_x_1217:
[----:B------:R-:W-:Y:S05]  /*3e70*/  BSYNC.RECONVERGENT B1 ;  /* 0x0000000000017941 */ /* 0x000fea0003800200 */
.L_x_1216:
        /* <DEDUP_REMOVED lines=20> */
        .weak           $__internal_31_$__cuda_sm20_div_u64
        .type           $__internal_31_$__cuda_sm20_div_u64,@function
        .size           $__internal_31_$__cuda_sm20_div_u64,(.L_x_2066 - $__internal_31_$__cuda_sm20_div_u64)
$__internal_31_$__cuda_sm20_div_u64:
        /* <DEDUP_REMOVED lines=63> */
[----:B------:R-:W-:Y:S06]  /*43b0*/  RET.REL.NODEC R6 `(_ZN7cutlass13device_kernelIN5flash19FlashAttnFwdCombineIN4cute5tupleIJNS3_1CILi16EEENS5_ILi64EEEEEELi8ELi256ELi1ELb0ELb1ENS_6half_tEfNS_4arch4Sm80EEEEEvNT_6ParamsE) ;  /* 0xffffffbc06107950 */ /* 0x000fec0003c3ffff */
.L_x_1222:
        /* <DEDUP_REMOVED lines=12> */
.L_x_2066:


//--------------------- .text._ZN7cutlass13device_kernelIN5flash19FlashAttnFwdCombineIN4cute5tupleIJNS3_1CILi16EEENS5_ILi64EEEEEELi7ELi256ELi1ELb0ELb1ENS_6half_tEfNS_4arch4Sm80EEEEEvNT_6ParamsE --------------------------
	.section	.text._ZN7cutlass13device_kernelIN5flash19FlashAttnFwdCombineIN4cute5tupleIJNS3_1CILi16EEENS5_ILi64EEEEEELi7ELi256ELi1ELb0ELb1ENS_6half_tEfNS_4arch4Sm80EEEEEvNT_6ParamsE,"ax",@progbits
	.align	128
.text._ZN7cutlass13device_kernelIN5flash19FlashAttnFwdCombineIN4cute5tupleIJNS3_1CILi16EEENS5_ILi64EEEEEELi7ELi256ELi1ELb0ELb1ENS_6half_tEfNS_4arch4Sm80EEEEEvNT_6ParamsE:
        .type           _ZN7cutlass13device_kernelIN5flash19FlashAttnFwdCombineIN4cute5tupleIJNS3_1CILi16EEENS5_ILi64EEEEEELi7ELi256ELi1ELb0ELb1ENS_6half_tEfNS_4arch4Sm80EEEEEvNT_6ParamsE,@function
        .size           _ZN7cutlass13device_kernelIN5flash19FlashAttnFwdCombineIN4cute5tupleIJNS3_1CILi16EEENS5_ILi64EEEEEELi7ELi256ELi1ELb0ELb1ENS_6half_tEfNS_4arch4Sm80EEEEEvNT_6ParamsE,(.L_x_2068 - _ZN7cutlass13device_kernelIN5flash19FlashAttnFwdCombineIN4cute5tupleIJNS3_1CILi16EEENS5_ILi64EEEEEELi7ELi256ELi1ELb0ELb1ENS_6half_tEfNS_4arch4Sm80EEEEEvNT_6ParamsE)
        .other          _ZN7cutlass13device_kernelIN5flash19FlashAttnFwdCombineIN4cute5tupleIJNS3_1CILi16EEENS5_ILi64EEEEEELi7ELi256ELi1ELb0ELb1ENS_6half_tEfNS_4arch4Sm80EEEEEvNT_6ParamsE,@"STO_CUDA_ENTRY STV_DEFAULT"
_ZN7cutlass13device_kernelIN5flash19FlashAttnFwdCombineIN4cute5tupleIJNS3_1CILi16EEENS5_ILi64EEEEEELi7ELi256ELi1ELb0ELb1ENS_6half_tEfNS_4arch4Sm80EEEEEvNT_6ParamsE:
        /* <DEDUP_REMOVED lines=38> */
.L_x_1224:
[----:B------:R-:W-:Y:S05]  /*0260*/  BSYNC.RECONVERGENT B0 ;  /* 0x0000000000007941 */ /* 0x000fea0003800200 */
.L_x_1223:
        /* <DEDUP_REMOVED lines=13> */
.L_x_1225:
        /* <DEDUP_REMOVED lines=8> */
.L_x_1227:
[----:B-1----:R-:W1:Y:S02]  /*03c0*/  LDC.64 R4, c[0x0][0x448] ;  /* 0x00011200ff047b82 */ /* 0x002e640000000a00 */
[----:B-1---5:R-:W-:-:S05]  /*03d0*/  IMAD.WIDE R4, R0, 0x4, R4 ;  /* 0x0000000400047825 */ /* 0x022fca00078e0204 */
[----:B------:R2:W5:Y:S01]  /*03e0*/  LDG.E R17, desc[UR38][R4.64] ;  /* 0x0000002604117981 */ /* 0x000562000c1e1900 */
[----:B------:R-:W-:Y:S05]  /*03f0*/  BRA `(.L_x_1226) ;  /* 0x0000000000087947 */ /* 0x000fea0003800000 */
.L_x_1228:
[----:B------:R-:W2:Y:S02]  /*0400*/  LDG.E R4, desc[UR38][R4.64+0x4] ;  /* 0x0000042604047981 */ /* 0x000ea4000c1e1900 */
[----:B--2---:R-:W-:-:S07]  /*0410*/  IADD3 R17, PT, PT, -R24, R4, RZ ;  /* 0x0000000418117210 */ /* 0x004fce0007ffe1ff */
.L_x_1226:
        /* <DEDUP_REMOVED lines=23> */
.L_x_1229:
        /* <DEDUP_REMOVED lines=99> */
.L_x_1231:
        /* <DEDUP_REMOVED lines=31> */
.L_x_1232:
[----:B------:R-:W-:Y:S02]  /*0db0*/  MOV R9, R17 ;  /* 0x0000001100097202 */ /* 0x000fe40000000f00 */
[----:B------:R-:W-:Y:S02]  /*0dc0*/  MOV R6, 0xde0 ;  /* 0x00000de000067802 */ /* 0x000fe40000000f00 */
[----:B------:R-:W-:Y:S05]  /*0dd0*/  CALL.REL.NOINC `($__internal_32_$__cuda_sm20_div_u64) ;  /* 0x0000002400447944 */ /* 0x000fea0003c00000 */
[----:B------:R-:W-:-:S07]  /*0de0*/  MOV R3, R0 ;  /* 0x0000000000037202 */ /* 0x000fce0000000f00 */
.L_x_1233:
[----:B------:R-:W-:-:S05]  /*0df0*/  IADD3 R0, PT, PT, R8, 0x1e, RZ ;  /* 0x0000001e08007810 */ /* 0x000fca0007ffe0ff */
.L_x_1230:
        /* <DEDUP_REMOVED lines=153> */
.L_x_1235:
[----:B------:R-:W-:Y:S05]  /*1790*/  BSYNC.RECONVERGENT B0 ;  /* 0x0000000000007941 */ /* 0x000fea0003800200 */
.L_x_1234:
        /* <DEDUP_REMOVED lines=181> */
.L_x_1237:
[----:B------:R-:W-:Y:S05]  /*22f0*/  BSYNC.RECONVERGENT B0 ;  /* 0x0000000000007941 */ /* 0x000fea0003800200 */
.L_x_1236:
        /* <DEDUP_REMOVED lines=32> */
.L_x_1242:
        /* <DEDUP_REMOVED lines=126> */
.L_x_1241:
[----:B------:R-:W-:Y:S05]  /*2ce0*/  BSYNC.RECONVERGENT B0 ;  /* 0x0000000000007941 */ /* 0x000fea0003800200 */
.L_x_1240:
        /* <DEDUP_REMOVED lines=32> */
.L_x_1243:
        /* <DEDUP_REMOVED lines=43> */
.L_x_1239:
[----:B------:R-:W-:Y:S05]  /*31a0*/  BSYNC.RECONVERGENT B1 ;  /* 0x0000000000017941 */ /* 0x000fea0003800200 */
.L_x_1238:
        /* <DEDUP_REMOVED lines=20> */
        .weak           $__internal_32_$__cuda_sm20_div_u64
        .type           $__internal_32_$__cuda_sm20_div_u64,@function
        .size           $__internal_32_$__cuda_sm20_div_u64,(.L_x_2068 - $__internal_32_$__cuda_sm20_div_u64)
$__internal_32_$__cuda_sm20_div_u64:
        /* <DEDUP_REMOVED lines=63> */
[----:B------:R-:W-:Y:S06]  /*36e0*/  RET.REL.NODEC R6 `(_ZN7cutlass13device_kernelIN5flash19FlashAttnFwdCombineIN4cute5tupleIJNS3_1CILi16EEENS5_ILi64EEEEEELi7ELi256ELi1ELb0ELb1ENS_6half_tEfNS_4arch4Sm80EEEEEvNT_6ParamsE) ;  /* 0xffffffc806447950 */ /* 0x000fec0003c3ffff */
.L_x_1244:
        /* <DEDUP_REMOVED lines=9> */
.L_x_2068:


//--------------------- .text._ZN7cutlass13device_kernelIN5flash19FlashAttnFwdCombineIN4cute5tupleIJNS3_1CILi16EEENS5_ILi64EEEEEELi6ELi256ELi1ELb0ELb1ENS_6half_tEfNS_4arch4Sm80EEEEEvNT_6ParamsE --------------------------
	.section	.text._ZN7cutlass13device_kernelIN5flash19FlashAttnFwdCombineIN4cute5tupleIJNS3_1CILi16EEENS5_ILi64EEEEEELi6ELi256ELi1ELb0ELb1ENS_6half_tEfNS_4arch4Sm80EEEEEvNT_6ParamsE,"ax",@progbits
	.align	128
.text._ZN7cutlass13device_kernelIN5flash19FlashAttnFwdCombineIN4cute5tupleIJNS3_1CILi16EEENS5_ILi64EEEEEELi6ELi256ELi1ELb0ELb1ENS_6half_tEfNS_4arch4Sm80EEEEEvNT_6ParamsE:
        .type           _ZN7cutlass13device_kernelIN5flash19FlashAttnFwdCombineIN4cute5tupleIJNS3_1CILi16EEENS5_ILi64EEEEEELi6ELi256ELi1ELb0ELb1ENS_6half_tEfNS_4arch4Sm80EEEEEvNT_6ParamsE,@function
        .size           _ZN7cutlass13device_kernelIN5flash19FlashAttnFwdCombineIN4cute5tupleIJNS3_1CILi16EEENS5_ILi64EEEEEELi6ELi256ELi1ELb0ELb1ENS_6half_tEfNS_4arch4Sm80EEEEEvNT_6ParamsE,(.L_x_2070 - _ZN7cutlass13device_kernelIN5flash19FlashAttnFwdCombineIN4cute5tupleIJNS3_1CILi16EEENS5_ILi64EEEEEELi6ELi256ELi1ELb0ELb1ENS_6half_tEfNS_4arch4Sm80EEEEEvNT_6ParamsE)
        .other          _ZN7cutlass13device_kernelIN5flash19FlashAttnFwdCombineIN4cute5tupleIJNS3_1CILi16EEENS5_ILi64EEEEEELi6ELi256ELi1ELb0ELb1ENS_6half_tEfNS_4arch4Sm80EEEEEvNT_6ParamsE,@"STO_CUDA_ENTRY STV_DEFAULT"
_ZN7cutlass13device_kernelIN5flash19FlashAttnFwdCombineIN4cute5tupleIJNS3_1CILi16EEENS5_ILi64EEEEEELi6ELi256ELi1ELb0ELb1ENS_6half_tEfNS_4arch4Sm80EEEEEvNT_6ParamsE:
        /* <DEDUP_REMOVED lines=38> */
.L_x_1246:
[----:B------:R-:W-:Y:S05]  /*0260*/  BSYNC.RECONVERGENT B0 ;  /* 0x0000000000007941 */ /* 0x000fea0003800200 */
.L_x_1245:
        /* <DEDUP_REMOVED lines=13> */
.L_x_1247:
        /* <DEDUP_REMOVED lines=8> */
.L_x_1249:
[----:B-1----:R-:W1:Y:S02]  /*03c0*/  LDC.64 R4, c[0x0][0x448] ;  /* 0x00011200ff047b82 */ /* 0x002e640000000a00 */
[----:B-1---5:R-:W-:-:S05]  /*03d0*/  IMAD.WIDE R4, R0, 0x4, R4 ;  /* 0x0000000400047825 */ /* 0x022fca00078e0204 */
[----:B------:R2:W5:Y:S01]  /*03e0*/  LDG.E R17, desc[UR38][R4.64] ;  /* 0x0000002604117981 */ /* 0x000562000c1e1900 */
[----:B------:R-:W-:Y:S05]  /*03f0*/  BRA `(.L_x_1248) ;  /* 0x0000000000087947 */ /* 0x000fea0003800000 */
.L_x_1250:
[----:B------:R-:W2:Y:S02]  /*0400*/  LDG.E R4, desc[UR38][R4.64+0x4] ;  /* 0x0000042604047981 */ /* 0x000ea4000c1e1900 */
[----:B--2---:R-:W-:-:S07]  /*0410*/  IADD3 R17, PT, PT, -R24, R4, RZ ;  /* 0x0000000418117210 */ /* 0x004fce0007ffe1ff */
.L_x_1248:
        /* <DEDUP_REMOVED lines=23> */
.L_x_1251:
        /* <DEDUP_REMOVED lines=99> */
.L_x_1253:
        /* <DEDUP_REMOVED lines=31> */
.L_x_1254:
[----:B------:R-:W-:Y:S02]  /*0db0*/  MOV R9, R17 ;  /* 0x0000001100097202 */ /* 0x000fe40000000f00 */
[----:B------:R-:W-:Y:S02]  /*0dc0*/  MOV R6, 0xde0 ;  /* 0x00000de000067802 */ /* 0x000fe40000000f00 */
[----:B------:R-:W-:Y:S05]  /*0dd0*/  CALL.REL.NOINC `($__internal_33_$__cuda_sm20_div_u64) ;  /* 0x0000001c00ac7944 */ /* 0x000fea0003c00000 */
[----:B------:R-:W-:-:S07]  /*0de0*/  MOV R3, R0 ;  /* 0x0000000000037202 */ /* 0x000fce0000000f00 */
.L_x_1255:
[----:B------:R-:W-:-:S05]  /*0df0*/  IADD3 R0, PT, PT, R8, 0x1e, RZ ;  /* 0x0000001e08007810 */ /* 0x000fca0007ffe0ff */
.L_x_1252:
        /* <DEDUP_REMOVED lines=89> */
.L_x_1257:
[----:B------:R-:W-:Y:S05]  /*1390*/  BSYNC.RECONVERGENT B0 ;  /* 0x0000000000007941 */ /* 0x000fea0003800200 */
.L_x_1256:
        /* <DEDUP_REMOVED lines=147> */
.L_x_1259:
[----:B------:R-:W-:Y:S05]  /*1cd0*/  BSYNC.RECONVERGENT B0 ;  /* 0x0000000000007941 */ /* 0x000fea0003800200 */
.L_x_1258:
        /* <DEDUP_REMOVED lines=28> */
.L_x_1264:
        /* <DEDUP_REMOVED lines=126> */
.L_x_1263:
[----:B------:R-:W-:Y:S05]  /*2680*/  BSYNC.RECONVERGENT B0 ;  /* 0x0000000000007941 */ /* 0x000fea0003800200 */
.L_x_1262:
        /* <DEDUP_REMOVED lines=32> */
.L_x_1265:
        /* <DEDUP_REMOVED lines=43> */
.L_x_1261:
[----:B------:R-:W-:Y:S05]  /*2b40*/  BSYNC.RECONVERGENT B1 ;  /* 0x0000000000017941 */ /* 0x000fea0003800200 */
.L_x_1260:
        /* <DEDUP_REMOVED lines=20> */
        .weak           $__internal_33_$__cuda_sm20_div_u64
        .type           $__internal_33_$__cuda_sm20_div_u64,@function
        .size           $__internal_33_$__cuda_sm20_div_u64,(.L_x_2070 - $__internal_33_$__cuda_sm20_div_u64)
$__internal_33_$__cuda_sm20_div_u64:
        /* <DEDUP_REMOVED lines=63> */
[----:B------:R-:W-:Y:S06]  /*3080*/  RET.REL.NODEC R6 `(_ZN7cutlass13device_kernelIN5flash19FlashAttnFwdCombineIN4cute5tupleIJNS3_1CILi16EEENS5_ILi64EEEEEELi6ELi256ELi1ELb0ELb1ENS_6half_tEfNS_4arch4Sm80EEEEEvNT_6ParamsE) ;  /* 0xffffffcc06dc7950 */ /* 0x000fec0003c3ffff */
.L_x_1266:
        /* <DEDUP_REMOVED lines=15> */
.L_x_2070:


//--------------------- .text._ZN7cutlass13device_kernelIN5flash19FlashAttnFwdCombineIN4cute5tupleIJNS3_1CILi16EEENS5_ILi64EEEEEELi5ELi256ELi1ELb0ELb1ENS_6half_tEfNS_4arch4Sm80EEEEEvNT_6ParamsE --------------------------
	.section	.text._ZN7cutlass13device_kernelIN5flash19FlashAttnFwdCombineIN4cute5tupleIJNS3_1CILi16EEENS5_ILi64EEEEEELi5ELi256ELi1ELb0ELb1ENS_6half_tEfNS_4arch4Sm80EEEEEvNT_6ParamsE,"ax",@progbits
	.align	128
.text._ZN7cutlass13device_kernelIN5flash19FlashAttnFwdCombineIN4cute5tupleIJNS3_1CILi16EEENS5_ILi64EEEEEELi5ELi256ELi1ELb0ELb1ENS_6half_tEfNS_4arch4Sm80EEEEEvNT_6ParamsE:
        .type           _ZN7cutlass13device_kernelIN5flash19FlashAttnFwdCombineIN4cute5tupleIJNS3_1CILi16EEENS5_ILi64EEEEEELi5ELi256ELi1ELb0ELb1ENS_6half_tEfNS_4arch4Sm80EEEEEvNT_6ParamsE,@function
        .size           _ZN7cutlass13device_kernelIN5flash19FlashAttnFwdCombineIN4cute5tupleIJNS3_1CILi16EEENS5_ILi64EEEEEELi5ELi256ELi1ELb0ELb1ENS_6half_tEfNS_4arch4Sm80EEEEEvNT_6ParamsE,(.L_x_2072 - _ZN7cutlass13device_kernelIN5flash19FlashAttnFwdCombineIN4cute5tupleIJNS3_1CILi16EEENS5_ILi64EEEEEELi5ELi256ELi1ELb0ELb1ENS_6half_tEfNS_4arch4Sm80EEEEEvNT_6ParamsE)
        .other          _ZN7cutlass13device_kernelIN5flash19FlashAttnFwdCombineIN4cute5tupleIJNS3_1CILi16EEENS5_ILi64EEEEEELi5ELi256ELi1ELb0ELb1ENS_6half_tEfNS_4arch4Sm80EEEEEvNT_6ParamsE,@"STO_CUDA_ENTRY STV_DEFAULT"
_ZN7cutlass13device_kernelIN5flash19FlashAttnFwdCombineIN4cute5tupleIJNS3_1CILi16EEENS5_ILi64EEEEEELi5ELi256ELi1ELb0ELb1ENS_6half_tEfNS_4arch4Sm80EEEEEvNT_6ParamsE:
        /* <DEDUP_REMOVED lines=38> */
.L_x_1268:
[----:B------:R-:W-:Y:S05]  /*0260*/  BSYNC.RECONVERGENT B0 ;  /* 0x0000000000007941 */ /* 0x000fea0003800200 */
.L_x_1267:
        /* <DEDUP_REMOVED lines=13> */
.L_x_1269:
        /* <DEDUP_REMOVED lines=8> */
.L_x_1271:
[----:B-1----:R-:W1:Y:S02]  /*03c0*/  LDC.64 R4, c[0x0][0x448] ;  /* 0x00011200ff047b82 */ /* 0x002e640000000a00 */
[----:B-1---5:R-:W-:-:S05]  /*03d0*/  IMAD.WIDE R4, R0, 0x4, R4 ;  /* 0x0000000400047825 */ /* 0x022fca00078e0204 */
[----:B------:R2:W5:Y:S01]  /*03e0*/  LDG.E R17, desc[UR38][R4.64] ;  /* 0x0000002604117981 */ /* 0x000562000c1e1900 */
[----:B------:R-:W-:Y:S05]  /*03f0*/  BRA `(.L_x_1270) ;  /* 0x0000000000087947 */ /* 0x000fea0003800000 */
.L_x_1272:
[----:B------:R-:W2:Y:S02]  /*0400*/  LDG.E R4, desc[UR38][R4.64+0x4] ;  /* 0x0000042604047981 */ /* 0x000ea4000c1e1900 */
[----:B--2---:R-:W-:-:S07]  /*0410*/  IADD3 R17, PT, PT, -R24, R4, RZ ;  /* 0x0000000418117210 */ /* 0x004fce0007ffe1ff */
.L_x_1270:
        /* <DEDUP_REMOVED lines=23> */
.L_x_1273:
        /* <DEDUP_REMOVED lines=99> */
.L_x_1275:
        /* <DEDUP_REMOVED lines=31> */
.L_x_1276:
[----:B------:R-:W-:Y:S02]  /*0db0*/  MOV R9, R17 ;  /* 0x0000001100097202 */ /* 0x000fe40000000f00 */
[----:B------:R-:W-:Y:S02]  /*0dc0*/  MOV R6, 0xde0 ;  /* 0x00000de000067802 */ /* 0x000fe40000000f00 */
[----:B------:R-:W-:Y:S05]  /*0dd0*/  CALL.REL.NOINC `($__internal_34_$__cuda_sm20_div_u64) ;  /* 0x0000001800e07944 */ /* 0x000fea0003c00000 */
[----:B------:R-:W-:-:S07]  /*0de0*/  MOV R3, R0 ;  /* 0x0000000000037202 */ /* 0x000fce0000000f00 */
.L_x_1277:
[----:B------:R-:W-:-:S05]  /*0df0*/  IADD3 R0, PT, PT, R8, 0x1e, RZ ;  /* 0x0000001e08007810 */ /* 0x000fca0007ffe0ff */
.L_x_1274:
        /* <DEDUP_REMOVED lines=57> */
.L_x_1279:
[----:B------:R-:W-:Y:S05]  /*1190*/  BSYNC.RECONVERGENT B0 ;  /* 0x0000000000007941 */ /* 0x000fea0003800200 */
.L_x_1278:
        /* <DEDUP_REMOVED lines=131> */
.L_x_1281:
[----:B------:R-:W-:Y:S05]  /*19d0*/  BSYNC.RECONVERGENT B0 ;  /* 0x0000000000007941 */ /* 0x000fea0003800200 */
.L_x_1280:
        /* <DEDUP_REMOVED lines=25> */
.L_x_1286:
        /* <DEDUP_REMOVED lines=126> */
.L_x_1285:
[----:B------:R-:W-:Y:S05]  /*2350*/  BSYNC.RECONVERGENT B0 ;  /* 0x0000000000007941 */ /* 0x000fea0003800200 */
.L_x_1284:
        /* <DEDUP_REMOVED lines=32> */
.L_x_1287:
        /* <DEDUP_REMOVED lines=43> */
.L_x_1283:
[----:B------:R-:W-:Y:S05]  /*2810*/  BSYNC.RECONVERGENT B1 ;  /* 0x0000000000017941 */ /* 0x000fea0003800200 */
.L_x_1282:
        /* <DEDUP_REMOVED lines=20> */
        .weak           $__internal_34_$__cuda_sm20_div_u64
        .type           $__internal_34_$__cuda_sm20_div_u64,@function
        .size           $__internal_34_$__cuda_sm20_div_u64,(.L_x_2072 - $__internal_34_$__cuda_sm20_div_u64)
$__internal_34_$__cuda_sm20_div_u64:
        /* <DEDUP_REMOVED lines=63> */
[----:B------:R-:W-:Y:S06]  /*2d50*/  RET.REL.NODEC R6 `(_ZN7cutlass13device_kernelIN5flash19FlashAttnFwdCombineIN4cute5tupleIJNS3_1CILi16EEENS5_ILi64EEEEEELi5ELi256ELi1ELb0ELb1ENS_6half_tEfNS_4arch4Sm80EEEEEvNT_6ParamsE) ;  /* 0xffffffd006a87950 */ /* 0x000fec0003c3ffff */
.L_x_1288:
        /* <DEDUP_REMOVED lines=10> */
.L_x_2072:


//--------------------- .text._ZN7cutlass13device_kernelIN5flash19FlashAttnFwdCombineIN4cute5tupleIJNS3_1CILi16EEENS5_ILi64EEEEEELi4ELi256ELi1ELb0ELb1ENS_6half_tEfNS_4arch4Sm80EEEEEvNT_6ParamsE --------------------------
	.section	.text._ZN7cutlass13device_kernelIN5flash19FlashAttnFwdCombineIN4cute5tupleIJNS3_1CILi16EEENS5_ILi64EEEEEELi4ELi256ELi1ELb0ELb1ENS_6half_tEfNS_4arch4Sm80EEEEEvNT_6ParamsE,"ax",@progbits
	.align	128
.text._ZN7cutlass13device_kernelIN5flash19FlashAttnFwdCombineIN4cute5tupleIJNS3_1CILi16EEENS5_ILi64EEEEEELi4ELi256ELi1ELb0ELb1ENS_6half_tEfNS_4arch4Sm80EEEEEvNT_6ParamsE:
        .type           _ZN7cutlass13device_kernelIN5flash19FlashAttnFwdCombineIN4cute5tupleIJNS3_1CILi16EEENS5_ILi64EEEEEELi4ELi256ELi1ELb0ELb1ENS_6half_tEfNS_4arch4Sm80EEEEEvNT_6ParamsE,@function
        .size           _ZN7cutlass13device_kernelIN5flash19FlashAttnFwdCombineIN4cute5tupleIJNS3_1CILi16EEENS5_ILi64EEEEEELi4ELi256ELi1ELb0ELb1ENS_6half_tEfNS_4arch4Sm80EEEEEvNT_6ParamsE,(.L_x_2074 - _ZN7cutlass13device_kernelIN5flash19FlashAttnFwdCombineIN4cute5tupleIJNS3_1CILi16EEENS5_ILi64EEEEEELi4ELi256ELi1ELb0ELb1ENS_6half_tEfNS_4arch4Sm80EEEEEvNT_6ParamsE)
        .other          _ZN7cutlass13device_kernelIN5flash19FlashAttnFwdCombineIN4cute5tupleIJNS3_1CILi16EEENS5_ILi64EEEEEELi4ELi256ELi1ELb0ELb1ENS_6half_tEfNS_4arch4Sm80EEEEEvNT_6ParamsE,@"STO_CUDA_ENTRY STV_DEFAULT"
_ZN7cutlass13device_kernelIN5flash19FlashAttnFwdCombineIN4cute5tupleIJNS3_1CILi16EEENS5_ILi64EEEEEELi4ELi256ELi1ELb0ELb1ENS_6half_tEfNS_4arch4Sm80EEEEEvNT_6ParamsE:
        /* <DEDUP_REMOVED lines=38> */
.L_x_1290:
[----:B------:R-:W-:Y:S05]  /*0260*/  BSYNC.RECONVERGENT B0 ;  /* 0x0000000000007941 */ /* 0x000fea0003800200 */
.L_x_1289:
        /* <DEDUP_REMOVED lines=13> */
.L_x_1291:
        /* <DEDUP_REMOVED lines=8> */
.L_x_1293:
[----:B-1----:R-:W1:Y:S02]  /*03c0*/  LDC.64 R4, c[0x0][0x448] ;  /* 0x00011200ff047b82 */ /* 0x002e640000000a00 */
[----:B-1---5:R-:W-:-:S05]  /*03d0*/  IMAD.WIDE R4, R0, 0x4, R4 ;  /* 0x0000000400047825 */ /* 0x022fca00078e0204 */
[----:B------:R2:W5:Y:S01]  /*03e0*/  LDG.E R17, desc[UR38][R4.64] ;  /* 0x0000002604117981 */ /* 0x000562000c1e1900 */
[----:B------:R-:W-:Y:S05]  /*03f0*/  BRA `(.L_x_1292) ;  /* 0x0000000000087947 */ /* 0x000fea0003800000 */
.L_x_1294:
[----:B------:R-:W2:Y:S02]  /*0400*/  LDG.E R4, desc[UR38][R4.64+0x4] ;  /* 0x0000042604047981 */ /* 0x000ea4000c1e1900 */
[----:B--2---:R-:W-:-:S07]  /*0410*/  IADD3 R17, PT, PT, -R24, R4, RZ ;  /* 0x0000000418117210 */ /* 0x004fce0007ffe1ff */
.L_x_1292:
        /* <DEDUP_REMOVED lines=23> */
.L_x_1295:
        /* <DEDUP_REMOVED lines=99> */
.L_x_1297:
        /* <DEDUP_REMOVED lines=31> */
.L_x_1298:
[----:B------:R-:W-:Y:S02]  /*0db0*/  MOV R9, R17 ;  /* 0x0000001100097202 */ /* 0x000fe40000000f00 */
[----:B------:R-:W-:Y:S02]  /*0dc0*/  MOV R6, 0xde0 ;  /* 0x00000de000067802 */ /* 0x000fe40000000f00 */
[----:B------:R-:W-:Y:S05]  /*0dd0*/  CALL.REL.NOINC `($__internal_35_$__cuda_sm20_div_u64) ;  /* 0x0000001800807944 */ /* 0x000fea0003c00000 */
[----:B------:R-:W-:-:S07]  /*0de0*/  MOV R3, R0 ;  /* 0x0000000000037202 */ /* 0x000fce0000000f00 */
.L_x_1299:
[----:B------:R-:W-:-:S05]  /*0df0*/  IADD3 R0, PT, PT, R8, 0x1e, RZ ;  /* 0x0000001e08007810 */ /* 0x000fca0007ffe0ff */
.L_x_1296:
        /* <DEDUP_REMOVED lines=41> */
.L_x_1302:
[----:B------:R-:W-:-:S05]  /*1090*/  MOV R4, 0xff800000 ;  /* 0xff80000000047802 */ /* 0x000fca0000000f00 */
[----:B------:R1:W-:Y:S02]  /*10a0*/  STS [R9], R4 ;  /* 0x0000000409007388 */ /* 0x0003e40000000800 */
.L_x_1301:
[----:B------:R-:W-:Y:S05]  /*10b0*/  BSYNC.RECONVERGENT B0 ;  /* 0x0000000000007941 */ /* 0x000fea0003800200 */
.L_x_1300:
        /* <DEDUP_REMOVED lines=122> */
.L_x_1304:
[----:B------:R-:W-:Y:S05]  /*1860*/  BSYNC.RECONVERGENT B0 ;  /* 0x0000000000007941 */ /* 0x000fea0003800200 */
.L_x_1303:
        /* <DEDUP_REMOVED lines=24> */
.L_x_1309:
        /* <DEDUP_REMOVED lines=126> */
.L_x_1308:
[----:B------:R-:W-:Y:S05]  /*21d0*/  BSYNC.RECONVERGENT B0 ;  /* 0x0000000000007941 */ /* 0x000fea0003800200 */
.L_x_1307:
        /* <DEDUP_REMOVED lines=32> */
.L_x_1310:
        /* <DEDUP_REMOVED lines=43> */
.L_x_1306:
[----:B------:R-:W-:Y:S05]  /*2690*/  BSYNC.RECONVERGENT B1 ;  /* 0x0000000000017941 */ /* 0x000fea0003800200 */
.L_x_1305:
        /* <DEDUP_REMOVED lines=20> */
        .weak           $__internal_35_$__cuda_sm20_div_u64
        .type           $__internal_35_$__cuda_sm20_div_u64,@function
        .size           $__internal_35_$__cuda_sm20_div_u64,(.L_x_2074 - $__internal_35_$__cuda_sm20_div_u64)
$__internal_35_$__cuda_sm20_div_u64:
        /* <DEDUP_REMOVED lines=63> */
[----:B------:R-:W-:Y:S06]  /*2bd0*/  RET.REL.NODEC R6 `(_ZN7cutlass13device_kernelIN5flash19FlashAttnFwdCombineIN4cute5tupleIJNS3_1CILi16EEENS5_ILi64EEEEEELi4ELi256ELi1ELb0ELb1ENS_6half_tEfNS_4arch4Sm80EEEEEvNT_6ParamsE) ;  /* 0xffffffd406087950 */ /* 0x000fec0003c3ffff */
.L_x_1311:
        /* <DEDUP_REMOVED lines=10> */
.L_x_2074:


//--------------------- .text._ZN7cutlass13device_kernelIN5flash19FlashAttnFwdCombineIN4cute5tupleIJNS3_1CILi8EEENS5_ILi128EEEEEELi8ELi256ELi1ELb0ELb0EffNS_4arch4Sm90EEEEEvNT_6ParamsE --------------------------
	.section	.text._ZN7cutlass13device_kernelIN5flash19FlashAttnFwdCombineIN4cute5tupleIJNS3_1CILi8EEENS5_ILi128EEEEEELi8ELi256ELi1ELb0ELb0EffNS_4arch4Sm90EEEEEvNT_6ParamsE,"ax",@progbits
	.align	128
.text._ZN7cutlass13device_kernelIN5flash19FlashAttnFwdCombineIN4cute5tupleIJNS3_1CILi8EEENS5_ILi128EEEEEELi8ELi256ELi1ELb0ELb0EffNS_4arch4Sm90EEEEEvNT_6ParamsE:
        .type           _ZN7cutlass13device_kernelIN5flash19FlashAttnFwdCombineIN4cute5tupleIJNS3_1CILi8EEENS5_ILi128EEEEEELi8ELi256ELi1ELb0ELb0EffNS_4arch4Sm90EEEEEvNT_6ParamsE,@function
        .size           _ZN7cutlass13device_kernelIN5flash19FlashAttnFwdCombineIN4cute5tupleIJNS3_1CILi8EEENS5_ILi128EEEEEELi8ELi256ELi1ELb0ELb0EffNS_4arch4Sm90EEEEEvNT_6ParamsE,(.L_x_2076 - _ZN7cutlass13device_kernelIN5flash19FlashAttnFwdCombineIN4cute5tupleIJNS3_1CILi8EEENS5_ILi128EEEEEELi8ELi256ELi1ELb0ELb0EffNS_4arch4Sm90EEEEEvNT_6ParamsE)
        .other          _ZN7cutlass13device_kernelIN5flash19FlashAttnFwdCombineIN4cute5tupleIJNS3_1CILi8EEENS5_ILi128EEEEEELi8ELi256ELi1ELb0ELb0EffNS_4arch4Sm90EEEEEvNT_6ParamsE,@"STO_CUDA_ENTRY STV_DEFAULT"
_ZN7cutlass13device_kernelIN5flash19FlashAttnFwdCombineIN4cute5tupleIJNS3_1CILi8EEENS5_ILi128EEEEEELi8ELi256ELi1ELb0ELb0EffNS_4arch4Sm90EEEEEvNT_6ParamsE:
        /* <DEDUP_REMOVED lines=38> */
.L_x_1313:
[----:B------:R-:W-:Y:S05]  /*0260*/  BSYNC.RECONVERGENT B0 ;  /* 0x0000000000007941 */ /* 0x000fea0003800200 */
.L_x_1312:
        /* <DEDUP_REMOVED lines=22> */
.L_x_1314:
        /* <DEDUP_REMOVED lines=165> */
.L_x_1316:
[----:B------:R-:W-:Y:S05]  /*0e20*/  BSYNC.RECONVERGENT B0 ;  /* 0x0000000000007941 */ /* 0x000fea0003800200 */
.L_x_1315:
        /* <DEDUP_REMOVED lines=210> */
.L_x_1318:
[----:B------:R-:W-:Y:S05]  /*1b50*/  BSYNC.RECONVERGENT B0 ;  /* 0x0000000000007941 */ /* 0x000fea0003800200 */
.L_x_1317:
[----:B------:R-:W-:Y:S01]  /*1b60*/  STS [R30], R11 ;  /* 0x0000000b1e007388 */ /* 0x000fe20000000800 */
[----:B------:R-:W-:Y:S01]  /*1b70*/  IMAD R42, R17, 0x4, R0 ;  /* 0x00000004112a7824 */ /* 0x000fe200078e0200 */
[----:B------:R-:W-:Y:S01]  /*1b80*/  BSSY.RECONVERGENT B1, `(.L_x_1319) ;  /* 0x00000f1000017945 */ /* 0x000fe20003800200 */
[----:B-1----:R-:W-:Y:S01]  /*1b90*/  CS2R R4, SRZ ;  /* 0x0000000000047805 */ /* 0x002fe2000001ff00 */
[----:B------:R-:W-:Y:S01]  /*1ba0*/  STS [R29], R10 ;  /* 0x0000000a1d007388 */ /* 0x000fe20000000800 */
[----:B------:R-:W-:Y:S02]  /*1bb0*/  VIADD R43, R37, 0x2020 ;  /* 0x00002020252b7836 */ /* 0x000fe40000000000 */
[----:B------:R-:W-:Y:S01]  /*1bc0*/  IMAD.IADD R49, R51, 0x1, R49 ;  /* 0x0000000133317824 */ /* 0x000fe200078e0231 */
[----:B------:R-:W-:Y:S04]  /*1bd0*/  STS [R27], R9 ;  /* 0x000000091b007388 */ /* 0x000fe80000000800 */
[----:B------:R-:W-:Y:S04]  /*1be0*/  STS [R32+0x1000], R8 ;  /* 0x0010000820007388 */ /* 0x000fe80000000800 */
[----:B------:R-:W-:Y:S04]  /*1bf0*/  STS [R30+0x1000], R7 ;  /* 0x001000071e007388 */ /* 0x000fe80000000800 */
[----:B------:R1:W-:Y:S04]  /*1c00*/  STS [R29+0x1000], R6 ;  /* 0x001000061d007388 */ /* 0x0003e80000000800 */
[----:B------:R-:W-:Y:S04]  /*1c10*/  STS [R27+0x1000], R12 ;  /* 0x0010000c1b007388 */ /* 0x000fe80000000800 */
        /* <DEDUP_REMOVED lines=14> */
[C---:B------:R-:W-:Y:S01]  /*1d00*/  ISETP.GE.AND P6, PT, R14.reuse, RZ, PT ;  /* 0x000000ff0e00720c */ /* 0x040fe20003fc6270 */
[----:B------:R-:W-:Y:S01]  /*1d10*/  IMAD.MOV.U32 R12, RZ, RZ, RZ ;  /* 0x000000ffff0c7224 */ /* 0x000fe200078e00ff */
[----:B------:R-:W-:Y:S02]  /*1d20*/  ISETP.GE.AND P4, PT, R14, RZ, PT ;  /* 0x000000ff0e00720c */ /* 0x000fe40003f86270 */
[----:B------:R-:W-:Y:S02]  /*1d30*/  CS2R R6, SRZ ;  /* 0x0000000000067805 */ /* 0x000fe4000001ff00 */
[----:B------:R-:W-:Y:S02]  /*1d40*/  LOP3.LUT R36, R3, 0xfffffffc, RZ, 0xc0, !PT ;  /* 0xfffffffc03247812 */ /* 0x000fe400078ec0ff */
[----:B------:R-:W-:-:S07]  /*1d50*/  CS2R R4, SRZ ;  /* 0x0000000000047805 */ /* 0x000fce000001ff00 */
.L_x_1323:
        /* <DEDUP_REMOVED lines=130> */
.L_x_1322:
[----:B------:R-:W-:Y:S05]  /*2580*/  BSYNC.RECONVERGENT B0 ;  /* 0x0000000000007941 */ /* 0x000fea0003800200 */
.L_x_1321:
        /* <DEDUP_REMOVED lines=37> */
.L_x_1324:
        /* <DEDUP_REMOVED lines=43> */
.L_x_1320:
[----:B------:R-:W-:Y:S05]  /*2a90*/  BSYNC.RECONVERGENT B1 ;  /* 0x0000000000017941 */ /* 0x000fea0003800200 */
.L_x_1319:
[----:B------:R-:W-:-:S04]  /*2aa0*/  ISETP.GE.AND P0, PT, R16, R13, PT ;  /* 0x0000000d1000720c */ /* 0x000fc80003f06270 */
[----:B------:R-:W-:-:S13]  /*2ab0*/  ISETP.LT.OR P0, PT, R14, RZ, P0 ;  /* 0x000000ff0e00720c */ /* 0x000fda0000701670 */
[----:B------:R-:W-:Y:S05]  /*2ac0*/  @P0 EXIT ;  /* 0x000000000000094d */ /* 0x000fea0003800000 */
[----:B------:R-:W1:Y:S01]  /*2ad0*/  LDCU.128 UR4, c[0x0][0x3f0] ;  /* 0x00007e00ff0477ac */ /* 0x000e620008000c00 */
[----:B------:R-:W-:Y:S02]  /*2ae0*/  IADD3 R16, PT, PT, R16, R18, RZ ;  /* 0x0000001210107210 */ /* 0x000fe40007ffe0ff */
[----:B------:R-:W-:Y:S01]  /*2af0*/  MOV R17, RZ ;  /* 0x000000ff00117202 */ /* 0x000fe20000000f00 */
[----:B------:R-:W2:Y:S01]  /*2b00*/  LDCU.128 UR8, c[0x0][0x400] ;  /* 0x00008000ff0877ac */ /* 0x000ea20008000c00 */
        /* <DEDUP_REMOVED lines=13> */
[----:B------:R-:W-:Y:S01]  /*2be0*/  STG.E.128 desc[UR38][R8.64], R4 ;  /* 0x0000000408007986 */ /* 0x000fe2000c101d26 */
[----:B------:R-:W-:Y:S05]  /*2bf0*/  EXIT ;  /* 0x000000000000794d */ /* 0x000fea0003800000 */
.L_x_1325:
        /* <DEDUP_REMOVED lines=16> */
.L_x_2076:


//--------------------- .text._ZN7cutlass13device_kernelIN5flash19FlashAttnFwdCombineIN4cute5tupleIJNS3_1CILi8EEENS5_ILi128EEEEEELi7ELi256ELi1ELb0ELb0EffNS_4arch4Sm90EEEEEvNT_6ParamsE --------------------------
	.section	.text._ZN7cutlass13device_kernelIN5flash19FlashAttnFwdCombineIN4cute5tupleIJNS3_1CILi8EEENS5_ILi128EEEEEELi7ELi256ELi1ELb0ELb0EffNS_4arch4Sm90EEEEEvNT_6ParamsE,"ax",@progbits
	.align	128
.text._ZN7cutlass13device_kernelIN5flash19FlashAttnFwdCombineIN4cute5tupleIJNS3_1CILi8EEENS5_ILi128EEEEEELi7ELi256ELi1ELb0ELb0EffNS_4arch4Sm90EEEEEvNT_6ParamsE:
        .type           _ZN7cutlass13device_kernelIN5flash19FlashAttnFwdCombineIN4cute5tupleIJNS3_1CILi8EEENS5_ILi128EEEEEELi7ELi256ELi1ELb0ELb0EffNS_4arch4Sm90EEEEEvNT_6ParamsE,@function
        .size           _ZN7cutlass13device_kernelIN5flash19FlashAttnFwdCombineIN4cute5tupleIJNS3_1CILi8EEENS5_ILi128EEEEEELi7ELi256ELi1ELb0ELb0EffNS_4arch4Sm90EEEEEvNT_6ParamsE,(.L_x_2077 - _ZN7cutlass13device_kernelIN5flash19FlashAttnFwdCombineIN4cute5tupleIJNS3_1CILi8EEENS5_ILi128EEEEEELi7ELi256ELi1ELb0ELb0EffNS_4arch4Sm90EEEEEvNT_6ParamsE)
        .other          _ZN7cutlass13device_kernelIN5flash19FlashAttnFwdCombineIN4cute5tupleIJNS3_1CILi8EEENS5_ILi128EEEEEELi7ELi256ELi1ELb0ELb0EffNS_4arch4Sm90EEEEEvNT_6ParamsE,@"STO_CUDA_ENTRY STV_DEFAULT"
_ZN7cutlass13device_kernelIN5flash19FlashAttnFwdCombineIN4cute5tupleIJNS3_1CILi8EEENS5_ILi128EEEEEELi7ELi256ELi1ELb0ELb0EffNS_4arch4Sm90EEEEEvNT_6ParamsE:
        /* <DEDUP_REMOVED lines=38> */
.L_x_1327:
[----:B------:R-:W-:Y:S05]  /*0260*/  BSYNC.RECONVERGENT B0 ;  /* 0x0000000000007941 */ /* 0x000fea0003800200 */
.L_x_1326:
        /* <DEDUP_REMOVED lines=22> */
.L_x_1328:
        /* <DEDUP_REMOVED lines=115> */
.L_x_1330:
[----:B------:R-:W-:Y:S05]  /*0b00*/  BSYNC.RECONVERGENT B0 ;  /* 0x0000000000007941 */ /* 0x000fea0003800200 */
.L_x_1329:
        /* <DEDUP_REMOVED lines=177> */
.L_x_1332:
[----:B------:R-:W-:Y:S05]  /*1620*/  BSYNC.RECONVERGENT B0 ;  /* 0x0000000000007941 */ /* 0x000fea0003800200 */
.L_x_1331:
[----:B------:R-:W-:Y:S01]  /*1630*/  STS [R23], R7 ;  /* 0x0000000717007388 */ /* 0x000fe20000000800 */
[----:B------:R-:W-:Y:S01]  /*1640*/  BSSY.RECONVERGENT B1, `(.L_x_1333) ;  /* 0x00000ed000017945 */ /* 0x000fe20003800200 */
[----:B-1----:R-:W-:Y:S01]  /*1650*/  CS2R R4, SRZ ;  /* 0x0000000000047805 */ /* 0x002fe2000001ff00 */
[----:B------:R-:W-:Y:S01]  /*1660*/  VIADD R43, R37, 0x1020 ;  /* 0x00001020252b7836 */ /* 0x000fe20000000000 */
[----:B------:R1:W-:Y:S01]  /*1670*/  STS [R20], R6 ;  /* 0x0000000614007388 */ /* 0x0003e20000000800 */
[----:B------:R-:W-:-:S03]  /*1680*/  IMAD.IADD R49, R51, 0x1, R49 ;  /* 0x0000000133317824 */ /* 0x000fc600078e0231 */
[----:B------:R-:W-:Y:S04]  /*1690*/  STS [R11], R8 ;  /* 0x000000080b007388 */ /* 0x000fe80000000800 */
        /* <DEDUP_REMOVED lines=20> */
.L_x_1337:
        /* <DEDUP_REMOVED lines=130> */
.L_x_1336:
[----:B------:R-:W-:Y:S05]  /*2000*/  BSYNC.RECONVERGENT B0 ;  /* 0x0000000000007941 */ /* 0x000fea0003800200 */
.L_x_1335:
        /* <DEDUP_REMOVED lines=37> */
.L_x_1338:
        /* <DEDUP_REMOVED lines=43> */
.L_x_1334:
[----:B------:R-:W-:Y:S05]  /*2510*/  BSYNC.RECONVERGENT B1 ;  /* 0x0000000000017941 */ /* 0x000fea0003800200 */
.L_x_1333:
        /* <DEDUP_REMOVED lines=22> */
.L_x_1339:
        /* <DEDUP_REMOVED lines=16> */
.L_x_2077:


//--------------------- .text._ZN7cutlass13device_kernelIN5flash19FlashAttnFwdCombineIN4cute5tupleIJNS3_1CILi8EEENS5_ILi128EEEEEELi6ELi256ELi1ELb0ELb0EffNS_4arch4Sm90EEEEEvNT_6ParamsE --------------------------
	.section	.text._ZN7cutlass13device_kernelIN5flash19FlashAttnFwdCombineIN4cute5tupleIJNS3_1CILi8EEENS5_ILi128EEEEEELi6ELi256ELi1ELb0ELb0EffNS_4arch4Sm90EEEEEvNT_6ParamsE,"ax",@progbits
	.align	128
.text._ZN7cutlass13device_kernelIN5flash19FlashAttnFwdCombineIN4cute5tupleIJNS3_1CILi8EEENS5_ILi128EEEEEELi6ELi256ELi1ELb0ELb0EffNS_4arch4Sm90EEEEEvNT_6ParamsE:
        .type           _ZN7cutlass13device_kernelIN5flash19FlashAttnFwdCombineIN4cute5tupleIJNS3_1CILi8EEENS5_ILi128EEEEEELi6ELi256ELi1ELb0ELb0EffNS_4arch4Sm90EEEEEvNT_6ParamsE,@function
        .size           _ZN7cutlass13device_kernelIN5flash19FlashAttnFwdCombineIN4cute5tupleIJNS3_1CILi8EEENS5_ILi128EEEEEELi6ELi256ELi1ELb0ELb0EffNS_4arch4Sm90EEEEEvNT_6ParamsE,(.L_x_2078 - _ZN7cutlass13device_kernelIN5flash19FlashAttnFwdCombineIN4cute5tupleIJNS3_1CILi8EEENS5_ILi128EEEEEELi6ELi256ELi1ELb0ELb0EffNS_4arch4Sm90EEEEEvNT_6ParamsE)
        .other          _ZN7cutlass13device_kernelIN5flash19FlashAttnFwdCombineIN4cute5tupleIJNS3_1CILi8EEENS5_ILi128EEEEEELi6ELi256ELi1ELb0ELb0EffNS_4arch4Sm90EEEEEvNT_6ParamsE,@"STO_CUDA_ENTRY STV_DEFAULT"
_ZN7cutlass13device_kernelIN5flash19FlashAttnFwdCombineIN4cute5tupleIJNS3_1CILi8EEENS5_ILi128EEEEEELi6ELi256ELi1ELb0ELb0EffNS_4arch4Sm90EEEEEvNT_6ParamsE:
        /* <DEDUP_REMOVED lines=38> */
.L_x_1341:
[----:B------:R-:W-:Y:S05]  /*0260*/  BSYNC.RECONVERGENT B0 ;  /* 0x0000000000007941 */ /* 0x000fea0003800200 */
.L_x_1340:
        /* <DEDUP_REMOVED lines=22> */
.L_x_1342:
        /* <DEDUP_REMOVED lines=75> */
.L_x_1344:
[----:B------:R-:W-:Y:S05]  /*0880*/  BSYNC.RECONVERGENT B0 ;  /* 0x0000000000007941 */ /* 0x000fea0003800200 */
.L_x_1343:
        /* <DEDUP_REMOVED lines=155> */
.L_x_1346:
[----:B------:R-:W-:Y:S05]  /*1240*/  BSYNC.RECONVERGENT B0 ;  /* 0x0000000000007941 */ /* 0x000fea0003800200 */
.L_x_1345:
[----:B------:R-:W-:Y:S01]  /*1250*/  STS [R10], R6 ;  /* 0x000000060a007388 */ /* 0x000fe20000000800 */
[----:B------:R-:W-:Y:S01]  /*1260*/  BSSY.RECONVERGENT B1, `(.L_x_1347) ;  /* 0x00000eb000017945 */ /* 0x000fe20003800200 */
[----:B--2---:R-:W-:Y:S01]  /*1270*/  CS2R R4, SRZ ;  /* 0x0000000000047805 */ /* 0x004fe2000001ff00 */
[----:B------:R-:W-:Y:S01]  /*1280*/  VIADD R43, R37, 0x820 ;  /* 0x00000820252b7836 */ /* 0x000fe20000000000 */
[----:B------:R2:W-:Y:S01]  /*1290*/  @!P1 STS [R42+0x800], R7 ;  /* 0x000800072a009388 */ /* 0x0005e20000000800 */
[----:B------:R-:W-:Y:S01]  /*12a0*/  IMAD.IADD R49, R51, 0x1, R49 ;  /* 0x0000000133317824 */ /* 0x000fe200078e0231 */
[----:B------:R-:W-:Y:S01]  /*12b0*/  BAR.SYNC.DEFER_BLOCKING 0x0 ;  /* 0x0000000000007b1d */ /* 0x000fe20000010000 */
[----:B--2---:R-:W-:-:S05]  /*12c0*/  CS2R R6, SRZ ;  /* 0x0000000000067805 */ /* 0x004fca000001ff00 */
[----:B------:R-:W2:Y:S02]  /*12d0*/  LDS R42, [R42+0x800] ;  /* 0x000800002a2a7984 */ /* 0x000ea40000000800 */
[----:B--2---:R-:W-:-:S13]  /*12e0*/  ISETP.GE.AND P0, PT, R42, RZ, PT ;  /* 0x000000ff2a00720c */ /* 0x004fda0003f06270 */
[----:B------:R-:W-:Y:S05]  /*12f0*/  @!P0 BRA `(.L_x_1348) ;  /* 0x0000000c00848947 */ /* 0x000fea0003800000 */
[C---:B------:R-:W-:Y:S01]  /*1300*/  ISETP.GE.U32.AND P0, PT, R42.reuse, 0x3, PT ;  /* 0x000000032a00780c */ /* 0x040fe20003f06070 */
[----:B-1----:R-:W-:Y:S01]  /*1310*/  VIADD R3, R42, 0x1 ;  /* 0x000000012a037836 */ /* 0x002fe20000000000 */
        /* <DEDUP_REMOVED lines=12> */
.L_x_1351:
        /* <DEDUP_REMOVED lines=130> */
.L_x_1350:
[----:B------:R-:W-:Y:S05]  /*1c00*/  BSYNC.RECONVERGENT B0 ;  /* 0x0000000000007941 */ /* 0x000fea0003800200 */
.L_x_1349:
        /* <DEDUP_REMOVED lines=37> */
.L_x_1352:
        /* <DEDUP_REMOVED lines=43> */
.L_x_1348:
[----:B------:R-:W-:Y:S05]  /*2110*/  BSYNC.RECONVERGENT B1 ;  /* 0x0000000000017941 */ /* 0x000fea0003800200 */
.L_x_1347:
[----:B------:R-:W-:-:S04]  /*2120*/  ISETP.GE.AND P0, PT, R16, R13, PT ;  /* 0x0000000d1000720c */ /* 0x000fc80003f06270 */
[----:B------:R-:W-:-:S13]  /*2130*/  ISETP.LT.OR P0, PT, R14, RZ, P0 ;  /* 0x000000ff0e00720c */ /* 0x000fda0000701670 */
[----:B------:R-:W-:Y:S05]  /*2140*/  @P0 EXIT ;  /* 0x000000000000094d */ /* 0x000fea0003800000 */
[----:B------:R-:W2:Y:S01]  /*2150*/  LDCU.128 UR4, c[0x0][0x3f0] ;  /* 0x00007e00ff0477ac */ /* 0x000ea20008000c00 */
[----:B------:R-:W-:Y:S02]  /*2160*/  IADD3 R16, PT, PT, R16, R18, RZ ;  /* 0x0000001210107210 */ /* 0x000fe40007ffe0ff */
[----:B------:R-:W-:Y:S01]  /*2170*/  MOV R17, RZ ;  /* 0x000000ff00117202 */ /* 0x000fe20000000f00 */
[----:B------:R-:W3:Y:S01]  /*2180*/  LDCU.128 UR8, c[0x0][0x400] ;  /* 0x00008000ff0877ac */ /* 0x000ee20008000c00 */
[----:B--2---:R-:W-:Y:S02]  /*2190*/  IMAD R40, R40, UR6, RZ ;  /* 0x0000000628287c24 */ /* 0x004fe4000f8e02ff */
[----:B------:R-:W-:-:S04]  /*21a0*/  IMAD.WIDE.U32 R16, R41, UR6, R16 ;  /* 0x0000000629107c25 */ /* 0x000fc8000f8e0010 */
[----:B------:R-:W-:Y:S01]  /*21b0*/  IMAD R40, R41, UR7, R40 ;  /* 0x0000000729287c24 */ /* 0x000fe2000f8e0228 */
[----:B------:R-:W-:Y:S01]  /*21c0*/  MOV R2, R16 ;  /* 0x0000001000027202 */ /* 0x000fe20000000f00 */
[----:B---3--:R-:W-:-:S03]  /*21d0*/  IMAD R39, R39, UR10, RZ ;  /* 0x0000000a27277c24 */ /* 0x008fc6000f8e02ff */
[----:B-1----:R-:W-:Y:S01]  /*21e0*/  IADD3 R3, PT, PT, R17, R40, RZ ;  /* 0x0000002811037210 */ /* 0x002fe20007ffe0ff */
        /* <DEDUP_REMOVED lines=9> */
.L_x_1353:
        /* <DEDUP_REMOVED lines=16> */
.L_x_2078:


//--------------------- .text._ZN7cutlass13device_kernelIN5flash19FlashAttnFwdCombineIN4cute5tupleIJNS3_1CILi8EEENS5_ILi128EEEEEELi5ELi256ELi1ELb0ELb0EffNS_4arch4Sm90EEEEEvNT_6ParamsE --------------------------
	.section	.text._ZN7cutlass13device_kernelIN5flash19FlashAttnFwdCombineIN4cute5tupleIJNS3_1CILi8EEENS5_ILi128EEEEEELi5ELi256ELi1ELb0ELb0EffNS_4arch4Sm90EEEEEvNT_6ParamsE,"ax",@progbits
	.align	128
.text._ZN7cutlass13device_kernelIN5flash19FlashAttnFwdCombineIN4cute5tupleIJNS3_1CILi8EEENS5_ILi128EEEEEELi5ELi256ELi1ELb0ELb0EffNS_4arch4Sm90EEEEEvNT_6ParamsE:
        .type           _ZN7cutlass13device_kernelIN5flash19FlashAttnFwdCombineIN4cute5tupleIJNS3_1CILi8EEENS5_ILi128EEEEEELi5ELi256ELi1ELb0ELb0EffNS_4arch4Sm90EEEEEvNT_6ParamsE,@function
        .size           _ZN7cutlass13device_kernelIN5flash19FlashAttnFwdCombineIN4cute5tupleIJNS3_1CILi8EEENS5_ILi128EEEEEELi5ELi256ELi1ELb0ELb0EffNS_4arch4Sm90EEEEEvNT_6ParamsE,(.L_x_2079 - _ZN7cutlass13device_kernelIN5flash19FlashAttnFwdCombineIN4cute5tupleIJNS3_1CILi8EEENS5_ILi128EEEEEELi5ELi256ELi1ELb0ELb0EffNS_4arch4Sm90EEEEEvNT_6ParamsE)
        .other          _ZN7cutlass13device_kernelIN5flash19FlashAttnFwdCombineIN4cute5tupleIJNS3_1CILi8EEENS5_ILi128EEEEEELi5ELi256ELi1ELb0ELb0EffNS_4arch4Sm90EEEEEvNT_6ParamsE,@"STO_CUDA_ENTRY STV_DEFAULT"
_ZN7cutlass13device_kernelIN5flash19FlashAttnFwdCombineIN4cute5tupleIJNS3_1CILi8EEENS5_ILi128EEEEEELi5ELi256ELi1ELb0ELb0EffNS_4arch4Sm90EEEEEvNT_6ParamsE:
        /* <DEDUP_REMOVED lines=38> */
.L_x_1355:
[----:B------:R-:W-:Y:S05]  /*0260*/  BSYNC.RECONVERGENT B0 ;  /* 0x0000000000007941 */ /* 0x000fea0003800200 */
.L_x_1354:
        /* <DEDUP_REMOVED lines=22> */
.L_x_1356:
        /* <DEDUP_REMOVED lines=47> */
.L_x_1359:
[----:B------:R-:W-:-:S05]  /*06c0*/  MOV R3, 0xff800000 ;  /* 0xff80000000037802 */ /* 0x000fca0000000f00 */
[----:B------:R3:W-:Y:S02]  /*06d0*/  STS [R0], R3 ;  /* 0x0000000300007388 */ /* 0x0007e40000000800 */
.L_x_1358:
[----:B------:R-:W-:Y:S05]  /*06e0*/  BSYNC.RECONVERGENT B0 ;  /* 0x0000000000007941 */ /* 0x000fea0003800200 */
.L_x_1357:
        /* <DEDUP_REMOVED lines=143> */
.L_x_1361:
[----:B------:R-:W-:Y:S05]  /*0fe0*/  BSYNC.RECONVERGENT B0 ;  /* 0x0000000000007941 */ /* 0x000fea0003800200 */
.L_x_1360:
[----:B------:R3:W-:Y:S01]  /*0ff0*/  @!P1 STS [R42+0x400], R7 ;  /* 0x000400072a009388 */ /* 0x0007e20000000800 */
[----:B------:R-:W-:Y:S01]  /*1000*/  BSSY.RECONVERGENT B1, `(.L_x_1362) ;  /* 0x00000ea000017945 */ /* 0x000fe20003800200 */
[----:B------:R-:W-:Y:S01]  /*1010*/  CS2R R4, SRZ ;  /* 0x0000000000047805 */ /* 0x000fe2000001ff00 */
[----:B------:R-:W-:Y:S01]  /*1020*/  IMAD.IADD R53, R51, 0x1, R52 ;  /* 0x0000000133357824 */ /* 0x000fe200078e0234 */
[----:B------:R-:W-:Y:S01]  /*1030*/  BAR.SYNC.DEFER_BLOCKING 0x0 ;  /* 0x0000000000007b1d */ /* 0x000fe20000010000 */
[----:B------:R-:W-:Y:S01]  /*1040*/  VIADD R43, R37, 0x420 ;  /* 0x00000420252b7836 */ /* 0x000fe20000000000 */
[----:B---3--:R-:W-:-:S04]  /*1050*/  CS2R R6, SRZ ;  /* 0x0000000000067805 */ /* 0x008fc8000001ff00 */
[----:B------:R-:W3:Y:S02]  /*1060*/  LDS R42, [R42+0x400] ;  /* 0x000400002a2a7984 */ /* 0x000ee40000000800 */
[----:B---3--:R-:W-:-:S13]  /*1070*/  ISETP.GE.AND P0, PT, R42, RZ, PT ;  /* 0x000000ff2a00720c */ /* 0x008fda0003f06270 */
        /* <DEDUP_REMOVED lines=15> */
.L_x_1366:
[----:B------:R-:W-:Y:S01]  /*1170*/  SHF.R.U32.HI R3, RZ, 0x2, R12 ;  /* 0x00000002ff037819 */ /* 0x000fe2000001160c */
[C---:B------:R-:W-:Y:S02]  /*1180*/  VIADD R9, R12.reuse, 0x3 ;  /* 0x000000030c097836 */ /* 0x040fe40000000000 */
[C---:B------:R-:W-:Y:S02]  /*1190*/  VIADD R26, R12.reuse, 0x5 ;  /* 0x000000050c1a7836 */ /* 0x040fe40000000000 */
[C---:B------:R-:W-:Y:S01]  /*11a0*/  VIADD R49, R12.reuse, 0x4 ;  /* 0x000000040c317836 */ /* 0x040fe20000000000 */
[CC--:B------:R-:W-:Y:S01]  /*11b0*/  ISETP.GT.OR P0, PT, R9.reuse, R42.reuse, !P6 ;  /* 0x0000002a0900720c */ /* 0x0c0fe20007704670 */
[----:B--2---:R-:W-:Y:S01]  /*11c0*/  IMAD.SHL.U32 R8, R12, 0x8, RZ ;  /* 0x000000080c087824 */ /* 0x004fe200078e00ff */
        /* <DEDUP_REMOVED lines=124> */
.L_x_1365:
[----:B------:R-:W-:Y:S05]  /*1990*/  BSYNC.RECONVERGENT B0 ;  /* 0x0000000000007941 */ /* 0x000fea0003800200 */
.L_x_1364:
        /* <DEDUP_REMOVED lines=37> */
.L_x_1367:
        /* <DEDUP_REMOVED lines=43> */
.L_x_1363:
[----:B------:R-:W-:Y:S05]  /*1ea0*/  BSYNC.RECONVERGENT B1 ;  /* 0x0000000000017941 */ /* 0x000fea0003800200 */
.L_x_1362:
[----:B------:R-:W-:-:S04]  /*1eb0*/  ISETP.GE.AND P0, PT, R16, R13, PT ;  /* 0x0000000d1000720c */ /* 0x000fc80003f06270 */
[----:B------:R-:W-:-:S13]  /*1ec0*/  ISETP.LT.OR P0, PT, R14, RZ, P0 ;  /* 0x000000ff0e00720c */ /* 0x000fda0000701670 */
[----:B------:R-:W-:Y:S05]  /*1ed0*/  @P0 EXIT ;  /* 0x000000000000094d */ /* 0x000fea0003800000 */
[----:B------:R-:W3:Y:S01]  /*1ee0*/  LDCU.128 UR4, c[0x0][0x3f0] ;  /* 0x00007e00ff0477ac */ /* 0x000ee20008000c00 */
[----:B------:R-:W-:Y:S02]  /*1ef0*/  IADD3 R16, PT, PT, R16, R18, RZ ;  /* 0x0000001210107210 */ /* 0x000fe40007ffe0ff */
[----:B------:R-:W-:Y:S01]  /*1f00*/  MOV R17, RZ ;  /* 0x000000ff00117202 */ /* 0x000fe20000000f00 */
[----:B------:R-:W4:Y:S01]  /*1f10*/  LDCU.128 UR8, c[0x0][0x400] ;  /* 0x00008000ff0877ac */ /* 0x000f220008000c00 */
[----:B---3--:R-:W-:Y:S02]  /*1f20*/  IMAD R40, R40, UR6, RZ ;  /* 0x0000000628287c24 */ /* 0x008fe4000f8e02ff */
[----:B------:R-:W-:-:S04]  /*1f30*/  IMAD.WIDE.U32 R16, R41, UR6, R16 ;  /* 0x0000000629107c25 */ /* 0x000fc8000f8e0010 */
[----:B------:R-:W-:Y:S01]  /*1f40*/  IMAD R40, R41, UR7, R40 ;  /* 0x0000000729287c24 */ /* 0x000fe2000f8e0228 */
[----:B------:R-:W-:Y:S01]  /*1f50*/  MOV R2, R16 ;  /* 0x0000001000027202 */ /* 0x000fe20000000f00 */
[----:B----4-:R-:W-:-:S03]  /*1f60*/  IMAD R39, R39, UR10, RZ ;  /* 0x0000000a27277c24 */ /* 0x010fc6000f8e02ff */
[----:B-1----:R-:W-:Y:S01]  /*1f70*/  IADD3 R3, PT, PT, R17, R40, RZ ;  /* 0x0000002811037210 */ /* 0x002fe20007ffe0ff */
[----:B------:R-:W-:Y:S02]  /*1f80*/  IMAD R39, R38, UR11, R39 ;  /* 0x0000000b26277c24 */ /* 0x000fe4000f8e0227 */
[----:B------:R-:W-:-:S04]  /*1f90*/  IMAD.WIDE.U32 R2, R14, UR8, R2 ;  /* 0x000000080e027c25 */ /* 0x000fc8000f8e0002 */
[----:B------:R-:W-:Y:S02]  /*1fa0*/  IMAD R3, R14, UR9, R3 ;  /* 0x000000090e037c24 */ /* 0x000fe4000f8e0203 */
[----:B------:R-:W-:-:S03]  /*1fb0*/  IMAD.WIDE.U32 R2, R38, UR10, R2 ;  /* 0x0000000a26027c25 */ /* 0x000fc6000f8e0002 */
[----:B--2---:R-:W-:Y:S02]  /*1fc0*/  LEA R8, P0, R2, UR4, 0x2 ;  /* 0x0000000402087c11 */ /* 0x004fe4000f8010ff */
[----:B------:R-:W-:-:S04]  /*1fd0*/  IADD3 R39, PT, PT, R3, R39, RZ ;  /* 0x0000002703277210 */ /* 0x000fc80007ffe0ff */
[----:B------:R-:W-:-:S05]  /*1fe0*/  LEA.HI.X R9, R2, UR5, R39, 0x2, P0 ;  /* 0x0000000502097c11 */ /* 0x000fca00080f1427 */
[----:B------:R-:W-:Y:S01]  /*1ff0*/  STG.E.128 desc[UR38][R8.64], R4 ;  /* 0x0000000408007986 */ /* 0x000fe2000c101d26 */
[----:B------:R-:W-:Y:S05]  /*2000*/  EXIT ;  /* 0x000000000000794d */ /* 0x000fea0003800000 */
.L_x_1368:
        /* <DEDUP_REMOVED lines=15> */
.L_x_2079:


//--------------------- .text._ZN7cutlass13device_kernelIN5flash19FlashAttnFwdCombineIN4cute5tupleIJNS3_1CILi8EEENS5_ILi128EEEEEELi8ELi256ELi1ELb0ELb1EffNS_4arch4Sm90EEEEEvNT_6ParamsE --------------------------
	.section	.text._ZN7cutlass13device_kernelIN5flash19FlashAttnFwdCombineIN4cute5tupleIJNS3_1CILi8EEENS5_ILi128EEEEEELi8ELi256ELi1ELb0ELb1EffNS_4arch4Sm90EEEEEvNT_6ParamsE,"ax",@progbits
	.align	128
.text._ZN7cutlass13device_kernelIN5flash19FlashAttnFwdCombineIN4cute5tupleIJNS3_1CILi8EEENS5_ILi128EEEEEELi8ELi256ELi1ELb0ELb1EffNS_4arch4Sm90EEEEEvNT_6ParamsE:
        .type           _ZN7cutlass13device_kernelIN5flash19FlashAttnFwdCombineIN4cute5tupleIJNS3_1CILi8EEENS5_ILi128EEEEEELi8ELi256ELi1ELb0ELb1EffNS_4arch4Sm90EEEEEvNT_6ParamsE,@function
        .size           _ZN7cutlass13device_kernelIN5flash19FlashAttnFwdCombineIN4cute5tupleIJNS3_1CILi8EEENS5_ILi128EEEEEELi8ELi256ELi1ELb0ELb1EffNS_4arch4Sm90EEEEEvNT_6ParamsE,(.L_x_2080 - _ZN7cutlass13device_kernelIN5flash19FlashAttnFwdCombineIN4cute5tupleIJNS3_1CILi8EEENS5_ILi128EEEEEELi8ELi256ELi1ELb0ELb1EffNS_4arch4Sm90EEEEEvNT_6ParamsE)
        .other          _ZN7cutlass13device_kernelIN5flash19FlashAttnFwdCombineIN4cute5tupleIJNS3_1CILi8EEENS5_ILi128EEEEEELi8ELi256ELi1ELb0ELb1EffNS_4arch4Sm90EEEEEvNT_6ParamsE,@"STO_CUDA_ENTRY STV_DEFAULT"
_ZN7cutlass13device_kernelIN5flash19FlashAttnFwdCombineIN4cute5tupleIJNS3_1CILi8EEENS5_ILi128EEEEEELi8ELi256ELi1ELb0ELb1EffNS_4arch4Sm90EEEEEvNT_6ParamsE:
        /* <DEDUP_REMOVED lines=38> */
.L_x_1370:
[----:B------:R-:W-:Y:S05]  /*0260*/  BSYNC.RECONVERGENT B0 ;  /* 0x0000000000007941 */ /* 0x000fea0003800200 */
.L_x_1369:
        /* <DEDUP_REMOVED lines=13> */
.L_x_1371:
        /* <DEDUP_REMOVED lines=8> */
.L_x_1373:
[----:B-1----:R-:W1:Y:S02]  /*03c0*/  LDC.64 R4, c[0x0][0x448] ;  /* 0x00011200ff047b82 */ /* 0x002e640000000a00 */
[----:B-1---5:R-:W-:-:S05]  /*03d0*/  IMAD.WIDE R4, R0, 0x4, R4 ;  /* 0x0000000400047825 */ /* 0x022fca00078e0204 */
[----:B------:R2:W5:Y:S01]  /*03e0*/  LDG.E R17, desc[UR38][R4.64] ;  /* 0x0000002604117981 */ /* 0x000562000c1e1900 */
[----:B------:R-:W-:Y:S05]  /*03f0*/  BRA `(.L_x_1372) ;  /* 0x0000000000087947 */ /* 0x000fea0003800000 */
.L_x_1374:
[----:B------:R-:W2:Y:S02]  /*0400*/  LDG.E R4, desc[UR38][R4.64+0x4] ;  /* 0x0000042604047981 */ /* 0x000ea4000c1e1900 */
[----:B--2---:R-:W-:-:S07]  /*0410*/  IADD3 R17, PT, PT, -R24, R4, RZ ;  /* 0x0000000418117210 */ /* 0x004fce0007ffe1ff */
.L_x_1372:
        /* <DEDUP_REMOVED lines=23> */
.L_x_1375:
        /* <DEDUP_REMOVED lines=99> */
.L_x_1377:
        /* <DEDUP_REMOVED lines=31> */
.L_x_1378:
[----:B------:R-:W-:Y:S02]  /*0db0*/  MOV R9, R17 ;  /* 0x0000001100097202 */ /* 0x000fe40000000f00 */
[----:B------:R-:W-:Y:S02]  /*0dc0*/  MOV R6, 0xde0 ;  /* 0x00000de000067802 */ /* 0x000fe40000000f00 */
[----:B------:R-:W-:Y:S05]  /*0dd0*/  CALL.REL.NOINC `($__internal_36_$__cuda_sm20_div_u64) ;  /* 0x0000002400b07944 */ /* 0x000fea0003c00000 */
[----:B------:R-:W-:-:S07]  /*0de0*/  MOV R3, R0 ;  /* 0x0000000000037202 */ /* 0x000fce0000000f00 */
.L_x_1379:
[----:B------:R-:W-:-:S05]  /*0df0*/  IADD3 R0, PT, PT, R8, 0x1e, RZ ;  /* 0x0000001e08007810 */ /* 0x000fca0007ffe0ff */
.L_x_1376:
        /* <DEDUP_REMOVED lines=161> */
.L_x_1381:
[----:B------:R-:W-:Y:S05]  /*1810*/  BSYNC.RECONVERGENT B0 ;  /* 0x0000000000007941 */ /* 0x000fea0003800200 */
.L_x_1380:
        /* <DEDUP_REMOVED lines=30> */
[----:B---3--:R-:W-:Y:S01]  /*1a00*/  IMAD R20, R39, UR4, RZ ;  /* 0x0000000427147c24 */ /* 0x008fe2000f8e02ff */
[----:B------:R-:W1:Y:S01]  /*1a10*/  @!P0 LDC.64 R8, c[0x0][0x3a8] ;  /* 0x0000ea00ff088b82 */ /* 0x000e620000000a00 */
[----:B------:R-:W-:-:S04]  /*1a20*/  IMAD.WIDE.U32 R12, R38, UR4, R18 ;  /* 0x00000004260c7c25 */ /* 0x000fc8000f8e0012 */
[----:B------:R-:W-:Y:S01]  /*1a30*/  IMAD R20, R38, UR5, R20 ;  /* 0x0000000526147c24 */ /* 0x000fe2000f8e0214 */
[----:B------:R-:W3:Y:S02]  /*1a40*/  LDCU.64 UR4, c[0x0][0x380] ;  /* 0x00007000ff0477ac */ /* 0x000ee40008000a00 */
[----:B--2---:R-:W2:Y:S01]  /*1a50*/  @!P4 LDC.64 R6, c[0x0][0x3a8] ;  /* 0x0000ea00ff06cb82 */ /* 0x004ea20000000a00 */
[----:B------:R-:W-:Y:S02]  /*1a60*/  IMAD.IADD R21, R13, 0x1, R20 ;  /* 0x000000010d157824 */ /* 0x000fe400078e0214 */
[----:B------:R-:W-:Y:S01]  /*1a70*/  IMAD.MOV.U32 R20, RZ, RZ, R12 ;  /* 0x000000ffff147224 */ /* 0x000fe200078e000c */
[----:B------:R-:W-:Y:S01]  /*1a80*/  SHF.R.U32.HI R12, RZ, 0x2, R2 ;  /* 0x00000002ff0c7819 */ /* 0x000fe20000011602 */
[----:B------:R-:W-:Y:S02]  /*1a90*/  IMAD.SHL.U32 R13, R2, 0x8, RZ ;  /* 0x00000008020d7824 */ /* 0x000fe400078e00ff */
[----:B------:R-:W-:Y:S01]  /*1aa0*/  IMAD.WIDE.U32 R20, R3, UR6, R20 ;  /* 0x0000000603147c25 */ /* 0x000fe2000f8e0014 */
[----:B----4-:R-:W-:-:S03]  /*1ab0*/  LEA R0, R0, R4, 0x18 ;  /* 0x0000000400007211 */ /* 0x010fc600078ec0ff */
[----:B------:R-:W-:Y:S01]  /*1ac0*/  IMAD.IADD R42, R48, 0x1, R21 ;  /* 0x00000001302a7824 */ /* 0x000fe200078e0215 */
[----:B------:R-:W-:Y:S01]  /*1ad0*/  LOP3.LUT R13, R13, 0xf8, RZ, 0xc0, !PT ;  /* 0x000000f80d0d7812 */ /* 0x000fe200078ec0ff */
[----:B------:R-:W-:Y:S01]  /*1ae0*/  IMAD R17, R2, 0x10, R0 ;  /* 0x0000001002117824 */ /* 0x000fe200078e0200 */
[C---:B---3--:R-:W-:Y:S02]  /*1af0*/  LEA R43, P3, R20.reuse, UR4, 0x2 ;  /* 0x00000004142b7c11 */ /* 0x048fe4000f8610ff */
[C---:B-1----:R-:W-:Y:S02]  /*1b00*/  @!P0 IADD3 R8, P1, PT, R15.reuse, R8, RZ ;  /* 0x000000080f088210 */ /* 0x042fe40007f3e0ff */
[----:B------:R-:W-:Y:S02]  /*1b10*/  LEA.HI.X R42, R20, UR5, R42, 0x2, P3 ;  /* 0x00000005142a7c11 */ /* 0x000fe400098f142a */
[----:B------:R-:W-:Y:S01]  /*1b20*/  @!P0 LEA R20, P3, R15, R43, 0x2 ;  /* 0x0000002b0f148211 */ /* 0x000fe200078610ff */
[----:B------:R-:W-:Y:S01]  /*1b30*/  @!P0 IMAD.X R9, RZ, RZ, R9, P1 ;  /* 0x000000ffff098224 */ /* 0x000fe200008e0609 */
[----:B--2---:R-:W-:-:S02]  /*1b40*/  @!P4 LEA R4, P2, R6, R15, 0x1 ;  /* 0x0000000f0604c211 */ /* 0x004fc400078408ff */
        /* <DEDUP_REMOVED lines=148> */
.L_x_1383:
[----:B------:R-:W-:Y:S05]  /*2490*/  BSYNC.RECONVERGENT B0 ;  /* 0x0000000000007941 */ /* 0x000fea0003800200 */
.L_x_1382:
[----:B------:R-:W-:Y:S01]  /*24a0*/  STS [R36], R21 ;  /* 0x0000001524007388 */ /* 0x000fe20000000800 */
[----:B------:R-:W-:Y:S01]  /*24b0*/  IMAD R37, R16, 0x4, R0 ;  /* 0x0000000410257824 */ /* 0x000fe200078e0200 */
[----:B------:R-:W-:Y:S01]  /*24c0*/  BSSY.RECONVERGENT B1, `(.L_x_1384) ;  /* 0x00000eb000017945 */ /* 0x000fe20003800200 */
[----:B------:R-:W-:Y:S01]  /*24d0*/  VIADD R40, R17, 0x2020 ;  /* 0x0000202011287836 */ /* 0x000fe20000000000 */
[----:B------:R-:W-:Y:S01]  /*24e0*/  STS [R34], R20 ;  /* 0x0000001422007388 */ /* 0x000fe20000000800 */
[----:B------:R-:W-:-:S03]  /*24f0*/  IMAD.IADD R49, R47, 0x1, R48 ;  /* 0x000000012f317824 */ /* 0x000fc600078e0230 */
[----:B------:R-:W-:Y:S04]  /*2500*/  STS [R32], R13 ;  /* 0x0000000d20007388 */ /* 0x000fe80000000800 */
[----:B------:R-:W-:Y:S04]  /*2510*/  STS [R30], R12 ;  /* 0x0000000c1e007388 */ /* 0x000fe80000000800 */
[----:B------:R-:W-:Y:S04]  /*2520*/  STS [R36+0x1000], R8 ;  /* 0x0010000824007388 */ /* 0x000fe80000000800 */
[----:B------:R-:W-:Y:S04]  /*2530*/  STS [R34+0x1000], R7 ;  /* 0x0010000722007388 */ /* 0x000fe80000000800 */
[----:B------:R2:W-:Y:S04]  /*2540*/  STS [R32+0x1000], R6 ;  /* 0x0010000620007388 */ /* 0x0005e80000000800 */
[----:B------:R3:W-:Y:S04]  /*2550*/  STS [R30+0x1000], R4 ;  /* 0x001000041e007388 */ /* 0x0007e80000000800 */
        /* <DEDUP_REMOVED lines=20> */
.L_x_1388:
        /* <DEDUP_REMOVED lines=129> */
.L_x_1387:
[----:B------:R-:W-:Y:S05]  /*2eb0*/  BSYNC.RECONVERGENT B0 ;  /* 0x0000000000007941 */ /* 0x000fea0003800200 */
.L_x_1386:
        /* <DEDUP_REMOVED lines=32> */
.L_x_1389:
        /* <DEDUP_REMOVED lines=43> */
.L_x_1385:
[----:B------:R-:W-:Y:S05]  /*3370*/  BSYNC.RECONVERGENT B1 ;  /* 0x0000000000017941 */ /* 0x000fea0003800200 */
.L_x_1384:
[----:B------:R-:W-:-:S04]  /*3380*/  ISETP.GE.AND P0, PT, R15, R14, PT ;  /* 0x0000000e0f00720c */ /* 0x000fc80003f06270 */
[----:B------:R-:W-:-:S13]  /*3390*/  ISETP.LT.OR P0, PT, R10, RZ, P0 ;  /* 0x000000ff0a00720c */ /* 0x000fda0000701670 */
[----:B------:R-:W-:Y:S05]  /*33a0*/  @P0 EXIT ;  /* 0x000000000000094d */ /* 0x000fea0003800000 */
[----:B------:R-:W2:Y:S01]  /*33b0*/  LDCU.128 UR4, c[0x0][0x3f0] ;  /* 0x00007e00ff0477ac */ /* 0x000ea20008000c00 */
[----:B------:R-:W-:Y:S02]  /*33c0*/  IADD3 R18, PT, PT, R15, R18, RZ ;  /* 0x000000120f127210 */ /* 0x000fe40007ffe0ff */
[----:B------:R-:W-:Y:S01]  /*33d0*/  MOV R19, RZ ;  /* 0x000000ff00137202 */ /* 0x000fe20000000f00 */
[----:B------:R-:W3:Y:S01]  /*33e0*/  LDCU.64 UR8, c[0x0][0x400] ;  /* 0x00008000ff0877ac */ /* 0x000ee20008000a00 */
        /* <DEDUP_REMOVED lines=9> */
[----:B------:R-:W-:Y:S01]  /*3480*/  STG.E.128 desc[UR38][R8.64], R4 ;  /* 0x0000000408007986 */ /* 0x000fe2000c101d26 */
[----:B------:R-:W-:Y:S05]  /*3490*/  EXIT ;  /* 0x000000000000794d */ /* 0x000fea0003800000 */
        .weak           $__internal_36_$__cuda_sm20_div_u64
        .type           $__internal_36_$__cuda_sm20_div_u64,@function
        .size           $__internal_36_$__cuda_sm20_div_u64,(.L_x_2080 - $__internal_36_$__cuda_sm20_div_u64)
$__internal_36_$__cuda_sm20_div_u64:
        /* <DEDUP_REMOVED lines=63> */
[----:B------:R-:W-:Y:S06]  /*3890*/  RET.REL.NODEC R6 `(_ZN7cutlass13device_kernelIN5flash19FlashAttnFwdCombineIN4cute5tupleIJNS3_1CILi8EEENS5_ILi128EEEEEELi8ELi256ELi1ELb0ELb1EffNS_4arch4Sm90EEEEEvNT_6ParamsE) ;  /* 0xffffffc406d87950 */ /* 0x000fec0003c3ffff */
.L_x_1390:
        /* <DEDUP_REMOVED lines=14> */
.L_x_2080:


//--------------------- .text._ZN7cutlass13device_kernelIN5flash19FlashAttnFwdCombineIN4cute5tupleIJNS3_1CILi8EEENS5_ILi128EEEEEELi7ELi256ELi1ELb0ELb1EffNS_4arch4Sm90EEEEEvNT_6ParamsE --------------------------
	.section	.text._ZN7cutlass13device_kernelIN5flash19FlashAttnFwdCombineIN4cute5tupleIJNS3_1CILi8EEENS5_ILi128EEEEEELi7ELi256ELi1ELb0ELb1EffNS_4arch4Sm90EEEEEvNT_6ParamsE,"ax",@progbits
	.align	128
.text._ZN7cutlass13device_kernelIN5flash19FlashAttnFwdCombineIN4cute5tupleIJNS3_1CILi8EEENS5_ILi128EEEEEELi7ELi256ELi1ELb0ELb1EffNS_4arch4Sm90EEEEEvNT_6ParamsE:
        .type           _ZN7cutlass13device_kernelIN5flash19FlashAttnFwdCombineIN4cute5tupleIJNS3_1CILi8EEENS5_ILi128EEEEEELi7ELi256ELi1ELb0ELb1EffNS_4arch4Sm90EEEEEvNT_6ParamsE,@function
        .size           _ZN7cutlass13device_kernelIN5flash19FlashAttnFwdCombineIN4cute5tupleIJNS3_1CILi8EEENS5_ILi128EEEEEELi7ELi256ELi1ELb0ELb1EffNS_4arch4Sm90EEEEEvNT_6ParamsE,(.L_x_2082 - _ZN7cutlass13device_kernelIN5flash19FlashAttnFwdCombineIN4cute5tupleIJNS3_1CILi8EEENS5_ILi128EEEEEELi7ELi256ELi1ELb0ELb1EffNS_4arch4Sm90EEEEEvNT_6ParamsE)
        .other          _ZN7cutlass13device_kernelIN5flash19FlashAttnFwdCombineIN4cute5tupleIJNS3_1CILi8EEENS5_ILi128EEEEEELi7ELi256ELi1ELb0ELb1EffNS_4arch4Sm90EEEEEvNT_6ParamsE,@"STO_CUDA_ENTRY STV_DEFAULT"
_ZN7cutlass13device_kernelIN5flash19FlashAttnFwdCombineIN4cute5tupleIJNS3_1CILi8EEENS5_ILi128EEEEEELi7ELi256ELi1ELb0ELb1EffNS_4arch4Sm90EEEEEvNT_6ParamsE:
        /* <DEDUP_REMOVED lines=38> */
.L_x_1392:
[----:B------:R-:W-:Y:S05]  /*0260*/  BSYNC.RECONVERGENT B0 ;  /* 0x0000000000007941 */ /* 0x000fea0003800200 */
.L_x_1391:
        /* <DEDUP_REMOVED lines=13> */
.L_x_1393:
        /* <DEDUP_REMOVED lines=8> */
.L_x_1395:
[----:B-1----:R-:W1:Y:S02]  /*03c0*/  LDC.64 R4, c[0x0][0x448] ;  /* 0x00011200ff047b82 */ /* 0x002e640000000a00 */
[----:B-1---5:R-:W-:-:S05]  /*03d0*/  IMAD.WIDE R4, R0, 0x4, R4 ;  /* 0x0000000400047825 */ /* 0x022fca00078e0204 */
[----:B------:R2:W5:Y:S01]  /*03e0*/  LDG.E R17, desc[UR38][R4.64] ;  /* 0x0000002604117981 */ /* 0x000562000c1e1900 */
[----:B------:R-:W-:Y:S05]  /*03f0*/  BRA `(.L_x_1394) ;  /* 0x0000000000087947 */ /* 0x000fea0003800000 */
.L_x_1396:
[----:B------:R-:W2:Y:S02]  /*0400*/  LDG.E R4, desc[UR38][R4.64+0x4] ;  /* 0x0000042604047981 */ /* 0x000ea4000c1e1900 */
[----:B--2---:R-:W-:-:S07]  /*0410*/  IADD3 R17, PT, PT, -R24, R4, RZ ;  /* 0x0000000418117210 */ /* 0x004fce0007ffe1ff */
.L_x_1394:
        /* <DEDUP_REMOVED lines=23> */
.L_x_1397:
        /* <DEDUP_REMOVED lines=99> */
.L_x_1399:
        /* <DEDUP_REMOVED lines=31> */
.L_x_1400:
[----:B------:R-:W-:Y:S02]  /*0db0*/  MOV R9, R17 ;  /* 0x0000001100097202 */ /* 0x000fe40000000f00 */
[----:B------:R-:W-:Y:S02]  /*0dc0*/  MOV R6, 0xde0 ;  /* 0x00000de000067802 */ /* 0x000fe40000000f00 */
[----:B------:R-:W-:Y:S05]  /*0dd0*/  CALL.REL.NOINC `($__internal_37_$__cuda_sm20_div_u64) ;  /* 0x0000002000487944 */ /* 0x000fea0003c00000 */
[----:B------:R-:W-:-:S07]  /*0de0*/  MOV R3, R0 ;  /* 0x0000000000037202 */ /* 0x000fce0000000f00 */
.L_x_1401:
[----:B------:R-:W-:-:S05]  /*0df0*/  IADD3 R0, PT, PT, R8, 0x1e, RZ ;  /* 0x0000001e08007810 */ /* 0x000fca0007ffe0ff */
.L_x_1398:
        /* <DEDUP_REMOVED lines=109> */
.L_x_1403:
[----:B------:R-:W-:Y:S05]  /*14d0*/  BSYNC.RECONVERGENT B0 ;  /* 0x0000000000007941 */ /* 0x000fea0003800200 */
.L_x_1402:
        /* <DEDUP_REMOVED lines=165> */
.L_x_1405:
[----:B------:R-:W-:Y:S05]  /*1f30*/  BSYNC.RECONVERGENT B0 ;  /* 0x0000000000007941 */ /* 0x000fea0003800200 */
.L_x_1404:
[----:B------:R-:W-:Y:S01]  /*1f40*/  IMAD R37, R16, 0x4, R0 ;  /* 0x0000000410257824 */ /* 0x000fe200078e0200 */
[----:B------:R-:W-:Y:S01]  /*1f50*/  STS [R29], R12 ;  /* 0x0000000c1d007388 */ /* 0x000fe20000000800 */
[----:B------:R-:W-:Y:S01]  /*1f60*/  BSSY.RECONVERGENT B1, `(.L_x_1406) ;  /* 0x00000e7000017945 */ /* 0x000fe20003800200 */
[----:B-1----:R-:W-:Y:S01]  /*1f70*/  CS2R R6, SRZ ;  /* 0x0000000000067805 */ /* 0x002fe2000001ff00 */
[----:B------:R-:W-:Y:S01]  /*1f80*/  VIADD R40, R17, 0x1020 ;  /* 0x0000102011287836 */ /* 0x000fe20000000000 */
[----:B------:R-:W-:Y:S01]  /*1f90*/  STS [R27], R9 ;  /* 0x000000091b007388 */ /* 0x000fe20000000800 */
[----:B------:R-:W-:-:S03]  /*1fa0*/  IMAD.IADD R49, R47, 0x1, R48 ;  /* 0x000000012f317824 */ /* 0x000fc600078e0230 */
[----:B------:R-:W-:Y:S04]  /*1fb0*/  STS [R25], R8 ;  /* 0x0000000819007388 */ /* 0x000fe80000000800 */
[----:B------:R1:W-:Y:S04]  /*1fc0*/  STS [R21], R4 ;  /* 0x0000000415007388 */ /* 0x0003e80000000800 */
        /* <DEDUP_REMOVED lines=19> */
.L_x_1410:
        /* <DEDUP_REMOVED lines=129> */
.L_x_1409:
[----:B------:R-:W-:Y:S05]  /*2910*/  BSYNC.RECONVERGENT B0 ;  /* 0x0000000000007941 */ /* 0x000fea0003800200 */
.L_x_1408:
        /* <DEDUP_REMOVED lines=32> */
.L_x_1411:
        /* <DEDUP_REMOVED lines=43> */
.L_x_1407:
[----:B------:R-:W-:Y:S05]  /*2dd0*/  BSYNC.RECONVERGENT B1 ;  /* 0x0000000000017941 */ /* 0x000fea0003800200 */
.L_x_1406:
[----:B------:R-:W-:-:S04]  /*2de0*/  ISETP.GE.AND P0, PT, R15, R14, PT ;  /* 0x0000000e0f00720c */ /* 0x000fc80003f06270 */
[----:B------:R-:W-:-:S13]  /*2df0*/  ISETP.LT.OR P0, PT, R10, RZ, P0 ;  /* 0x000000ff0a00720c */ /* 0x000fda0000701670 */
[----:B------:R-:W-:Y:S05]  /*2e00*/  @P0 EXIT ;  /* 0x000000000000094d */ /* 0x000fea0003800000 */
[----:B------:R-:W1:Y:S01]  /*2e10*/  LDCU.128 UR4, c[0x0][0x3f0] ;  /* 0x00007e00ff0477ac */ /* 0x000e620008000c00 */
[----:B------:R-:W-:Y:S02]  /*2e20*/  IADD3 R18, PT, PT, R15, R18, RZ ;  /* 0x000000120f127210 */ /* 0x000fe40007ffe0ff */
[----:B------:R-:W-:Y:S01]  /*2e30*/  MOV R19, RZ ;  /* 0x000000ff00137202 */ /* 0x000fe20000000f00 */
[----:B------:R-:W2:Y:S01]  /*2e40*/  LDCU.64 UR8, c[0x0][0x400] ;  /* 0x00008000ff0877ac */ /* 0x000ea20008000a00 */
        /* <DEDUP_REMOVED lines=9> */
[----:B------:R-:W-:Y:S01]  /*2ee0*/  STG.E.128 desc[UR38][R8.64], R4 ;  /* 0x0000000408007986 */ /* 0x000fe2000c101d26 */
[----:B------:R-:W-:Y:S05]  /*2ef0*/  EXIT ;  /* 0x000000000000794d */ /* 0x000fea0003800000 */
        .weak           $__internal_37_$__cuda_sm20_div_u64
        .type           $__internal_37_$__cuda_sm20_div_u64,@function
        .size           $__internal_37_$__cuda_sm20_div_u64,(.L_x_2082 - $__internal_37_$__cuda_sm20_div_u64)
$__internal_37_$__cuda_sm20_div_u64:
        /* <DEDUP_REMOVED lines=63> */
[----:B------:R-:W-:Y:S06]  /*32f0*/  RET.REL.NODEC R6 `(_ZN7cutlass13device_kernelIN5flash19FlashAttnFwdCombineIN4cute5tupleIJNS3_1CILi8EEENS5_ILi128EEEEEELi7ELi256ELi1ELb0ELb1EffNS_4arch4Sm90EEEEEvNT_6ParamsE) ;  /* 0xffffffcc06407950 */ /* 0x000fec0003c3ffff */
.L_x_1412:
        /* <DEDUP_REMOVED lines=16> */
.L_x_2082:


//--------------------- .text._ZN7cutlass13device_kernelIN5flash19FlashAttnFwdCombineIN4cute5tupleIJNS3_1CILi8EEENS5_ILi128EEEEEELi6ELi256ELi1ELb0ELb1EffNS_4arch4Sm90EEEEEvNT_6ParamsE --------------------------
	.section	.text._ZN7cutlass13device_kernelIN5flash19FlashAttnFwdCombineIN4cute5tupleIJNS3_1CILi8EEENS5_ILi128EEEEEELi6ELi256ELi1ELb0ELb1EffNS_4arch4Sm90EEEEEvNT_6ParamsE,"ax",@progbits
	.align	128
.text._ZN7cutlass13device_kernelIN5flash19FlashAttnFwdCombineIN4cute5tupleIJNS3_1CILi8EEENS5_ILi128EEEEEELi6ELi256ELi1ELb0ELb1EffNS_4arch4Sm90EEEEEvNT_6ParamsE:
        .type           _ZN7cutlass13device_kernelIN5flash19FlashAttnFwdCombineIN4cute5tupleIJNS3_1CILi8EEENS5_ILi128EEEEEELi6ELi256ELi1ELb0ELb1EffNS_4arch4Sm90EEEEEvNT_6ParamsE,@function
        .size           _ZN7cutlass13device_kernelIN5flash19FlashAttnFwdCombineIN4cute5tupleIJNS3_1CILi8EEENS5_ILi128EEEEEELi6ELi256ELi1ELb0ELb1EffNS_4arch4Sm90EEEEEvNT_6ParamsE,(.L_x_2084 - _ZN7cutlass13device_kernelIN5flash19FlashAttnFwdCombineIN4cute5tupleIJNS3_1CILi8EEENS5_ILi128EEEEEELi6ELi256ELi1ELb0ELb1EffNS_4arch4Sm90EEEEEvNT_6ParamsE)
        .other          _ZN7cutlass13device_kernelIN5flash19FlashAttnFwdCombineIN4cute5tupleIJNS3_1CILi8EEENS5_ILi128EEEEEELi6ELi256ELi1ELb0ELb1EffNS_4arch4Sm90EEEEEvNT_6ParamsE,@"STO_CUDA_ENTRY STV_DEFAULT"
_ZN7cutlass13device_kernelIN5flash19FlashAttnFwdCombineIN4cute5tupleIJNS3_1CILi8EEENS5_ILi128EEEEEELi6ELi256ELi1ELb0ELb1EffNS_4arch4Sm90EEEEEvNT_6ParamsE:
        /* <DEDUP_REMOVED lines=38> */
.L_x_1414:
[----:B------:R-:W-:Y:S05]  /*0260*/  BSYNC.RECONVERGENT B0 ;  /* 0x0000000000007941 */ /* 0x000fea0003800200 */
.L_x_1413:
        /* <DEDUP_REMOVED lines=13> */
.L_x_1415:
        /* <DEDUP_REMOVED lines=8> */
.L_x_1417:
[----:B-1----:R-:W1:Y:S02]  /*03c0*/  LDC.64 R4, c[0x0][0x448] ;  /* 0x00011200ff047b82 */ /* 0x002e640000000a00 */
[----:B-1---5:R-:W-:-:S05]  /*03d0*/  IMAD.WIDE R4, R0, 0x4, R4 ;  /* 0x0000000400047825 */ /* 0x022fca00078e0204 */
[----:B------:R2:W5:Y:S01]  /*03e0*/  LDG.E R17, desc[UR38][R4.64] ;  /* 0x0000002604117981 */ /* 0x000562000c1e1900 */
[----:B------:R-:W-:Y:S05]  /*03f0*/  BRA `(.L_x_1416) ;  /* 0x0000000000087947 */ /* 0x000fea0003800000 */
.L_x_1418:
[----:B------:R-:W2:Y:S02]  /*0400*/  LDG.E R4, desc[UR38][R4.64+0x4] ;  /* 0x0000042604047981 */ /* 0x000ea4000c1e1900 */
[----:B--2---:R-:W-:-:S07]  /*0410*/  IADD3 R17, PT, PT, -R24, R4, RZ ;  /* 0x0000000418117210 */ /* 0x004fce0007ffe1ff */
.L_x_1416:
        /* <DEDUP_REMOVED lines=23> */
.L_x_1419:
        /* <DEDUP_REMOVED lines=99> */
.L_x_1421:
        /* <DEDUP_REMOVED lines=31> */
.L_x_1422:
[----:B------:R-:W-:Y:S02]  /*0db0*/  MOV R9, R17 ;  /* 0x0000001100097202 */ /* 0x000fe40000000f00 */
[----:B------:R-:W-:Y:S02]  /*0dc0*/  MOV R6, 0xde0 ;  /* 0x00000de000067802 */ /* 0x000fe40000000f00 */
[----:B------:R-:W-:Y:S05]  /*0dd0*/  CALL.REL.NOINC `($__internal_38_$__cuda_sm20_div_u64) ;  /* 0x0000001c00407944 */ /* 0x000fea0003c00000 */
[----:B------:R-:W-:-:S07]  /*0de0*/  MOV R3, R0 ;  /* 0x0000000000037202 */ /* 0x000fce0000000f00 */
.L_x_1423:
[----:B------:R-:W-:-:S05]  /*0df0*/  IADD3 R0, PT, PT, R8, 0x1e, RZ ;  /* 0x0000001e08007810 */ /* 0x000fca0007ffe0ff */
.L_x_1420:
        /* <DEDUP_REMOVED lines=68> */
.L_x_1425:
[----:B------:R-:W-:Y:S05]  /*1240*/  BSYNC.RECONVERGENT B0 ;  /* 0x0000000000007941 */ /* 0x000fea0003800200 */
.L_x_1424:
        /* <DEDUP_REMOVED lines=28> */
[----:B---3--:R-:W-:Y:S01]  /*1410*/  IMAD R4, R39, UR4, RZ ;  /* 0x0000000427047c24 */ /* 0x008fe2000f8e02ff */
[----:B------:R-:W1:Y:S01]  /*1420*/  @!P0 LDC.64 R8, c[0x0][0x3a8] ;  /* 0x0000ea00ff088b82 */ /* 0x000e620000000a00 */
[----:B--2---:R-:W-:-:S04]  /*1430*/  IMAD.WIDE.U32 R12, R38, UR4, R18 ;  /* 0x00000004260c7c25 */ /* 0x004fc8000f8e0012 */
[----:B------:R-:W-:Y:S01]  /*1440*/  IMAD R4, R38, UR5, R4 ;  /* 0x0000000526047c24 */ /* 0x000fe2000f8e0204 */
[----:B------:R-:W2:Y:S02]  /*1450*/  LDCU.64 UR4, c[0x0][0x380] ;  /* 0x00007000ff0477ac */ /* 0x000ea40008000a00 */
[----:B------:R-:W3:Y:S01]  /*1460*/  @!P4 LDC.64 R6, c[0x0][0x3a8] ;  /* 0x0000ea00ff06cb82 */ /* 0x000ee20000000a00 */
[----:B------:R-:W-:Y:S01]  /*1470*/  IMAD.IADD R13, R13, 0x1, R4 ;  /* 0x000000010d0d7824 */ /* 0x000fe200078e0204 */
[----:B------:R-:W-:Y:S01]  /*1480*/  MOV R4, 0x400 ;  /* 0x0000040000047802 */ /* 0x000fe20000000f00 */
[----:B------:R-:W-:-:S04]  /*1490*/  IMAD.WIDE.U32 R20, R3, UR6, R12 ;  /* 0x0000000603147c25 */ /* 0x000fc8000f8e000c */
[----:B------:R-:W-:Y:S01]  /*14a0*/  IMAD.IADD R43, R48, 0x1, R21 ;  /* 0x00000001302b7824 */ /* 0x000fe200078e0215 */
[----:B----4-:R-:W-:Y:S01]  /*14b0*/  LEA R0, R0, R4, 0x18 ;  /* 0x0000000400007211 */ /* 0x010fe200078ec0ff */
        /* <DEDUP_REMOVED lines=8> */
[----:B---3--:R-:W-:Y:S02]  /*1540*/  @!P4 LEA R12, P2, R6, R15, 0x1 ;  /* 0x0000000f060cc211 */ /* 0x008fe400078408ff */
        /* <DEDUP_REMOVED lines=95> */
.L_x_1427:
[----:B------:R-:W-:Y:S05]  /*1b40*/  BSYNC.RECONVERGENT B0 ;  /* 0x0000000000007941 */ /* 0x000fea0003800200 */
.L_x_1426:
[----:B------:R-:W-:Y:S01]  /*1b50*/  STS [R24], R9 ;  /* 0x0000000918007388 */ /* 0x000fe20000000800 */
[----:B------:R-:W-:Y:S01]  /*1b60*/  BSSY.RECONVERGENT B1, `(.L_x_1428) ;  /* 0x00000e5000017945 */ /* 0x000fe20003800200 */
[----:B-1----:R-:W-:Y:S01]  /*1b70*/  CS2R R6, SRZ ;  /* 0x0000000000067805 */ /* 0x002fe2000001ff00 */
[----:B------:R-:W-:Y:S01]  /*1b80*/  VIADD R40, R17, 0x820 ;  /* 0x0000082011287836 */ /* 0x000fe20000000000 */
[----:B------:R1:W-:Y:S01]  /*1b90*/  STS [R21], R4 ;  /* 0x0000000415007388 */ /* 0x0003e20000000800 */
        /* <DEDUP_REMOVED lines=20> */
.L_x_1432:
        /* <DEDUP_REMOVED lines=129> */
.L_x_1431:
[----:B------:R-:W-:Y:S05]  /*24f0*/  BSYNC.RECONVERGENT B0 ;  /* 0x0000000000007941 */ /* 0x000fea0003800200 */
.L_x_1430:
        /* <DEDUP_REMOVED lines=32> */
.L_x_1433:
        /* <DEDUP_REMOVED lines=43> */
.L_x_1429:
[----:B------:R-:W-:Y:S05]  /*29b0*/  BSYNC.RECONVERGENT B1 ;  /* 0x0000000000017941 */ /* 0x000fea0003800200 */
.L_x_1428:
        /* <DEDUP_REMOVED lines=18> */
        .weak           $__internal_38_$__cuda_sm20_div_u64
        .type           $__internal_38_$__cuda_sm20_div_u64,@function
        .size           $__internal_38_$__cuda_sm20_div_u64,(.L_x_2084 - $__internal_38_$__cuda_sm20_div_u64)
$__internal_38_$__cuda_sm20_div_u64:
        /* <DEDUP_REMOVED lines=63> */
[----:B------:R-:W-:Y:S06]  /*2ed0*/  RET.REL.NODEC R6 `(_ZN7cutlass13device_kernelIN5flash19FlashAttnFwdCombineIN4cute5tupleIJNS3_1CILi8EEENS5_ILi128EEEEEELi6ELi256ELi1ELb0ELb1EffNS_4arch4Sm90EEEEEvNT_6ParamsE) ;  /* 0xffffffd006487950 */ /* 0x000fec0003c3ffff */
.L_x_1434:
        /* <DEDUP_REMOVED lines=10> */
.L_x_2084:


//--------------------- .text._ZN7cutlass13device_kernelIN5flash19FlashAttnFwdCombineIN4cute5tupleIJNS3_1CILi8EEENS5_ILi128EEEEEELi5ELi256ELi1ELb0ELb1EffNS_4arch4Sm90EEEEEvNT_6ParamsE --------------------------
	.section	.text._ZN7cutlass13device_kernelIN5flash19FlashAttnFwdCombineIN4cute5tupleIJNS3_1CILi8EEENS5_ILi128EEEEEELi5ELi256ELi1ELb0ELb1EffNS_4arch4Sm90EEEEEvNT_6ParamsE,"ax",@progbits
	.align	128
.text._ZN7cutlass13device_kernelIN5flash19FlashAttnFwdCombineIN4cute5tupleIJNS3_1CILi8EEENS5_ILi128EEEEEELi5ELi256ELi1ELb0ELb1EffNS_4arch4Sm90EEEEEvNT_6ParamsE:
        .type           _ZN7cutlass13device_kernelIN5flash19FlashAttnFwdCombineIN4cute5tupleIJNS3_1CILi8EEENS5_ILi128EEEEEELi5ELi256ELi1ELb0ELb1EffNS_4arch4Sm90EEEEEvNT_6ParamsE,@function
        .size           _ZN7cutlass13device_kernelIN5flash19FlashAttnFwdCombineIN4cute5tupleIJNS3_1CILi8EEENS5_ILi128EEEEEELi5ELi256ELi1ELb0ELb1EffNS_4arch4Sm90EEEEEvNT_6ParamsE,(.L_x_2086 - _ZN7cutlass13device_kernelIN5flash19FlashAttnFwdCombineIN4cute5tupleIJNS3_1CILi8EEENS5_ILi128EEEEEELi5ELi256ELi1ELb0ELb1EffNS_4arch4Sm90EEEEEvNT_6ParamsE)
        .other          _ZN7cutlass13device_kernelIN5flash19FlashAttnFwdCombineIN4cute5tupleIJNS3_1CILi8EEENS5_ILi128EEEEEELi5ELi256ELi1ELb0ELb1EffNS_4arch4Sm90EEEEEvNT_6ParamsE,@"STO_CUDA_ENTRY STV_DEFAULT"
_ZN7cutlass13device_kernelIN5flash19FlashAttnFwdCombineIN4cute5tupleIJNS3_1CILi8EEENS5_ILi128EEEEEELi5ELi256ELi1ELb0ELb1EffNS_4arch4Sm90EEEEEvNT_6ParamsE:
        /* <DEDUP_REMOVED lines=38> */
.L_x_1436:
[----:B------:R-:W-:Y:S05]  /*0260*/  BSYNC.RECONVERGENT B0 ;  /* 0x0000000000007941 */ /* 0x000fea0003800200 */
.L_x_1435:
        /* <DEDUP_REMOVED lines=13> */
.L_x_1437:
        /* <DEDUP_REMOVED lines=8> */
.L_x_1439:
[----:B-1----:R-:W1:Y:S02]  /*03c0*/  LDC.64 R4, c[0x0][0x448] ;  /* 0x00011200ff047b82 */ /* 0x002e640000000a00 */
[----:B-1---5:R-:W-:-:S05]  /*03d0*/  IMAD.WIDE R4, R0, 0x4, R4 ;  /* 0x0000000400047825 */ /* 0x022fca00078e0204 */
[----:B------:R2:W5:Y:S01]  /*03e0*/  LDG.E R17, desc[UR38][R4.64] ;  /* 0x0000002604117981 */ /* 0x000562000c1e1900 */
[----:B------:R-:W-:Y:S05]  /*03f0*/  BRA `(.L_x_1438) ;  /* 0x0000000000087947 */ /* 0x000fea0003800000 */
.L_x_1440:
[----:B------:R-:W2:Y:S02]  /*0400*/  LDG.E R4, desc[UR38][R4.64+0x4] ;  /* 0x0000042604047981 */ /* 0x000ea4000c1e1900 */
[----:B--2---:R-:W-:-:S07]  /*0410*/  IADD3 R17, PT, PT, -R24, R4, RZ ;  /* 0x0000000418117210 */ /* 0x004fce0007ffe1ff */
.L_x_1438:
        /* <DEDUP_REMOVED lines=23> */
.L_x_1441:
        /* <DEDUP_REMOVED lines=99> */
.L_x_1443:
        /* <DEDUP_REMOVED lines=31> */
.L_x_1444:
[----:B------:R-:W-:Y:S02]  /*0db0*/  MOV R9, R17 ;  /* 0x0000001100097202 */ /* 0x000fe40000000f00 */
[----:B------:R-:W-:Y:S02]  /*0dc0*/  MOV R6, 0xde0 ;  /* 0x00000de000067802 */ /* 0x000fe40000000f00 */
[----:B------:R-:W-:Y:S05]  /*0dd0*/  CALL.REL.NOINC `($__internal_39_$__cuda_sm20_div_u64) ;  /* 0x0000001800a87944 */ /* 0x000fea0003c00000 */
[----:B------:R-:W-:-:S07]  /*0de0*/  MOV R3, R0 ;  /* 0x0000000000037202 */ /* 0x000fce0000000f00 */
.L_x_1445:
[----:B------:R-:W-:-:S05]  /*0df0*/  IADD3 R0, PT, PT, R8, 0x1e, RZ ;  /* 0x0000001e08007810 */ /* 0x000fca0007ffe0ff */
.L_x_1442:
        /* <DEDUP_REMOVED lines=42> */
.L_x_1448:
[----:B------:R-:W-:-:S05]  /*10a0*/  MOV R4, 0xff800000 ;  /* 0xff80000000047802 */ /* 0x000fca0000000f00 */
[----:B------:R1:W-:Y:S02]  /*10b0*/  STS [R8], R4 ;  /* 0x0000000408007388 */ /* 0x0003e40000000800 */
.L_x_1447:
[----:B------:R-:W-:Y:S05]  /*10c0*/  BSYNC.RECONVERGENT B0 ;  /* 0x0000000000007941 */ /* 0x000fea0003800200 */
.L_x_1446:
[----:B------:R-:W3:Y:S01]  /*10d0*/  LDCU UR4, c[0x0][0x38c] ;  /* 0x00007180ff0477ac */ /* 0x000ee20008000800 */
[----:B-12---:R-:W-:Y:S01]  /*10e0*/  VIADD R8, R16, UR36 ;  /* 0x0000002410087c36 */ /* 0x006fe20008000000 */
        /* <DEDUP_REMOVED lines=40> */
[----:B----4-:R-:W-:Y:S02]  /*1370*/  @!P4 LEA R11, P1, R4, R15, 0x1 ;  /* 0x0000000f040bc211 */ /* 0x010fe400078208ff */
[----:B------:R-:W-:Y:S01]  /*1380*/  @!P0 LEA R20, P2, R6, R43, 0x2 ;  /* 0x0000002b06148211 */ /* 0x000fe200078410ff */
[----:B------:R-:W-:Y:S01]  /*1390*/  @!P0 IMAD.X R25, RZ, RZ, R42, P3 ;  /* 0x000000ffff198224 */ /* 0x000fe200018e062a */
[----:B------:R-:W-:-:S02]  /*13a0*/  @!P4 LEA.HI.X R5, R4, RZ, R5, 0x1, P1 ;  /* 0x000000ff0405c211 */ /* 0x000fc400008f0c05 */
[----:B------:R-:W-:Y:S02]  /*13b0*/  MOV R4, 0x400 ;  /* 0x0000040000047802 */ /* 0x000fe40000000f00 */
[C---:B------:R-:W-:Y:S02]  /*13c0*/  @!P4 LEA R12, P1, R11.reuse, R43, 0x2 ;  /* 0x0000002b0b0cc211 */ /* 0x040fe400078210ff */
[----:B---3--:R-:W-:Y:S02]  /*13d0*/  LEA R0, R0, R4, 0x18 ;  /* 0x0000000400007211 */ /* 0x008fe400078ec0ff */
        /* <DEDUP_REMOVED lines=81> */
.L_x_1450:
[----:B------:R-:W-:Y:S05]  /*18f0*/  BSYNC.RECONVERGENT B0 ;  /* 0x0000000000007941 */ /* 0x000fea0003800200 */
.L_x_1449:
[----:B------:R1:W-:Y:S01]  /*1900*/  STS [R20], R4 ;  /* 0x0000000414007388 */ /* 0x0003e20000000800 */
[----:B------:R-:W-:Y:S01]  /*1910*/  BSSY.RECONVERGENT B1, `(.L_x_1451) ;  /* 0x00000e4000017945 */ /* 0x000fe20003800200 */
[----:B------:R-:W-:Y:S01]  /*1920*/  CS2R R6, SRZ ;  /* 0x0000000000067805 */ /* 0x000fe2000001ff00 */
[----:B------:R-:W-:Y:S01]  /*1930*/  VIADD R40, R17, 0x420 ;  /* 0x0000042011287836 */ /* 0x000fe20000000000 */
[----:B------:R-:W-:Y:S01]  /*1940*/  @!P2 STS [R37+0x400], R11 ;  /* 0x0004000b2500a388 */ /* 0x000fe20000000800 */
        /* <DEDUP_REMOVED lines=19> */
.L_x_1455:
        /* <DEDUP_REMOVED lines=129> */
.L_x_1454:
[----:B------:R-:W-:Y:S05]  /*2290*/  BSYNC.RECONVERGENT B0 ;  /* 0x0000000000007941 */ /* 0x000fea0003800200 */
.L_x_1453:
        /* <DEDUP_REMOVED lines=32> */
.L_x_1456:
        /* <DEDUP_REMOVED lines=43> */
.L_x_1452:
[----:B------:R-:W-:Y:S05]  /*2750*/  BSYNC.RECONVERGENT B1 ;  /* 0x0000000000017941 */ /* 0x000fea0003800200 */
.L_x_1451:
        /* <DEDUP_REMOVED lines=18> */
        .weak           $__internal_39_$__cuda_sm20_div_u64
        .type           $__internal_39_$__cuda_sm20_div_u64,@function
        .size           $__internal_39_$__cuda_sm20_div_u64,(.L_x_2086 - $__internal_39_$__cuda_sm20_div_u64)
$__internal_39_$__cuda_sm20_div_u64:
        /* <DEDUP_REMOVED lines=63> */
[----:B------:R-:W-:Y:S06]  /*2c70*/  RET.REL.NODEC R6 `(_ZN7cutlass13device_kernelIN5flash19FlashAttnFwdCombineIN4cute5tupleIJNS3_1CILi8EEENS5_ILi128EEEEEELi5ELi256ELi1ELb0ELb1EffNS_4arch4Sm90EEEEEvNT_6ParamsE) ;  /* 0xffffffd006e07950 */ /* 0x000fec0003c3ffff */
.L_x_1457:
        /* <DEDUP_REMOVED lines=16> */
.L_x_2086:


//--------------------- .text._ZN7cutlass13device_kernelIN5flash19FlashAttnFwdCombineIN4cute5tupleIJNS3_1CILi8EEENS5_ILi128EEEEEELi8ELi256ELi1ELb0ELb0EffNS_4arch4Sm80EEEEEvNT_6ParamsE --------------------------
	.section	.text._ZN7cutlass13device_kernelIN5flash19FlashAttnFwdCombineIN4cute5tupleIJNS3_1CILi8EEENS5_ILi128EEEEEELi8ELi256ELi1ELb0ELb0EffNS_4arch4Sm80EEEEEvNT_6ParamsE,"ax",@progbits
	.align	128
.text._ZN7cutlass13device_kernelIN5flash19FlashAttnFwdCombineIN4cute5tupleIJNS3_1CILi8EEENS5_ILi128EEEEEELi8ELi256ELi1ELb0ELb0EffNS_4arch4Sm80EEEEEvNT_6ParamsE:
        .type           _ZN7cutlass13device_kernelIN5flash19FlashAttnFwdCombineIN4cute5tupleIJNS3_1CILi8EEENS5_ILi128EEEEEELi8ELi256ELi1ELb0ELb0EffNS_4arch4Sm80EEEEEvNT_6ParamsE,@function
        .size           _ZN7cutlass13device_kernelIN5flash19FlashAttnFwdCombineIN4cute5tupleIJNS3_1CILi8EEENS5_ILi128EEEEEELi8ELi256ELi1ELb0ELb0EffNS_4arch4Sm80EEEEEvNT_6ParamsE,(.L_x_2088 - _ZN7cutlass13device_kernelIN5flash19FlashAttnFwdCombineIN4cute5tupleIJNS3_1CILi8EEENS5_ILi128EEEEEELi8ELi256ELi1ELb0ELb0EffNS_4arch4Sm80EEEEEvNT_6ParamsE)
        .other          _ZN7cutlass13device_kernelIN5flash19FlashAttnFwdCombineIN4cute5tupleIJNS3_1CILi8EEENS5_ILi128EEEEEELi8ELi256ELi1ELb0ELb0EffNS_4arch4Sm80EEEEEvNT_6ParamsE,@"STO_CUDA_ENTRY STV_DEFAULT"
_ZN7cutlass13device_kernelIN5flash19FlashAttnFwdCombineIN4cute5tupleIJNS3_1CILi8EEENS5_ILi128EEEEEELi8ELi256ELi1ELb0ELb0EffNS_4arch4Sm80EEEEEvNT_6ParamsE:
        /* <DEDUP_REMOVED lines=38> */
.L_x_1459:
[----:B------:R-:W-:Y:S05]  /*0260*/  BSYNC.RECONVERGENT B0 ;  /* 0x0000000000007941 */ /* 0x000fea0003800200 */
.L_x_1458:
        /* <DEDUP_REMOVED lines=22> */
.L_x_1460:
        /* <DEDUP_REMOVED lines=165> */
.L_x_1462:
[----:B------:R-:W-:Y:S05]  /*0e20*/  BSYNC.RECONVERGENT B0 ;  /* 0x0000000000007941 */ /* 0x000fea0003800200 */
.L_x_1461:
        /* <DEDUP_REMOVED lines=210> */
.L_x_1464:
[----:B------:R-:W-:Y:S05]  /*1b50*/  BSYNC.RECONVERGENT B0 ;  /* 0x0000000000007941 */ /* 0x000fea0003800200 */
.L_x_1463:
        /* <DEDUP_REMOVED lines=32> */
.L_x_1469:
        /* <DEDUP_REMOVED lines=130> */
.L_x_1468:
[----:B------:R-:W-:Y:S05]  /*2580*/  BSYNC.RECONVERGENT B0 ;  /* 0x0000000000007941 */ /* 0x000fea0003800200 */
.L_x_1467:
        /* <DEDUP_REMOVED lines=37> */
.L_x_1470:
        /* <DEDUP_REMOVED lines=43> */
.L_x_1466:
[----:B------:R-:W-:Y:S05]  /*2a90*/  BSYNC.RECONVERGENT B1 ;  /* 0x0000000000017941 */ /* 0x000fea0003800200 */
.L_x_1465:
        /* <DEDUP_REMOVED lines=22> */
.L_x_1471:
        /* <DEDUP_REMOVED lines=16> */
.L_x_2088:


//--------------------- .text._ZN7cutlass13device_kernelIN5flash19FlashAttnFwdCombineIN4cute5tupleIJNS3_1CILi8EEENS5_ILi128EEEEEELi7ELi256ELi1ELb0ELb0EffNS_4arch4Sm80EEEEEvNT_6ParamsE --------------------------
	.section	.text._ZN7cutlass13device_kernelIN5flash19FlashAttnFwdCombineIN4cute5tupleIJNS3_1CILi8EEENS5_ILi128EEEEEELi7ELi256ELi1ELb0ELb0EffNS_4arch4Sm80EEEEEvNT_6ParamsE,"ax",@progbits
	.align	128
.text._ZN7cutlass13device_kernelIN5flash19FlashAttnFwdCombineIN4cute5tupleIJNS3_1CILi8EEENS5_ILi128EEEEEELi7ELi256ELi1ELb0ELb0EffNS_4arch4Sm80EEEEEvNT_6ParamsE:
        .type           _ZN7cutlass13device_kernelIN5flash19FlashAttnFwdCombineIN4cute5tupleIJNS3_1CILi8EEENS5_ILi128EEEEEELi7ELi256ELi1ELb0ELb0EffNS_4arch4Sm80EEEEEvNT_6ParamsE,@function
        .size           _ZN7cutlass13device_kernelIN5flash19FlashAttnFwdCombineIN4cute5tupleIJNS3_1CILi8EEENS5_ILi128EEEEEELi7ELi256ELi1ELb0ELb0EffNS_4arch4Sm80EEEEEvNT_6ParamsE,(.L_x_2089 - _ZN7cutlass13device_kernelIN5flash19FlashAttnFwdCombineIN4cute5tupleIJNS3_1CILi8EEENS5_ILi128EEEEEELi7ELi256ELi1ELb0ELb0EffNS_4arch4Sm80EEEEEvNT_6ParamsE)
        .other          _ZN7cutlass13device_kernelIN5flash19FlashAttnFwdCombineIN4cute5tupleIJNS3_1CILi8EEENS5_ILi128EEEEEELi7ELi256ELi1ELb0ELb0EffNS_4arch4Sm80EEEEEvNT_6ParamsE,@"STO_CUDA_ENTRY STV_DEFAULT"
_ZN7cutlass13device_kernelIN5flash19FlashAttnFwdCombineIN4cute5tupleIJNS3_1CILi8EEENS5_ILi128EEEEEELi7ELi256ELi1ELb0ELb0EffNS_4arch4Sm80EEEEEvNT_6ParamsE:
        /* <DEDUP_REMOVED lines=38> */
.L_x_1473:
[----:B------:R-:W-:Y:S05]  /*0260*/  BSYNC.RECONVERGENT B0 ;  /* 0x0000000000007941 */ /* 0x000fea0003800200 */
.L_x_1472:
        /* <DEDUP_REMOVED lines=22> */
.L_x_1474:
        /* <DEDUP_REMOVED lines=115> */
.L_x_1476:
[----:B------:R-:W-:Y:S05]  /*0b00*/  BSYNC.RECONVERGENT B0 ;  /* 0x0000000000007941 */ /* 0x000fea0003800200 */
.L_x_1475:
        /* <DEDUP_REMOVED lines=177> */
.L_x_1478:
[----:B------:R-:W-:Y:S05]  /*1620*/  BSYNC.RECONVERGENT B0 ;  /* 0x0000000000007941 */ /* 0x000fea0003800200 */
.L_x_1477:
        /* <DEDUP_REMOVED lines=27> */
.L_x_1483:
        /* <DEDUP_REMOVED lines=130> */
.L_x_1482:
[----:B------:R-:W-:Y:S05]  /*2000*/  BSYNC.RECONVERGENT B0 ;  /* 0x0000000000007941 */ /* 0x000fea0003800200 */
.L_x_1481:
        /* <DEDUP_REMOVED lines=37> */
.L_x_1484:
        /* <DEDUP_REMOVED lines=43> */
.L_x_1480:
[----:B------:R-:W-:Y:S05]  /*2510*/  BSYNC.RECONVERGENT B1 ;  /* 0x0000000000017941 */ /* 0x000fea0003800200 */
.L_x_1479:
        /* <DEDUP_REMOVED lines=22> */
.L_x_1485:
        /* <DEDUP_REMOVED lines=16> */
.L_x_2089:


//--------------------- .text._ZN7cutlass13device_kernelIN5flash19FlashAttnFwdCombineIN4cute5tupleIJNS3_1CILi8EEENS5_ILi128EEEEEELi6ELi256ELi1ELb0ELb0EffNS_4arch4Sm80EEEEEvNT_6ParamsE --------------------------
	.section	.text._ZN7cutlass13device_kernelIN5flash19FlashAttnFwdCombineIN4cute5tupleIJNS3_1CILi8EEENS5_ILi128EEEEEELi6ELi256ELi1ELb0ELb0EffNS_4arch4Sm80EEEEEvNT_6ParamsE,"ax",@progbits
	.align	128
.text._ZN7cutlass13device_kernelIN5flash19FlashAttnFwdCombineIN4cute5tupleIJNS3_1CILi8EEENS5_ILi128EEEEEELi6ELi256ELi1ELb0ELb0EffNS_4arch4Sm80EEEEEvNT_6ParamsE:
        .type           _ZN7cutlass13device_kernelIN5flash19FlashAttnFwdCombineIN4cute5tupleIJNS3_1CILi8EEENS5_ILi128EEEEEELi6ELi256ELi1ELb0ELb0EffNS_4arch4Sm80EEEEEvNT_6ParamsE,@function
        .size           _ZN7cutlass13device_kernelIN5flash19FlashAttnFwdCombineIN4cute5tupleIJNS3_1CILi8EEENS5_ILi128EEEEEELi6ELi256ELi1ELb0ELb0EffNS_4arch4Sm80EEEEEvNT_6ParamsE,(.L_x_2090 - _ZN7cutlass13device_kernelIN5flash19FlashAttnFwdCombineIN4cute5tupleIJNS3_1CILi8EEENS5_ILi128EEEEEELi6ELi256ELi1ELb0ELb0EffNS_4arch4Sm80EEEEEvNT_6ParamsE)
        .other          _ZN7cutlass13device_kernelIN5flash19FlashAttnFwdCombineIN4cute5tupleIJNS3_1CILi8EEENS5_ILi128EEEEEELi6ELi256ELi1ELb0ELb0EffNS_4arch4Sm80EEEEEvNT_6ParamsE,@"STO_CUDA_ENTRY STV_DEFAULT"
_ZN7cutlass13device_kernelIN5flash19FlashAttnFwdCombineIN4cute5tupleIJNS3_1CILi8EEENS5_ILi128EEEEEELi6ELi256ELi1ELb0ELb0EffNS_4arch4Sm80EEEEEvNT_6ParamsE:
        /* <DEDUP_REMOVED lines=38> */
.L_x_1487:
[----:B------:R-:W-:Y:S05]  /*0260*/  BSYNC.RECONVERGENT B0 ;  /* 0x0000000000007941 */ /* 0x000fea0003800200 */
.L_x_1486:
        /* <DEDUP_REMOVED lines=22> */
.L_x_1488:
        /* <DEDUP_REMOVED lines=75> */
.L_x_1490:
[----:B------:R-:W-:Y:S05]  /*0880*/  BSYNC.RECONVERGENT B0 ;  /* 0x0000000000007941 */ /* 0x000fea0003800200 */
.L_x_1489:
        /* <DEDUP_REMOVED lines=155> */
.L_x_1492:
[----:B------:R-:W-:Y:S05]  /*1240*/  BSYNC.RECONVERGENT B0 ;  /* 0x0000000000007941 */ /* 0x000fea0003800200 */
.L_x_1491:
        /* <DEDUP_REMOVED lines=25> */
.L_x_1497:
        /* <DEDUP_REMOVED lines=130> */
.L_x_1496:
[----:B------:R-:W-:Y:S05]  /*1c00*/  BSYNC.RECONVERGENT B0 ;  /* 0x0000000000007941 */ /* 0x000fea0003800200 */
.L_x_1495:
        /* <DEDUP_REMOVED lines=37> */
.L_x_1498:
        /* <DEDUP_REMOVED lines=43> */
.L_x_1494:
[----:B------:R-:W-:Y:S05]  /*2110*/  BSYNC.RECONVERGENT B1 ;  /* 0x0000000000017941 */ /* 0x000fea0003800200 */
.L_x_1493:
        /* <DEDUP_REMOVED lines=22> */
.L_x_1499:
        /* <DEDUP_REMOVED lines=16> */
.L_x_2090:


//--------------------- .text._ZN7cutlass13device_kernelIN5flash19FlashAttnFwdCombineIN4cute5tupleIJNS3_1CILi8EEENS5_ILi128EEEEEELi5ELi256ELi1ELb0ELb0EffNS_4arch4Sm80EEEEEvNT_6ParamsE --------------------------
	.section	.text._ZN7cutlass13device_kernelIN5flash19FlashAttnFwdCombineIN4cute5tupleIJNS3_1CILi8EEENS5_ILi128EEEEEELi5ELi256ELi1ELb0ELb0EffNS_4arch4Sm80EEEEEvNT_6ParamsE,"ax",@progbits
	.align	128
.text._ZN7cutlass13device_kernelIN5flash19FlashAttnFwdCombineIN4cute5tupleIJNS3_1CILi8EEENS5_ILi128EEEEEELi5ELi256ELi1ELb0ELb0EffNS_4arch4Sm80EEEEEvNT_6ParamsE:
        .type           _ZN7cutlass13device_kernelIN5flash19FlashAttnFwdCombineIN4cute5tupleIJNS3_1CILi8EEENS5_ILi128EEEEEELi5ELi256ELi1ELb0ELb0EffNS_4arch4Sm80EEEEEvNT_6ParamsE,@function
        .size           _ZN7cutlass13device_kernelIN5flash19FlashAttnFwdCombineIN4cute5tupleIJNS3_1CILi8EEENS5_ILi128EEEEEELi5ELi256ELi1ELb0ELb0EffNS_4arch4Sm80EEEEEvNT_6ParamsE,(.L_x_2091 - _ZN7cutlass13device_kernelIN5flash19FlashAttnFwdCombineIN4cute5tupleIJNS3_1CILi8EEENS5_ILi128EEEEEELi5ELi256ELi1ELb0ELb0EffNS_4arch4Sm80EEEEEvNT_6ParamsE)
        .other          _ZN7cutlass13device_kernelIN5flash19FlashAttnFwdCombineIN4cute5tupleIJNS3_1CILi8EEENS5_ILi128EEEEEELi5ELi256ELi1ELb0ELb0EffNS_4arch4Sm80EEEEEvNT_6ParamsE,@"STO_CUDA_ENTRY STV_DEFAULT"
_ZN7cutlass13device_kernelIN5flash19FlashAttnFwdCombineIN4cute5tupleIJNS3_1CILi8EEENS5_ILi128EEEEEELi5ELi256ELi1ELb0ELb0EffNS_4arch4Sm80EEEEEvNT_6ParamsE:
        /* <DEDUP_REMOVED lines=38> */
.L_x_1501:
[----:B------:R-:W-:Y:S05]  /*0260*/  BSYNC.RECONVERGENT B0 ;  /* 0x0000000000007941 */ /* 0x000fea0003800200 */
.L_x_1500:
        /* <DEDUP_REMOVED lines=22> */
.L_x_1502:
        /* <DEDUP_REMOVED lines=47> */
.L_x_1505:
[----:B------:R-:W-:-:S05]  /*06c0*/  MOV R3, 0xff800000 ;  /* 0xff80000000037802 */ /* 0x000fca0000000f00 */
[----:B------:R3:W-:Y:S02]  /*06d0*/  STS [R0], R3 ;  /* 0x0000000300007388 */ /* 0x0007e40000000800 */
.L_x_1504:
[----:B------:R-:W-:Y:S05]  /*06e0*/  BSYNC.RECONVERGENT B0 ;  /* 0x0000000000007941 */ /* 0x000fea0003800200 */
.L_x_1503:
        /* <DEDUP_REMOVED lines=143> */
.L_x_1507:
[----:B------:R-:W-:Y:S05]  /*0fe0*/  BSYNC.RECONVERGENT B0 ;  /* 0x0000000000007941 */ /* 0x000fea0003800200 */
.L_x_1506:
        /* <DEDUP_REMOVED lines=24> */
.L_x_1512:
        /* <DEDUP_REMOVED lines=130> */
.L_x_1511:
[----:B------:R-:W-:Y:S05]  /*1990*/  BSYNC.RECONVERGENT B0 ;  /* 0x0000000000007941 */ /* 0x000fea0003800200 */
.L_x_1510:
        /* <DEDUP_REMOVED lines=37> */
.L_x_1513:
        /* <DEDUP_REMOVED lines=43> */
.L_x_1509:
[----:B------:R-:W-:Y:S05]  /*1ea0*/  BSYNC.RECONVERGENT B1 ;  /* 0x0000000000017941 */ /* 0x000fea0003800200 */
.L_x_1508:
        /* <DEDUP_REMOVED lines=22> */
.L_x_1514:
        /* <DEDUP_REMOVED lines=15> */
.L_x_2091:


//--------------------- .text._ZN7cutlass13device_kernelIN5flash19FlashAttnFwdCombineIN4cute5tupleIJNS3_1CILi8EEENS5_ILi128EEEEEELi8ELi256ELi1ELb0ELb1EffNS_4arch4Sm80EEEEEvNT_6ParamsE --------------------------
	.section	.text._ZN7cutlass13device_kernelIN5flash19FlashAttnFwdCombineIN4cute5tupleIJNS3_1CILi8EEENS5_ILi128EEEEEELi8ELi256ELi1ELb0ELb1EffNS_4arch4Sm80EEEEEvNT_6ParamsE,"ax",@progbits
	.align	128
.text._ZN7cutlass13device_kernelIN5flash19FlashAttnFwdCombineIN4cute5tupleIJNS3_1CILi8EEENS5_ILi128EEEEEELi8ELi256ELi1ELb0ELb1EffNS_4arch4Sm80EEEEEvNT_6ParamsE:
        .type           _ZN7cutlass13device_kernelIN5flash19FlashAttnFwdCombineIN4cute5tupleIJNS3_1CILi8EEENS5_ILi128EEEEEELi8ELi256ELi1ELb0ELb1EffNS_4arch4Sm80EEEEEvNT_6ParamsE,@function
        .size           _ZN7cutlass13device_kernelIN5flash19FlashAttnFwdCombineIN4cute5tupleIJNS3_1CILi8EEENS5_ILi128EEEEEELi8ELi256ELi1ELb0ELb1EffNS_4arch4Sm80EEEEEvNT_6ParamsE,(.L_x_2092 - _ZN7cutlass13device_kernelIN5flash19FlashAttnFwdCombineIN4cute5tupleIJNS3_1CILi8EEENS5_ILi128EEEEEELi8ELi256ELi1ELb0ELb1EffNS_4arch4Sm80EEEEEvNT_6ParamsE)
        .other          _ZN7cutlass13device_kernelIN5flash19FlashAttnFwdCombineIN4cute5tupleIJNS3_1CILi8EEENS5_ILi128EEEEEELi8ELi256ELi1ELb0ELb1EffNS_4arch4Sm80EEEEEvNT_6ParamsE,@"STO_CUDA_ENTRY STV_DEFAULT"
_ZN7cutlass13device_kernelIN5flash19FlashAttnFwdCombineIN4cute5tupleIJNS3_1CILi8EEENS5_ILi128EEEEEELi8ELi256ELi1ELb0ELb1EffNS_4arch4Sm80EEEEEvNT_6ParamsE:
        /* <DEDUP_REMOVED lines=38> */
.L_x_1516:
[----:B------:R-:W-:Y:S05]  /*0260*/  BSYNC.RECONVERGENT B0 ;  /* 0x0000000000007941 */ /* 0x000fea0003800200 */
.L_x_1515:
        /* <DEDUP_REMOVED lines=13> */
.L_x_1517:
        /* <DEDUP_REMOVED lines=8> */
.L_x_1519:
[----:B-1----:R-:W1:Y:S02]  /*03c0*/  LDC.64 R4, c[0x0][0x448] ;  /* 0x00011200ff047b82 */ /* 0x002e640000000a00 */
[----:B-1---5:R-:W-:-:S05]  /*03d0*/  IMAD.WIDE R4, R0, 0x4, R4 ;  /* 0x0000000400047825 */ /* 0x022fca00078e0204 */
[----:B------:R2:W5:Y:S01]  /*03e0*/  LDG.E R17, desc[UR38][R4.64] ;  /* 0x0000002604117981 */ /* 0x000562000c1e1900 */
[----:B------:R-:W-:Y:S05]  /*03f0*/  BRA `(.L_x_1518) ;  /* 0x0000000000087947 */ /* 0x000fea0003800000 */
.L_x_1520:
[----:B------:R-:W2:Y:S02]  /*0400*/  LDG.E R4, desc[UR38][R4.64+0x4] ;  /* 0x0000042604047981 */ /* 0x000ea4000c1e1900 */
[----:B--2---:R-:W-:-:S07]  /*0410*/  IADD3 R17, PT, PT, -R24, R4, RZ ;  /* 0x0000000418117210 */ /* 0x004fce0007ffe1ff */
.L_x_1518:
        /* <DEDUP_REMOVED lines=23> */
.L_x_1521:
        /* <DEDUP_REMOVED lines=99> */
.L_x_1523:
        /* <DEDUP_REMOVED lines=31> */
.L_x_1524:
[----:B------:R-:W-:Y:S02]  /*0db0*/  MOV R9, R17 ;  /* 0x0000001100097202 */ /* 0x000fe40000000f00 */
[----:B------:R-:W-:Y:S02]  /*0dc0*/  MOV R6, 0xde0 ;  /* 0x00000de000067802 */ /* 0x000fe40000000f00 */
[----:B------:R-:W-:Y:S05]  /*0dd0*/  CALL.REL.NOINC `($__internal_40_$__cuda_sm20_div_u64) ;  /* 0x0000002400b07944 */ /* 0x000fea0003c00000 */
[----:B------:R-:W-:-:S07]  /*0de0*/  MOV R3, R0 ;  /* 0x0000000000037202 */ /* 0x000fce0000000f00 */
.L_x_1525:
[----:B------:R-:W-:-:S05]  /*0df0*/  IADD3 R0, PT, PT, R8, 0x1e, RZ ;  /* 0x0000001e08007810 */ /* 0x000fca0007ffe0ff */
.L_x_1522:
        /* <DEDUP_REMOVED lines=161> */
.L_x_1527:
[----:B------:R-:W-:Y:S05]  /*1810*/  BSYNC.RECONVERGENT B0 ;  /* 0x0000000000007941 */ /* 0x000fea0003800200 */
.L_x_1526:
        /* <DEDUP_REMOVED lines=199> */
.L_x_1529:
[----:B------:R-:W-:Y:S05]  /*2490*/  BSYNC.RECONVERGENT B0 ;  /* 0x0000000000007941 */ /* 0x000fea0003800200 */
.L_x_1528:
        /* <DEDUP_REMOVED lines=32> */
.L_x_1534:
        /* <DEDUP_REMOVED lines=129> */
.L_x_1533:
[----:B------:R-:W-:Y:S05]  /*2eb0*/  BSYNC.RECONVERGENT B0 ;  /* 0x0000000000007941 */ /* 0x000fea0003800200 */
.L_x_1532:
        /* <DEDUP_REMOVED lines=32> */
.L_x_1535:
        /* <DEDUP_REMOVED lines=43> */
.L_x_1531:
[----:B------:R-:W-:Y:S05]  /*3370*/  BSYNC.RECONVERGENT B1 ;  /* 0x0000000000017941 */ /* 0x000fea0003800200 */
.L_x_1530:
        /* <DEDUP_REMOVED lines=18> */
        .weak           $__internal_40_$__cuda_sm20_div_u64
        .type           $__internal_40_$__cuda_sm20_div_u64,@function
        .size           $__internal_40_$__cuda_sm20_div_u64,(.L_x_2092 - $__internal_40_$__cuda_sm20_div_u64)
$__internal_40_$__cuda_sm20_div_u64:
        /* <DEDUP_REMOVED lines=63> */
[----:B------:R-:W-:Y:S06]  /*3890*/  RET.REL.NODEC R6 `(_ZN7cutlass13device_kernelIN5flash19FlashAttnFwdCombineIN4cute5tupleIJNS3_1CILi8EEENS5_ILi128EEEEEELi8ELi256ELi1ELb0ELb1EffNS_4arch4Sm80EEEEEvNT_6ParamsE) ;  /* 0xffffffc406d87950 */ /* 0x000fec0003c3ffff */
.L_x_1536:
        /* <DEDUP_REMOVED lines=14> */
.L_x_2092:


//--------------------- .text._ZN7cutlass13device_kernelIN5flash19FlashAttnFwdCombineIN4cute5tupleIJNS3_1CILi8EEENS5_ILi128EEEEEELi7ELi256ELi1ELb0ELb1EffNS_4arch4Sm80EEEEEvNT_6ParamsE --------------------------
	.section	.text._ZN7cutlass13device_kernelIN5flash19FlashAttnFwdCombineIN4cute5tupleIJNS3_1CILi8EEENS5_ILi128EEEEEELi7ELi256ELi1ELb0ELb1EffNS_4arch4Sm80EEEEEvNT_6ParamsE,"ax",@progbits
	.align	128
.text._ZN7cutlass13device_kernelIN5flash19FlashAttnFwdCombineIN4cute5tupleIJNS3_1CILi8EEENS5_ILi128EEEEEELi7ELi256ELi1ELb0ELb1EffNS_4arch4Sm80EEEEEvNT_6ParamsE:
        .type           _ZN7cutlass13device_kernelIN5flash19FlashAttnFwdCombineIN4cute5tupleIJNS3_1CILi8EEENS5_ILi128EEEEEELi7ELi256ELi1ELb0ELb1EffNS_4arch4Sm80EEEEEvNT_6ParamsE,@function
        .size           _ZN7cutlass13device_kernelIN5flash19FlashAttnFwdCombineIN4cute5tupleIJNS3_1CILi8EEENS5_ILi128EEEEEELi7ELi256ELi1ELb0ELb1EffNS_4arch4Sm80EEEEEvNT_6ParamsE,(.L_x_2094 - _ZN7cutlass13device_kernelIN5flash19FlashAttnFwdCombineIN4cute5tupleIJNS3_1CILi8EEENS5_ILi128EEEEEELi7ELi256ELi1ELb0ELb1EffNS_4arch4Sm80EEEEEvNT_6ParamsE)
        .other          _ZN7cutlass13device_kernelIN5flash19FlashAttnFwdCombineIN4cute5tupleIJNS3_1CILi8EEENS5_ILi128EEEEEELi7ELi256ELi1ELb0ELb1EffNS_4arch4Sm80EEEEEvNT_6ParamsE,@"STO_CUDA_ENTRY STV_DEFAULT"
_ZN7cutlass13device_kernelIN5flash19FlashAttnFwdCombineIN4cute5tupleIJNS3_1CILi8EEENS5_ILi128EEEEEELi7ELi256ELi1ELb0ELb1EffNS_4arch4Sm80EEEEEvNT_6ParamsE:
        /* <DEDUP_REMOVED lines=38> */
.L_x_1538:
[----:B------:R-:W-:Y:S05]  /*0260*/  BSYNC.RECONVERGENT B0 ;  /* 0x0000000000007941 */ /* 0x000fea0003800200 */
.L_x_1537:
        /* <DEDUP_REMOVED lines=13> */
.L_x_1539:
        /* <DEDUP_REMOVED lines=8> */
.L_x_1541:
[----:B-1----:R-:W1:Y:S02]  /*03c0*/  LDC.64 R4, c[0x0][0x448] ;  /* 0x00011200ff047b82 */ /* 0x002e640000000a00 */
[----:B-1---5:R-:W-:-:S05]  /*03d0*/  IMAD.WIDE R4, R0, 0x4, R4 ;  /* 0x0000000400047825 */ /* 0x022fca00078e0204 */
[----:B------:R2:W5:Y:S01]  /*03e0*/  LDG.E R17, desc[UR38][R4.64] ;  /* 0x0000002604117981 */ /* 0x000562000c1e1900 */
[----:B------:R-:W-:Y:S05]  /*03f0*/  BRA `(.L_x_1540) ;  /* 0x0000000000087947 */ /* 0x000fea0003800000 */
.L_x_1542:
[----:B------:R-:W2:Y:S02]  /*0400*/  LDG.E R4, desc[UR38][R4.64+0x4] ;  /* 0x0000042604047981 */ /* 0x000ea4000c1e1900 */
[----:B--2---:R-:W-:-:S07]  /*0410*/  IADD3 R17, PT, PT, -R24, R4, RZ ;  /* 0x0000000418117210 */ /* 0x004fce0007ffe1ff */
.L_x_1540:
        /* <DEDUP_REMOVED lines=23> */
.L_x_1543:
        /* <DEDUP_REMOVED lines=99> */
.L_x_1545:
        /* <DEDUP_REMOVED lines=31> */
.L_x_1546:
[----:B------:R-:W-:Y:S02]  /*0db0*/  MOV R9, R17 ;  /* 0x0000001100097202 */ /* 0x000fe40000000f00 */
[----:B------:R-:W-:Y:S02]  /*0dc0*/  MOV R6, 0xde0 ;  /* 0x00000de000067802 */ /* 0x000fe40000000f00 */
[----:B------:R-:W-:Y:S05]  /*0dd0*/  CALL.REL.NOINC `($__internal_41_$__cuda_sm20_div_u64) ;  /* 0x0000002000487944 */ /* 0x000fea0003c00000 */
[----:B------:R-:W-:-:S07]  /*0de0*/  MOV R3, R0 ;  /* 0x0000000000037202 */ /* 0x000fce0000000f00 */
.L_x_1547:
[----:B------:R-:W-:-:S05]  /*0df0*/  IADD3 R0, PT, PT, R8, 0x1e, RZ ;  /* 0x0000001e08007810 */ /* 0x000fca0007ffe0ff */
.L_x_1544:
        /* <DEDUP_REMOVED lines=109> */
.L_x_1549:
[----:B------:R-:W-:Y:S05]  /*14d0*/  BSYNC.RECONVERGENT B0 ;  /* 0x0000000000007941 */ /* 0x000fea0003800200 */
.L_x_1548:
        /* <DEDUP_REMOVED lines=165> */
.L_x_1551:
[----:B------:R-:W-:Y:S05]  /*1f30*/  BSYNC.RECONVERGENT B0 ;  /* 0x0000000000007941 */ /* 0x000fea0003800200 */
.L_x_1550:
        /* <DEDUP_REMOVED lines=28> */
.L_x_1556:
        /* <DEDUP_REMOVED lines=129> */
.L_x_1555:
[----:B------:R-:W-:Y:S05]  /*2910*/  BSYNC.RECONVERGENT B0 ;  /* 0x0000000000007941 */ /* 0x000fea0003800200 */
.L_x_1554:
        /* <DEDUP_REMOVED lines=32> */
.L_x_1557:
        /* <DEDUP_REMOVED lines=43> */
.L_x_1553:
[----:B------:R-:W-:Y:S05]  /*2dd0*/  BSYNC.RECONVERGENT B1 ;  /* 0x0000000000017941 */ /* 0x000fea0003800200 */
.L_x_1552:
        /* <DEDUP_REMOVED lines=18> */
        .weak           $__internal_41_$__cuda_sm20_div_u64
        .type           $__internal_41_$__cuda_sm20_div_u64,@function
        .size           $__internal_41_$__cuda_sm20_div_u64,(.L_x_2094 - $__internal_41_$__cuda_sm20_div_u64)
$__internal_41_$__cuda_sm20_div_u64:
        /* <DEDUP_REMOVED lines=63> */
[----:B------:R-:W-:Y:S06]  /*32f0*/  RET.REL.NODEC R6 `(_ZN7cutlass13device_kernelIN5flash19FlashAttnFwdCombineIN4cute5tupleIJNS3_1CILi8EEENS5_ILi128EEEEEELi7ELi256ELi1ELb0ELb1EffNS_4arch4Sm80EEEEEvNT_6ParamsE) ;  /* 0xffffffcc06407950 */ /* 0x000fec0003c3ffff */
.L_x_1558:
        /* <DEDUP_REMOVED lines=16> */
.L_x_2094:


//--------------------- .text._ZN7cutlass13device_kernelIN5flash19FlashAttnFwdCombineIN4cute5tupleIJNS3_1CILi8EEENS5_ILi128EEEEEELi6ELi256ELi1ELb0ELb1EffNS_4arch4Sm80EEEEEvNT_6ParamsE --------------------------
	.section	.text._ZN7cutlass13device_kernelIN5flash19FlashAttnFwdCombineIN4cute5tupleIJNS3_1CILi8EEENS5_ILi128EEEEEELi6ELi256ELi1ELb0ELb1EffNS_4arch4Sm80EEEEEvNT_6ParamsE,"ax",@progbits
	.align	128
.text._ZN7cutlass13device_kernelIN5flash19FlashAttnFwdCombineIN4cute5tupleIJNS3_1CILi8EEENS5_ILi128EEEEEELi6ELi256ELi1ELb0ELb1EffNS_4arch4Sm80EEEEEvNT_6ParamsE:
        .type           _ZN7cutlass13device_kernelIN5flash19FlashAttnFwdCombineIN4cute5tupleIJNS3_1CILi8EEENS5_ILi128EEEEEELi6ELi256ELi1ELb0ELb1EffNS_4arch4Sm80EEEEEvNT_6ParamsE,@function
        .size           _ZN7cutlass13device_kernelIN5flash19FlashAttnFwdCombineIN4cute5tupleIJNS3_1CILi8EEENS5_ILi128EEEEEELi6ELi256ELi1ELb0ELb1EffNS_4arch4Sm80EEEEEvNT_6ParamsE,(.L_x_2096 - _ZN7cutlass13device_kernelIN5flash19FlashAttnFwdCombineIN4cute5tupleIJNS3_1CILi8EEENS5_ILi128EEEEEELi6ELi256ELi1ELb0ELb1EffNS_4arch4Sm80EEEEEvNT_6ParamsE)
        .other          _ZN7cutlass13device_kernelIN5flash19FlashAttnFwdCombineIN4cute5tupleIJNS3_1CILi8EEENS5_ILi128EEEEEELi6ELi256ELi1ELb0ELb1EffNS_4arch4Sm80EEEEEvNT_6ParamsE,@"STO_CUDA_ENTRY STV_DEFAULT"
_ZN7cutlass13device_kernelIN5flash19FlashAttnFwdCombineIN4cute5tupleIJNS3_1CILi8EEENS5_ILi128EEEEEELi6ELi256ELi1ELb0ELb1EffNS_4arch4Sm80EEEEEvNT_6ParamsE:
        /* <DEDUP_REMOVED lines=38> */
.L_x_1560:
[----:B------:R-:W-:Y:S05]  /*0260*/  BSYNC.RECONVERGENT B0 ;  /* 0x0000000000007941 */ /* 0x000fea0003800200 */
.L_x_1559:
        /* <DEDUP_REMOVED lines=13> */
.L_x_1561:
        /* <DEDUP_REMOVED lines=8> */
.L_x_1563:
[----:B-1----:R-:W1:Y:S02]  /*03c0*/  LDC.64 R4, c[0x0][0x448] ;  /* 0x00011200ff047b82 */ /* 0x002e640000000a00 */
[----:B-1---5:R-:W-:-:S05]  /*03d0*/  IMAD.WIDE R4, R0, 0x4, R4 ;  /* 0x0000000400047825 */ /* 0x022fca00078e0204 */
[----:B------:R2:W5:Y:S01]  /*03e0*/  LDG.E R17, desc[UR38][R4.64] ;  /* 0x0000002604117981 */ /* 0x000562000c1e1900 */
[----:B------:R-:W-:Y:S05]  /*03f0*/  BRA `(.L_x_1562) ;  /* 0x0000000000087947 */ /* 0x000fea0003800000 */
.L_x_1564:
[----:B------:R-:W2:Y:S02]  /*0400*/  LDG.E R4, desc[UR38][R4.64+0x4] ;  /* 0x0000042604047981 */ /* 0x000ea4000c1e1900 */
[----:B--2---:R-:W-:-:S07]  /*0410*/  IADD3 R17, PT, PT, -R24, R4, RZ ;  /* 0x0000000418117210 */ /* 0x004fce0007ffe1ff */
.L_x_1562:
        /* <DEDUP_REMOVED lines=23> */
.L_x_1565:
        /* <DEDUP_REMOVED lines=99> */
.L_x_1567:
        /* <DEDUP_REMOVED lines=31> */
.L_x_1568:
[----:B------:R-:W-:Y:S02]  /*0db0*/  MOV R9, R17 ;  /* 0x0000001100097202 */ /* 0x000fe40000000f00 */
[----:B------:R-:W-:Y:S02]  /*0dc0*/  MOV R6, 0xde0 ;  /* 0x00000de000067802 */ /* 0x000fe40000000f00 */
[----:B------:R-:W-:Y:S05]  /*0dd0*/  CALL.REL.NOINC `($__internal_42_$__cuda_sm20_div_u64) ;  /* 0x0000001c00407944 */ /* 0x000fea0003c00000 */
[----:B------:R-:W-:-:S07]  /*0de0*/  MOV R3, R0 ;  /* 0x0000000000037202 */ /* 0x000fce0000000f00 */
.L_x_1569:
[----:B------:R-:W-:-:S05]  /*0df0*/  IADD3 R0, PT, PT, R8, 0x1e, RZ ;  /* 0x0000001e08007810 */ /* 0x000fca0007ffe0ff */
.L_x_1566:
        /* <DEDUP_REMOVED lines=68> */
.L_x_1571:
[----:B------:R-:W-:Y:S05]  /*1240*/  BSYNC.RECONVERGENT B0 ;  /* 0x0000000000007941 */ /* 0x000fea0003800200 */
.L_x_1570:
        /* <DEDUP_REMOVED lines=143> */
.L_x_1573:
[----:B------:R-:W-:Y:S05]  /*1b40*/  BSYNC.RECONVERGENT B0 ;  /* 0x0000000000007941 */ /* 0x000fea0003800200 */
.L_x_1572:
        /* <DEDUP_REMOVED lines=25> */
.L_x_1578:
        /* <DEDUP_REMOVED lines=129> */
.L_x_1577:
[----:B------:R-:W-:Y:S05]  /*24f0*/  BSYNC.RECONVERGENT B0 ;  /* 0x0000000000007941 */ /* 0x000fea0003800200 */
.L_x_1576:
        /* <DEDUP_REMOVED lines=32> */
.L_x_1579:
        /* <DEDUP_REMOVED lines=43> */
.L_x_1575:
[----:B------:R-:W-:Y:S05]  /*29b0*/  BSYNC.RECONVERGENT B1 ;  /* 0x0000000000017941 */ /* 0x000fea0003800200 */
.L_x_1574:
        /* <DEDUP_REMOVED lines=18> */
        .weak           $__internal_42_$__cuda_sm20_div_u64
        .type           $__internal_42_$__cuda_sm20_div_u64,@function
        .size           $__internal_42_$__cuda_sm20_div_u64,(.L_x_2096 - $__internal_42_$__cuda_sm20_div_u64)
$__internal_42_$__cuda_sm20_div_u64:
        /* <DEDUP_REMOVED lines=63> */
[----:B------:R-:W-:Y:S06]  /*2ed0*/  RET.REL.NODEC R6 `(_ZN7cutlass13device_kernelIN5flash19FlashAttnFwdCombineIN4cute5tupleIJNS3_1CILi8EEENS5_ILi128EEEEEELi6ELi256ELi1ELb0ELb1EffNS_4arch4Sm80EEEEEvNT_6ParamsE) ;  /* 0xffffffd006487950 */ /* 0x000fec0003c3ffff */
.L_x_1580:
        /* <DEDUP_REMOVED lines=10> */
.L_x_2096:


//--------------------- .text._ZN7cutlass13device_kernelIN5flash19FlashAttnFwdCombineIN4cute5tupleIJNS3_1CILi8EEENS5_ILi128EEEEEELi5ELi256ELi1ELb0ELb1EffNS_4arch4Sm80EEEEEvNT_6ParamsE --------------------------
	.section	.text._ZN7cutlass13device_kernelIN5flash19FlashAttnFwdCombineIN4cute5tupleIJNS3_1CILi8EEENS5_ILi128EEEEEELi5ELi256ELi1ELb0ELb1EffNS_4arch4Sm80EEEEEvNT_6ParamsE,"ax",@progbits
	.align	128
.text._ZN7cutlass13device_kernelIN5flash19FlashAttnFwdCombineIN4cute5tupleIJNS3_1CILi8EEENS5_ILi128EEEEEELi5ELi256ELi1ELb0ELb1EffNS_4arch4Sm80EEEEEvNT_6ParamsE:
        .type           _ZN7cutlass13device_kernelIN5flash19FlashAttnFwdCombineIN4cute5tupleIJNS3_1CILi8EEENS5_ILi128EEEEEELi5ELi256ELi1ELb0ELb1EffNS_4arch4Sm80EEEEEvNT_6ParamsE,@function
        .size           _ZN7cutlass13device_kernelIN5flash19FlashAttnFwdCombineIN4cute5tupleIJNS3_1CILi8EEENS5_ILi128EEEEEELi5ELi256ELi1ELb0ELb1EffNS_4arch4Sm80EEEEEvNT_6ParamsE,(.L_x_2098 - _ZN7cutlass13device_kernelIN5flash19FlashAttnFwdCombineIN4cute5tupleIJNS3_1CILi8EEENS5_ILi128EEEEEELi5ELi256ELi1ELb0ELb1EffNS_4arch4Sm80EEEEEvNT_6ParamsE)
        .other          _ZN7cutlass13device_kernelIN5flash19FlashAttnFwdCombineIN4cute5tupleIJNS3_1CILi8EEENS5_ILi128EEEEEELi5ELi256ELi1ELb0ELb1EffNS_4arch4Sm80EEEEEvNT_6ParamsE,@"STO_CUDA_ENTRY STV_DEFAULT"
_ZN7cutlass13device_kernelIN5flash19FlashAttnFwdCombineIN4cute5tupleIJNS3_1CILi8EEENS5_ILi128EEEEEELi5ELi256ELi1ELb0ELb1EffNS_4arch4Sm80EEEEEvNT_6ParamsE:
        /* <DEDUP_REMOVED lines=38> */
.L_x_1582:
[----:B------:R-:W-:Y:S05]  /*0260*/  BSYNC.RECONVERGENT B0 ;  /* 0x0000000000007941 */ /* 0x000fea0003800200 */
.L_x_1581:
        /* <DEDUP_REMOVED lines=13> */
.L_x_1583:
        /* <DEDUP_REMOVED lines=8> */
.L_x_1585:
[----:B-1----:R-:W1:Y:S02]  /*03c0*/  LDC.64 R4, c[0x0][0x448] ;  /* 0x00011200ff047b82 */ /* 0x002e640000000a00 */
[----:B-1---5:R-:W-:-:S05]  /*03d0*/  IMAD.WIDE R4, R0, 0x4, R4 ;  /* 0x0000000400047825 */ /* 0x022fca00078e0204 */
[----:B------:R2:W5:Y:S01]  /*03e0*/  LDG.E R17, desc[UR38][R4.64] ;  /* 0x0000002604117981 */ /* 0x000562000c1e1900 */
[----:B------:R-:W-:Y:S05]  /*03f0*/  BRA `(.L_x_1584) ;  /* 0x0000000000087947 */ /* 0x000fea0003800000 */
.L_x_1586:
[----:B------:R-:W2:Y:S02]  /*0400*/  LDG.E R4, desc[UR38][R4.64+0x4] ;  /* 0x0000042604047981 */ /* 0x000ea4000c1e1900 */
[----:B--2---:R-:W-:-:S07]  /*0410*/  IADD3 R17, PT, PT, -R24, R4, RZ ;  /* 0x0000000418117210 */ /* 0x004fce0007ffe1ff */
.L_x_1584:
        /* <DEDUP_REMOVED lines=23> */
.L_x_1587:
        /* <DEDUP_REMOVED lines=99> */
.L_x_1589:
        /* <DEDUP_REMOVED lines=31> */
.L_x_1590:
[----:B------:R-:W-:Y:S02]  /*0db0*/  MOV R9, R17 ;  /* 0x0000001100097202 */ /* 0x000fe40000000f00 */
[----:B------:R-:W-:Y:S02]  /*0dc0*/  MOV R6, 0xde0 ;  /* 0x00000de000067802 */ /* 0x000fe40000000f00 */
[----:B------:R-:W-:Y:S05]  /*0dd0*/  CALL.REL.NOINC `($__internal_43_$__cuda_sm20_div_u64) ;  /* 0x0000001800a87944 */ /* 0x000fea0003c00000 */
[----:B------:R-:W-:-:S07]  /*0de0*/  MOV R3, R0 ;  /* 0x0000000000037202 */ /* 0x000fce0000000f00 */
.L_x_1591:
[----:B------:R-:W-:-:S05]  /*0df0*/  IADD3 R0, PT, PT, R8, 0x1e, RZ ;  /* 0x0000001e08007810 */ /* 0x000fca0007ffe0ff */
.L_x_1588:
        /* <DEDUP_REMOVED lines=42> */
.L_x_1594:
[----:B------:R-:W-:-:S05]  /*10a0*/  MOV R4, 0xff800000 ;  /* 0xff80000000047802 */ /* 0x000fca0000000f00 */
[----:B------:R1:W-:Y:S02]  /*10b0*/  STS [R8], R4 ;  /* 0x0000000408007388 */ /* 0x0003e40000000800 */
.L_x_1593:
[----:B------:R-:W-:Y:S05]  /*10c0*/  BSYNC.RECONVERGENT B0 ;  /* 0x0000000000007941 */ /* 0x000fea0003800200 */
.L_x_1592:
        /* <DEDUP_REMOVED lines=130> */
.L_x_1596:
[----:B------:R-:W-:Y:S05]  /*18f0*/  BSYNC.RECONVERGENT B0 ;  /* 0x0000000000007941 */ /* 0x000fea0003800200 */
.L_x_1595:
        /* <DEDUP_REMOVED lines=24> */
.L_x_1601:
        /* <DEDUP_REMOVED lines=129> */
.L_x_1600:
[----:B------:R-:W-:Y:S05]  /*2290*/  BSYNC.RECONVERGENT B0 ;  /* 0x0000000000007941 */ /* 0x000fea0003800200 */
.L_x_1599:
        /* <DEDUP_REMOVED lines=32> */
.L_x_1602:
        /* <DEDUP_REMOVED lines=43> */
.L_x_1598:
[----:B------:R-:W-:Y:S05]  /*2750*/  BSYNC.RECONVERGENT B1 ;  /* 0x0000000000017941 */ /* 0x000fea0003800200 */
.L_x_1597:
        /* <DEDUP_REMOVED lines=18> */
        .weak           $__internal_43_$__cuda_sm20_div_u64
        .type           $__internal_43_$__cuda_sm20_div_u64,@function
        .size           $__internal_43_$__cuda_sm20_div_u64,(.L_x_2098 - $__internal_43_$__cuda_sm20_div_u64)
$__internal_43_$__cuda_sm20_div_u64:
        /* <DEDUP_REMOVED lines=63> */
[----:B------:R-:W-:Y:S06]  /*2c70*/  RET.REL.NODEC R6 `(_ZN7cutlass13device_kernelIN5flash19FlashAttnFwdCombineIN4cute5tupleIJNS3_1CILi8EEENS5_ILi128EEEEEELi5ELi256ELi1ELb0ELb1EffNS_4arch4Sm80EEEEEvNT_6ParamsE) ;  /* 0xffffffd006e07950 */ /* 0x000fec0003c3ffff */
.L_x_1603:
        /* <DEDUP_REMOVED lines=16> */
.L_x_2098:


//--------------------- .text._ZN7cutlass13device_kernelIN5flash19FlashAttnFwdCombineIN4cute5tupleIJNS3_1CILi16EEENS5_ILi64EEEEEELi8ELi256ELi1ELb0ELb0EffNS_4arch4Sm90EEEEEvNT_6ParamsE --------------------------
	.section	.text._ZN7cutlass13device_kernelIN5flash19FlashAttnFwdCombineIN4cute5tupleIJNS3_1CILi16EEENS5_ILi64EEEEEELi8ELi256ELi1ELb0ELb0EffNS_4arch4Sm90EEEEEvNT_6ParamsE,"ax",@progbits
	.align	128
.text._ZN7cutlass13device_kernelIN5flash19FlashAttnFwdCombineIN4cute5tupleIJNS3_1CILi16EEENS5_ILi64EEEEEELi8ELi256ELi1ELb0ELb0EffNS_4arch4Sm90EEEEEvNT_6ParamsE:
        .type           _ZN7cutlass13device_kernelIN5flash19FlashAttnFwdCombineIN4cute5tupleIJNS3_1CILi16EEENS5_ILi64EEEEEELi8ELi256ELi1ELb0ELb0EffNS_4arch4Sm90EEEEEvNT_6ParamsE,@function
        .size           _ZN7cutlass13device_kernelIN5flash19FlashAttnFwdCombineIN4cute5tupleIJNS3_1CILi16EEENS5_ILi64EEEEEELi8ELi256ELi1ELb0ELb0EffNS_4arch4Sm90EEEEEvNT_6ParamsE,(.L_x_2100 - _ZN7cutlass13device_kernelIN5flash19FlashAttnFwdCombineIN4cute5tupleIJNS3_1CILi16EEENS5_ILi64EEEEEELi8ELi256ELi1ELb0ELb0EffNS_4arch4Sm90EEEEEvNT_6ParamsE)
        .other          _ZN7cutlass13device_kernelIN5flash19FlashAttnFwdCombineIN4cute5tupleIJNS3_1CILi16EEENS5_ILi64EEEEEELi8ELi256ELi1ELb0ELb0EffNS_4arch4Sm90EEEEEvNT_6ParamsE,@"STO_CUDA_ENTRY STV_DEFAULT"
_ZN7cutlass13device_kernelIN5flash19FlashAttnFwdCombineIN4cute5tupleIJNS3_1CILi16EEENS5_ILi64EEEEEELi8ELi256ELi1ELb0ELb0EffNS_4arch4Sm90EEEEEvNT_6ParamsE:
        /* <DEDUP_REMOVED lines=38> */
.L_x_1605:
[----:B------:R-:W-:Y:S05]  /*0260*/  BSYNC.RECONVERGENT B0 ;  /* 0x0000000000007941 */ /* 0x000fea0003800200 */
.L_x_1604:
        /* <DEDUP_REMOVED lines=22> */
.L_x_1606:
        /* <DEDUP_REMOVED lines=286> */
.L_x_1608:
[----:B------:R-:W-:Y:S05]  /*15b0*/  BSYNC.RECONVERGENT B0 ;  /* 0x0000000000007941 */ /* 0x000fea0003800200 */
.L_x_1607:
[----:B------:R-:W5:Y:S01]  /*15c0*/  LDCU UR5, c[0x0][0x430] ;  /* 0x00008600ff0577ac */ /* 0x000f620008000800 */
[----:B------:R-:W-:Y:S01]  /*15d0*/  IMAD.IADD R3, R17, 0x1, R3 ;  /* 0x0000000111037824 */ /* 0x000fe200078e0203 */
[----:B------:R-:W-:Y:S01]  /*15e0*/  SHF.L.U32 R18, R22, 0x6, RZ ;  /* 0x0000000616127819 */ /* 0x000fe200000006ff */
[----:B------:R-:W-:Y:S01]  /*15f0*/  IMAD.SHL.U32 R16, R2, 0x4, RZ ;  /* 0x0000000402107824 */ /* 0x000fe200078e00ff */
[----:B------:R-:W1:Y:S01]  /*1600*/  LDCU UR4, c[0x0][0x38c] ;  /* 0x00007180ff0477ac */ /* 0x000e620008000800 */
[C---:B--234-:R-:W-:Y:S01]  /*1610*/  IMAD.HI.U32 R0, R3.reuse, R45, RZ ;  /* 0x0000002d03007227 */ /* 0x05cfe200078e00ff */
[----:B------:R-:W-:Y:S01]  /*1620*/  ISETP.NE.AND P1, PT, R44, 0x1, PT ;  /* 0x000000012c00780c */ /* 0x000fe20003f25270 */
[----:B------:R-:W0:Y:S01]  /*1630*/  LDGDEPBAR ;  /* 0x00000000000079af */ /* 0x000e220000000000 */
[----:B------:R-:W2:Y:S01]  /*1640*/  LDCU.128 UR8, c[0x0][0x3b0] ;  /* 0x00007600ff0877ac */ /* 0x000ea20008000c00 */
[----:B------:R-:W-:Y:S01]  /*1650*/  LOP3.LUT R16, R16, 0x3c, RZ, 0xc0, !PT ;  /* 0x0000003c10107812 */ /* 0x000fe200078ec0ff */
[----:B------:R-:W-:Y:S01]  /*1660*/  IMAD.MOV.U32 R19, RZ, RZ, RZ ;  /* 0x000000ffff137224 */ /* 0x000fe200078e00ff */
[----:B------:R-:W-:Y:S01]  /*1670*/  ISETP.GE.AND P0, PT, R3, UR36, PT ;  /* 0x0000002403007c0c */ /* 0x000fe2000bf06270 */
[----:B------:R-:W3:Y:S01]  /*1680*/  LDCU.64 UR6, c[0x0][0x3a0] ;  /* 0x00007400ff0677ac */ /* 0x000ee20008000a00 */
[----:B-----5:R-:W-:-:S02]  /*1690*/  SHF.R.U32.HI R0, RZ, UR5, R0 ;  /* 0x00000005ff007c19 */ /* 0x020fc40008011600 */
[----:B-1----:R-:W-:Y:S01]  /*16a0*/  IADD3 R13, PT, PT, -R18, UR4, RZ ;  /* 0x00000004120d7c10 */ /* 0x002fe2000fffe1ff */
[----:B------:R-:W1:Y:S01]  /*16b0*/  LDCU.64 UR4, c[0x0][0x380] ;  /* 0x00007000ff0477ac */ /* 0x000e620008000a00 */
[----:B------:R-:W-:Y:S02]  /*16c0*/  SEL R15, R3, R0, !P1 ;  /* 0x00000000030f7207 */ /* 0x000fe40004800000 */
[----:B------:R-:W-:Y:S01]  /*16d0*/  ISETP.GE.AND P5, PT, R16, R13, PT ;  /* 0x0000000d1000720c */ /* 0x000fe20003fa6270 */
[----:B--2---:R-:W-:Y:S01]  /*16e0*/  IMAD R0, R42, UR10, RZ ;  /* 0x0000000a2a007c24 */ /* 0x004fe2000f8e02ff */
[----:B------:R-:W-:Y:S01]  /*16f0*/  SEL R14, R15, 0xffffffff, !P0 ;  /* 0xffffffff0f0e7807 */ /* 0x000fe20004000000 */
[C---:B------:R-:W-:Y:S01]  /*1700*/  IMAD.WIDE.U32 R10, R43.reuse, UR10, R18 ;  /* 0x0000000a2b0a7c25 */ /* 0x040fe2000f8e0012 */
[----:B------:R-:W-:Y:S02]  /*1710*/  SHF.R.S32.HI R20, RZ, 0x1f, R15 ;  /* 0x0000001fff147819 */ /* 0x000fe4000001140f */
[----:B------:R-:W-:Y:S01]  /*1720*/  ISETP.LT.OR P5, PT, R14, RZ, P5 ;  /* 0x000000ff0e00720c */ /* 0x000fe20002fa1670 */
[----:B------:R-:W-:-:S02]  /*1730*/  IMAD R57, R43, UR11, R0 ;  /* 0x0000000b2b397c24 */ /* 0x000fc4000f8e0200 */
[----:B------:R-:W2:Y:S01]  /*1740*/  S2R R0, SR_CgaCtaId ;  /* 0x0000000000007919 */ /* 0x000ea20000008800 */
[----:B------:R-:W-:Y:S01]  /*1750*/  ISETP.EQ.OR P4, PT, R24, 0x2, P5 ;  /* 0x000000021800780c */ /* 0x000fe20002f82670 */
[----:B------:R-:W-:Y:S01]  /*1760*/  IMAD.MOV R9, RZ, RZ, -R15 ;  /* 0x000000ffff097224 */ /* 0x000fe200078e0a0f */
[----:B------:R-:W-:Y:S01]  /*1770*/  IADD3 R11, PT, PT, R57, R11, RZ ;  /* 0x0000000b390b7210 */ /* 0x000fe20007ffe0ff */
[----:B------:R-:W-:Y:S02]  /*1780*/  IMAD R8, R20, UR8, RZ ;  /* 0x0000000814087c24 */ /* 0x000fe4000f8e02ff */
[----:B------:R-:W-:Y:S01]  /*1790*/  IMAD R44, R44, R9, R3 ;  /* 0x000000092c2c7224 */ /* 0x000fe200078e0203 */
[----:B------:R-:W-:Y:S01]  /*17a0*/  MOV R3, 0x400 ;  /* 0x0000040000037802 */ /* 0x000fe20000000f00 */
[C---:B------:R-:W-:Y:S02]  /*17b0*/  IMAD.WIDE.U32 R10, R15.reuse, UR8, R10 ;  /* 0x000000080f0a7c25 */ /* 0x040fe4000f8e000a */
[----:B------:R-:W4:Y:S01]  /*17c0*/  @!P5 LDC.64 R6, c[0x0][0x3a8] ;  /* 0x0000ea00ff06db82 */ /* 0x000f220000000a00 */
[----:B------:R-:W-:Y:S01]  /*17d0*/  SHF.R.S32.HI R45, RZ, 0x1f, R44 ;  /* 0x0000001fff2d7819 */ /* 0x000fe2000001142c */
[----:B------:R-:W-:-:S02]  /*17e0*/  IMAD R8, R15, UR9, R8 ;  /* 0x000000090f087c24 */ /* 0x000fc4000f8e0208 */
[----:B------:R-:W-:-:S03]  /*17f0*/  IMAD.WIDE.U32 R54, R43, UR10, RZ ;  /* 0x0000000a2b367c25 */ /* 0x000fc6000f8e00ff */
[----:B------:R-:W-:Y:S01]  /*1800*/  IADD3 R11, PT, PT, R11, R8, RZ ;  /* 0x000000080b0b7210 */ /* 0x000fe20007ffe0ff */
[----:B------:R-:W5:Y:S01]  /*1810*/  @!P4 LDC.64 R4, c[0x0][0x3a8] ;  /* 0x0000ea00ff04cb82 */ /* 0x000f620000000a00 */
[----:B---3--:R-:W-:Y:S02]  /*1820*/  IMAD R9, R45, UR6, RZ ;  /* 0x000000062d097c24 */ /* 0x008fe4000f8e02ff */
[----:B------:R-:W-:-:S04]  /*1830*/  IMAD.WIDE.U32 R10, R44, UR6, R10 ;  /* 0x000000062c0a7c25 */ /* 0x000fc8000f8e000a */
[----:B------:R-:W-:Y:S01]  /*1840*/  IMAD R9, R44, UR7, R9 ;  /* 0x000000072c097c24 */ /* 0x000fe2000f8e0209 */
[----:B-1----:R-:W-:-:S03]  /*1850*/  LEA R51, P3, R10, UR4, 0x2 ;  /* 0x000000040a337c11 */ /* 0x002fc6000f8610ff */
[----:B------:R-:W-:Y:S01]  /*1860*/  IMAD.IADD R48, R11, 0x1, R9 ;  /* 0x000000010b307824 */ /* 0x000fe200078e0209 */
[----:B--2---:R-:W-:Y:S02]  /*1870*/  LEA R0, R0, R3, 0x18 ;  /* 0x0000000300007211 */ /* 0x004fe400078ec0ff */
[----:B------:R-:W-:Y:S02]  /*1880*/  LOP3.LUT R3, R2, 0xf, RZ, 0xc0, !PT ;  /* 0x0000000f02037812 */ /* 0x000fe400078ec0ff */
[----:B----4-:R-:W-:Y:S02]  /*1890*/  @!P5 IADD3 R6, P2, PT, R16, R6, RZ ;  /* 0x000000061006d210 */ /* 0x010fe40007f5e0ff */
[----:B------:R-:W-:Y:S02]  /*18a0*/  LEA.HI.X R48, R10, UR5, R48, 0x2, P3 ;  /* 0x000000050a307c11 */ /* 0x000fe400098f1430 */
[----:B------:R-:W-:Y:S02]  /*18b0*/  @!P5 LEA R24, P3, R16, R51, 0x2 ;  /* 0x000000331018d211 */ /* 0x000fe400078610ff */
[----:B-----5:R-:W-:-:S02]  /*18c0*/  @!P4 LEA R8, P1, R4, R16, 0x1 ;  /* 0x000000100408c211 */ /* 0x020fc400078208ff */
[----:B------:R-:W-:Y:S01]  /*18d0*/  LOP3.LUT R41, R3, 0x3f0, R2, 0xf8, !PT ;  /* 0x000003f003297812 */ /* 0x000fe200078ef802 */
[----:B------:R-:W-:Y:S01]  /*18e0*/  @!P5 IMAD.X R25, RZ, RZ, R48, P3 ;  /* 0x000000ffff19d224 */ /* 0x000fe200018e0630 */
[----:B------:R-:W-:Y:S02]  /*18f0*/  @!P5 IADD3.X R7, PT, PT, RZ, R7, RZ, P2, !PT ;  /* 0x00000007ff07d210 */ /* 0x000fe400017fe4ff */
[-C--:B------:R-:W-:Y:S02]  /*1900*/  @!P5 LEA R10, P2, R6, R51.reuse, 0x2 ;  /* 0x00000033060ad211 */ /* 0x080fe400078410ff */
[----:B------:R-:W-:Y:S02]  /*1910*/  @!P4 LEA.HI.X R5, R4, RZ, R5, 0x1, P1 ;  /* 0x000000ff0405c211 */ /* 0x000fe400008f0c05 */
[----:B------:R-:W-:Y:S02]  /*1920*/  @!P4 LEA R4, P1, R8, R51, 0x2 ;  /* 0x000000330804c211 */ /* 0x000fe400078210ff */
[----:B------:R-:W-:-:S02]  /*1930*/  LEA R41, R41, R0, 0x4 ;  /* 0x0000000029297211 */ /* 0x000fc400078e20ff */
        /* <DEDUP_REMOVED lines=10> */
[----:B------:R-:W-:Y:S02]  /*19e0*/  ISETP.NE.OR P0, PT, R22, RZ, P0 ;  /* 0x000000ff1600720c */ /* 0x000fe40000705670 */
        /* <DEDUP_REMOVED lines=175> */
[----:B------:R-:W1:Y:S01]  /*24e0*/  SHFL.BFLY PT, R61, R32, 0x1, 0x1f ;  /* 0x0c201f00203d7f89 */ /* 0x000e6200000e0000 */
[----:B---3--:R-:W-:Y:S01]  /*24f0*/  FFMA.FTZ R30, R31, 0.69314718246459960938, R30 ;  /* 0x3f3172181f1e7823 */ /* 0x008fe2000001001e */
[----:B------:R-:W-:-:S02]  /*2500*/  IMAD R8, R17, 0x4, R0 ;  /* 0x0000000411087824 */ /* 0x000fc400078e0200 */
[----:B------:R2:W-:Y:S04]  /*2510*/  STS [R56], R29 ;  /* 0x0000001d38007388 */ /* 0x0005e80000000800 */
[----:B------:R2:W-:Y:S04]  /*2520*/  STS [R56+0x400], R37 ;  /* 0x0004002538007388 */ /* 0x0005e80000000800 */
[----:B------:R2:W-:Y:S04]  /*2530*/  STS [R56+0x800], R27 ;  /* 0x0008001b38007388 */ /* 0x0005e80000000800 */
[----:B------:R2:W-:Y:S04]  /*2540*/  STS [R56+0xc00], R35 ;  /* 0x000c002338007388 */ /* 0x0005e80000000800 */
[----:B------:R2:W-:Y:S04]  /*2550*/  STS [R56+0x1000], R25 ;  /* 0x0010001938007388 */ /* 0x0005e80000000800 */
[----:B------:R2:W-:Y:S01]  /*2560*/  STS [R56+0x1400], R39 ;  /* 0x0014002738007388 */ /* 0x0005e20000000800 */
[----:B-1----:R-:W-:-:S03]  /*2570*/  VIMNMX R61, PT, PT, R32, R61, !PT ;  /* 0x0000003d203d7248 */ /* 0x002fc60007fe0100 */
[----:B------:R2:W-:Y:S04]  /*2580*/  STS [R56+0x1800], R23 ;  /* 0x0018001738007388 */ /* 0x0005e80000000800 */
        /* <DEDUP_REMOVED lines=8> */
[----:B------:R2:W-:Y:S01]  /*2610*/  STS [R56+0x3c00], R9 ;  /* 0x003c000938007388 */ /* 0x0005e20000000800 */
[----:B------:R-:W-:Y:S05]  /*2620*/  @P0 BRA `(.L_x_1610) ;  /* 0x0000000000380947 */ /* 0x000fea0003800000 */
[----:B------:R-:W1:Y:S01]  /*2630*/  LDCU.64 UR8, c[0x0][0x420] ;  /* 0x00008400ff0877ac */ /* 0x000e620008000a00 */
[----:B------:R-:W3:Y:S01]  /*2640*/  LDCU.128 UR4, c[0x0][0x410] ;  /* 0x00008200ff0477ac */ /* 0x000ee20008000c00 */
[----:B-1----:R-:W-:Y:S02]  /*2650*/  IMAD R4, R42, UR8, RZ ;  /* 0x000000082a047c24 */ /* 0x002fe4000f8e02ff */
[----:B--2---:R-:W-:-:S04]  /*2660*/  IMAD.WIDE.U32 R6, R43, UR8, RZ ;  /* 0x000000082b067c25 */ /* 0x004fc8000f8e00ff */
[----:B------:R-:W-:Y:S02]  /*2670*/  IMAD R3, R43, UR9, R4 ;  /* 0x000000092b037c24 */ /* 0x000fe4000f8e0204 */
[----:B---3--:R-:W-:-:S03]  /*2680*/  IMAD R4, R20, UR6, RZ ;  /* 0x0000000614047c24 */ /* 0x008fc6000f8e02ff */
        /* <DEDUP_REMOVED lines=8> */
.L_x_1610:
[----:B------:R-:W-:Y:S05]  /*2710*/  BSYNC.RECONVERGENT B0 ;  /* 0x0000000000007941 */ /* 0x000fea0003800200 */
.L_x_1609:
[----:B------:R-:W-:Y:S01]  /*2720*/  @!P1 STS [R8+0x4000], R61 ;  /* 0x0040003d08009388 */ /* 0x000fe20000000800 */
[----:B------:R-:W-:Y:S01]  /*2730*/  BSSY.RECONVERGENT B1, `(.L_x_1611) ;  /* 0x00000e6000017945 */ /* 0x000fe20003800200 */
[----:B-12---:R-:W-:Y:S02]  /*2740*/  CS2R R6, SRZ ;  /* 0x0000000000067805 */ /* 0x006fe4000001ff00 */
[----:B------:R-:W-:Y:S01]  /*2750*/  CS2R R4, SRZ ;  /* 0x0000000000047805 */ /* 0x000fe2000001ff00 */
[----:B------:R-:W-:Y:S01]  /*2760*/  BAR.SYNC.DEFER_BLOCKING 0x0 ;  /* 0x0000000000007b1d */ /* 0x000fe20000010000 */
[----:B------:R-:W-:Y:S02]  /*2770*/  VIADD R47, R41, 0x4040 ;  /* 0x00004040292f7836 */ /* 0x000fe40000000000 */
        /* <DEDUP_REMOVED lines=18> */
.L_x_1615:
        /* <DEDUP_REMOVED lines=39> */
[-C--:B------:R-:W-:Y:S02]  /*2b10*/  ISETP.GE.OR P1, PT, R16, R13.reuse, P1 ;  /* 0x0000000d1000720c */ /* 0x080fe40000f26670 */
        /* <DEDUP_REMOVED lines=64> */
[-C--:B------:R-:W-:Y:S11]  /*2f20*/  ISETP.GE.OR P2, PT, R16, R13.reuse, P2 ;  /* 0x0000000d1000720c */ /* 0x080ff60001746670 */
        /* <DEDUP_REMOVED lines=22> */
.L_x_1614:
[----:B------:R-:W-:Y:S05]  /*3090*/  BSYNC.RECONVERGENT B0 ;  /* 0x0000000000007941 */ /* 0x000fea0003800200 */
.L_x_1613:
        /* <DEDUP_REMOVED lines=37> */
.L_x_1616:
        /* <DEDUP_REMOVED lines=42> */
.L_x_1612:
[----:B------:R-:W-:Y:S05]  /*3590*/  BSYNC.RECONVERGENT B1 ;  /* 0x0000000000017941 */ /* 0x000fea0003800200 */
.L_x_1611:
        /* <DEDUP_REMOVED lines=19> */
[----:B------:R-:W-:Y:S01]  /*36d0*/  STG.E.128 desc[UR38][R8.64], R4 ;  /* 0x0000000408007986 */ /* 0x000fe2000c101d26 */
[----:B------:R-:W-:Y:S05]  /*36e0*/  EXIT ;  /* 0x000000000000794d */ /* 0x000fea0003800000 */
.L_x_1617:
        /* <DEDUP_REMOVED lines=9> */
.L_x_2100:


//--------------------- .text._ZN7cutlass13device_kernelIN5flash19FlashAttnFwdCombineIN4cute5tupleIJNS3_1CILi16EEENS5_ILi64EEEEEELi7ELi256ELi1ELb0ELb0EffNS_4arch4Sm90EEEEEvNT_6ParamsE --------------------------
	.section	.text._ZN7cutlass13device_kernelIN5flash19FlashAttnFwdCombineIN4cute5tupleIJNS3_1CILi16EEENS5_ILi64EEEEEELi7ELi256ELi1ELb0ELb0EffNS_4arch4Sm90EEEEEvNT_6ParamsE,"ax",@progbits
	.align	128
.text._ZN7cutlass13device_kernelIN5flash19FlashAttnFwdCombineIN4cute5tupleIJNS3_1CILi16EEENS5_ILi64EEEEEELi7ELi256ELi1ELb0ELb0EffNS_4arch4Sm90EEEEEvNT_6ParamsE:
        .type           _ZN7cutlass13device_kernelIN5flash19FlashAttnFwdCombineIN4cute5tupleIJNS3_1CILi16EEENS5_ILi64EEEEEELi7ELi256ELi1ELb0ELb0EffNS_4arch4Sm90EEEEEvNT_6ParamsE,@function
        .size           _ZN7cutlass13device_kernelIN5flash19FlashAttnFwdCombineIN4cute5tupleIJNS3_1CILi16EEENS5_ILi64EEEEEELi7ELi256ELi1ELb0ELb0EffNS_4arch4Sm90EEEEEvNT_6ParamsE,(.L_x_2101 - _ZN7cutlass13device_kernelIN5flash19FlashAttnFwdCombineIN4cute5tupleIJNS3_1CILi16EEENS5_ILi64EEEEEELi7ELi256ELi1ELb0ELb0EffNS_4arch4Sm90EEEEEvNT_6ParamsE)
        .other          _ZN7cutlass13device_kernelIN5flash19FlashAttnFwdCombineIN4cute5tupleIJNS3_1CILi16EEENS5_ILi64EEEEEELi7ELi256ELi1ELb0ELb0EffNS_4arch4Sm90EEEEEvNT_6ParamsE,@"STO_CUDA_ENTRY STV_DEFAULT"
_ZN7cutlass13device_kernelIN5flash19FlashAttnFwdCombineIN4cute5tupleIJNS3_1CILi16EEENS5_ILi64EEEEEELi7ELi256ELi1ELb0ELb0EffNS_4arch4Sm90EEEEEvNT_6ParamsE:
        /* <DEDUP_REMOVED lines=38> */
.L_x_1619:
[----:B------:R-:W-:Y:S05]  /*0260*/  BSYNC.RECONVERGENT B0 ;  /* 0x0000000000007941 */ /* 0x000fea0003800200 */
.L_x_1618:
        /* <DEDUP_REMOVED lines=22> */
.L_x_1620:
        /* <DEDUP_REMOVED lines=156> */
.L_x_1622:
[----:B------:R-:W-:Y:S05]  /*0d90*/  BSYNC.RECONVERGENT B0 ;  /* 0x0000000000007941 */ /* 0x000fea0003800200 */
.L_x_1621:
        /* <DEDUP_REMOVED lines=201> */
.L_x_1624:
[----:B------:R-:W-:Y:S05]  /*1a30*/  BSYNC.RECONVERGENT B0 ;  /* 0x0000000000007941 */ /* 0x000fea0003800200 */
.L_x_1623:
[----:B------:R3:W-:Y:S01]  /*1a40*/  @!P1 STS [R42+0x2000], R6 ;  /* 0x002000062a009388 */ /* 0x0007e20000000800 */
[----:B------:R-:W-:Y:S01]  /*1a50*/  BSSY.RECONVERGENT B1, `(.L_x_1625) ;  /* 0x00000e7000017945 */ /* 0x000fe20003800200 */
[----:B-12---:R-:W-:Y:S01]  /*1a60*/  CS2R R4, SRZ ;  /* 0x0000000000047805 */ /* 0x006fe2000001ff00 */
[----:B------:R-:W-:Y:S01]  /*1a70*/  VIADD R43, R37, 0x2040 ;  /* 0x00002040252b7836 */ /* 0x000fe20000000000 */
[----:B------:R-:W-:Y:S01]  /*1a80*/  BAR.SYNC.DEFER_BLOCKING 0x0 ;  /* 0x0000000000007b1d */ /* 0x000fe20000010000 */
[----:B------:R-:W-:Y:S01]  /*1a90*/  IMAD.IADD R53, R51, 0x1, R52 ;  /* 0x0000000133357824 */ /* 0x000fe200078e0234 */
[----:B---3--:R-:W-:-:S04]  /*1aa0*/  CS2R R6, SRZ ;  /* 0x0000000000067805 */ /* 0x008fc8000001ff00 */
        /* <DEDUP_REMOVED lines=17> */
.L_x_1629:
        /* <DEDUP_REMOVED lines=127> */
.L_x_1628:
[----:B------:R-:W-:Y:S05]  /*23b0*/  BSYNC.RECONVERGENT B0 ;  /* 0x0000000000007941 */ /* 0x000fea0003800200 */
.L_x_1627:
        /* <DEDUP_REMOVED lines=37> */
.L_x_1630:
        /* <DEDUP_REMOVED lines=43> */
.L_x_1626:
[----:B------:R-:W-:Y:S05]  /*28c0*/  BSYNC.RECONVERGENT B1 ;  /* 0x0000000000017941 */ /* 0x000fea0003800200 */
.L_x_1625:
        /* <DEDUP_REMOVED lines=22> */
.L_x_1631:
        /* <DEDUP_REMOVED lines=13> */
.L_x_2101:


//--------------------- .text._ZN7cutlass13device_kernelIN5flash19FlashAttnFwdCombineIN4cute5tupleIJNS3_1CILi16EEENS5_ILi64EEEEEELi6ELi256ELi1ELb0ELb0EffNS_4arch4Sm90EEEEEvNT_6ParamsE --------------------------
	.section	.text._ZN7cutlass13device_kernelIN5flash19FlashAttnFwdCombineIN4cute5tupleIJNS3_1CILi16EEENS5_ILi64EEEEEELi6ELi256ELi1ELb0ELb0EffNS_4arch4Sm90EEEEEvNT_6ParamsE,"ax",@progbits
	.align	128
.text._ZN7cutlass13device_kernelIN5flash19FlashAttnFwdCombineIN4cute5tupleIJNS3_1CILi16EEENS5_ILi64EEEEEELi6ELi256ELi1ELb0ELb0EffNS_4arch4Sm90EEEEEvNT_6ParamsE:
        .type           _ZN7cutlass13device_kernelIN5flash19FlashAttnFwdCombineIN4cute5tupleIJNS3_1CILi16EEENS5_ILi64EEEEEELi6ELi256ELi1ELb0ELb0EffNS_4arch4Sm90EEEEEvNT_6ParamsE,@function
        .size           _ZN7cutlass13device_kernelIN5flash19FlashAttnFwdCombineIN4cute5tupleIJNS3_1CILi16EEENS5_ILi64EEEEEELi6ELi256ELi1ELb0ELb0EffNS_4arch4Sm90EEEEEvNT_6ParamsE,(.L_x_2102 - _ZN7cutlass13device_kernelIN5flash19FlashAttnFwdCombineIN4cute5tupleIJNS3_1CILi16EEENS5_ILi64EEEEEELi6ELi256ELi1ELb0ELb0EffNS_4arch4Sm90EEEEEvNT_6ParamsE)
        .other          _ZN7cutlass13device_kernelIN5flash19FlashAttnFwdCombineIN4cute5tupleIJNS3_1CILi16EEENS5_ILi64EEEEEELi6ELi256ELi1ELb0ELb0EffNS_4arch4Sm90EEEEEvNT_6ParamsE,@"STO_CUDA_ENTRY STV_DEFAULT"
_ZN7cutlass13device_kernelIN5flash19FlashAttnFwdCombineIN4cute5tupleIJNS3_1CILi16EEENS5_ILi64EEEEEELi6ELi256ELi1ELb0ELb0EffNS_4arch4Sm90EEEEEvNT_6ParamsE:
        /* <DEDUP_REMOVED lines=38> */
.L_x_1633:
[----:B------:R-:W-:Y:S05]  /*0260*/  BSYNC.RECONVERGENT B0 ;  /* 0x0000000000007941 */ /* 0x000fea0003800200 */
.L_x_1632:
        /* <DEDUP_REMOVED lines=22> */
.L_x_1634:
        /* <DEDUP_REMOVED lines=96> */
.L_x_1636:
[----:B------:R-:W-:Y:S05]  /*09d0*/  BSYNC.RECONVERGENT B0 ;  /* 0x0000000000007941 */ /* 0x000fea0003800200 */
.L_x_1635:
        /* <DEDUP_REMOVED lines=163> */
.L_x_1638:
[----:B------:R-:W-:Y:S05]  /*1410*/  BSYNC.RECONVERGENT B0 ;  /* 0x0000000000007941 */ /* 0x000fea0003800200 */
.L_x_1637:
        /* <DEDUP_REMOVED lines=24> */
.L_x_1643:
        /* <DEDUP_REMOVED lines=127> */
.L_x_1642:
[----:B------:R-:W-:Y:S05]  /*1d90*/  BSYNC.RECONVERGENT B0 ;  /* 0x0000000000007941 */ /* 0x000fea0003800200 */
.L_x_1641:
        /* <DEDUP_REMOVED lines=37> */
.L_x_1644:
        /* <DEDUP_REMOVED lines=43> */
.L_x_1640:
[----:B------:R-:W-:Y:S05]  /*22a0*/  BSYNC.RECONVERGENT B1 ;  /* 0x0000000000017941 */ /* 0x000fea0003800200 */
.L_x_1639:
        /* <DEDUP_REMOVED lines=22> */
.L_x_1645:
        /* <DEDUP_REMOVED lines=15> */
.L_x_2102:


//--------------------- .text._ZN7cutlass13device_kernelIN5flash19FlashAttnFwdCombineIN4cute5tupleIJNS3_1CILi16EEENS5_ILi64EEEEEELi5ELi256ELi1ELb0ELb0EffNS_4arch4Sm90EEEEEvNT_6ParamsE --------------------------
	.section	.text._ZN7cutlass13device_kernelIN5flash19FlashAttnFwdCombineIN4cute5tupleIJNS3_1CILi16EEENS5_ILi64EEEEEELi5ELi256ELi1ELb0ELb0EffNS_4arch4Sm90EEEEEvNT_6ParamsE,"ax",@progbits
	.align	128
.text._ZN7cutlass13device_kernelIN5flash19FlashAttnFwdCombineIN4cute5tupleIJNS3_1CILi16EEENS5_ILi64EEEEEELi5ELi256ELi1ELb0ELb0EffNS_4arch4Sm90EEEEEvNT_6ParamsE:
        .type           _ZN7cutlass13device_kernelIN5flash19FlashAttnFwdCombineIN4cute5tupleIJNS3_1CILi16EEENS5_ILi64EEEEEELi5ELi256ELi1ELb0ELb0EffNS_4arch4Sm90EEEEEvNT_6ParamsE,@function
        .size           _ZN7cutlass13device_kernelIN5flash19FlashAttnFwdCombineIN4cute5tupleIJNS3_1CILi16EEENS5_ILi64EEEEEELi5ELi256ELi1ELb0ELb0EffNS_4arch4Sm90EEEEEvNT_6ParamsE,(.L_x_2103 - _ZN7cutlass13device_kernelIN5flash19FlashAttnFwdCombineIN4cute5tupleIJNS3_1CILi16EEENS5_ILi64EEEEEELi5ELi256ELi1ELb0ELb0EffNS_4arch4Sm90EEEEEvNT_6ParamsE)
        .other          _ZN7cutlass13device_kernelIN5flash19FlashAttnFwdCombineIN4cute5tupleIJNS3_1CILi16EEENS5_ILi64EEEEEELi5ELi256ELi1ELb0ELb0EffNS_4arch4Sm90EEEEEvNT_6ParamsE,@"STO_CUDA_ENTRY STV_DEFAULT"
_ZN7cutlass13device_kernelIN5flash19FlashAttnFwdCombineIN4cute5tupleIJNS3_1CILi16EEENS5_ILi64EEEEEELi5ELi256ELi1ELb0ELb0EffNS_4arch4Sm90EEEEEvNT_6ParamsE:
        /* <DEDUP_REMOVED lines=38> */
.L_x_1647:
[----:B------:R-:W-:Y:S05]  /*0260*/  BSYNC.RECONVERGENT B0 ;  /* 0x0000000000007941 */ /* 0x000fea0003800200 */
.L_x_1646:
        /* <DEDUP_REMOVED lines=22> */
.L_x_1648:
        /* <DEDUP_REMOVED lines=64> */
.L_x_1650:
[----:B------:R-:W-:Y:S05]  /*07d0*/  BSYNC.RECONVERGENT B0 ;  /* 0x0000000000007941 */ /* 0x000fea0003800200 */
.L_x_1649:
        /* <DEDUP_REMOVED lines=144> */
.L_x_1652:
[----:B------:R-:W-:Y:S05]  /*10e0*/  BSYNC.RECONVERGENT B0 ;  /* 0x0000000000007941 */ /* 0x000fea0003800200 */
.L_x_1651:
[----:B------:R-:W-:Y:S01]  /*10f0*/  @!P1 STS [R42+0x800], R8 ;  /* 0x000800082a009388 */ /* 0x000fe20000000800 */
[----:B------:R-:W-:Y:S01]  /*1100*/  BSSY.RECONVERGENT B1, `(.L_x_1653) ;  /* 0x00000e7000017945 */ /* 0x000fe20003800200 */
[----:B--2---:R-:W-:Y:S02]  /*1110*/  CS2R R6, SRZ ;  /* 0x0000000000067805 */ /* 0x004fe4000001ff00 */
[----:B-1----:R-:W-:Y:S01]  /*1120*/  CS2R R4, SRZ ;  /* 0x0000000000047805 */ /* 0x002fe2000001ff00 */
        /* <DEDUP_REMOVED lines=20> */
.L_x_1657:
        /* <DEDUP_REMOVED lines=127> */
.L_x_1656:
[----:B------:R-:W-:Y:S05]  /*1a60*/  BSYNC.RECONVERGENT B0 ;  /* 0x0000000000007941 */ /* 0x000fea0003800200 */
.L_x_1655:
        /* <DEDUP_REMOVED lines=37> */
.L_x_1658:
        /* <DEDUP_REMOVED lines=43> */
.L_x_1654:
[----:B------:R-:W-:Y:S05]  /*1f70*/  BSYNC.RECONVERGENT B1 ;  /* 0x0000000000017941 */ /* 0x000fea0003800200 */
.L_x_1653:
        /* <DEDUP_REMOVED lines=22> */
.L_x_1659:
        /* <DEDUP_REMOVED lines=10> */
.L_x_2103:


//--------------------- .text._ZN7cutlass13device_kernelIN5flash19FlashAttnFwdCombineIN4cute5tupleIJNS3_1CILi16EEENS5_ILi64EEEEEELi4ELi256ELi1ELb0ELb0EffNS_4arch4Sm90EEEEEvNT_6ParamsE --------------------------
	.section	.text._ZN7cutlass13device_kernelIN5flash19FlashAttnFwdCombineIN4cute5tupleIJNS3_1CILi16EEENS5_ILi64EEEEEELi4ELi256ELi1ELb0ELb0EffNS_4arch4Sm90EEEEEvNT_6ParamsE,"ax",@progbits
	.align	128
.text._ZN7cutlass13device_kernelIN5flash19FlashAttnFwdCombineIN4cute5tupleIJNS3_1CILi16EEENS5_ILi64EEEEEELi4ELi256ELi1ELb0ELb0EffNS_4arch4Sm90EEEEEvNT_6ParamsE:
        .type           _ZN7cutlass13device_kernelIN5flash19FlashAttnFwdCombineIN4cute5tupleIJNS3_1CILi16EEENS5_ILi64EEEEEELi4ELi256ELi1ELb0ELb0EffNS_4arch4Sm90EEEEEvNT_6ParamsE,@function
        .size           _ZN7cutlass13device_kernelIN5flash19FlashAttnFwdCombineIN4cute5tupleIJNS3_1CILi16EEENS5_ILi64EEEEEELi4ELi256ELi1ELb0ELb0EffNS_4arch4Sm90EEEEEvNT_6ParamsE,(.L_x_2104 - _ZN7cutlass13device_kernelIN5flash19FlashAttnFwdCombineIN4cute5tupleIJNS3_1CILi16EEENS5_ILi64EEEEEELi4ELi256ELi1ELb0ELb0EffNS_4arch4Sm90EEEEEvNT_6ParamsE)
        .other          _ZN7cutlass13device_kernelIN5flash19FlashAttnFwdCombineIN4cute5tupleIJNS3_1CILi16EEENS5_ILi64EEEEEELi4ELi256ELi1ELb0ELb0EffNS_4arch4Sm90EEEEEvNT_6ParamsE,@"STO_CUDA_ENTRY STV_DEFAULT"
_ZN7cutlass13device_kernelIN5flash19FlashAttnFwdCombineIN4cute5tupleIJNS3_1CILi16EEENS5_ILi64EEEEEELi4ELi256ELi1ELb0ELb0EffNS_4arch4Sm90EEEEEvNT_6ParamsE:
        /* <DEDUP_REMOVED lines=38> */
.L_x_1661:
[----:B------:R-:W-:Y:S05]  /*0260*/  BSYNC.RECONVERGENT B0 ;  /* 0x0000000000007941 */ /* 0x000fea0003800200 */
.L_x_1660:
        /* <DEDUP_REMOVED lines=22> */
.L_x_1662:
        /* <DEDUP_REMOVED lines=47> */
.L_x_1665:
[----:B------:R-:W-:-:S05]  /*06c0*/  MOV R3, 0xff800000 ;  /* 0xff80000000037802 */ /* 0x000fca0000000f00 */
[----:B------:R3:W-:Y:S02]  /*06d0*/  STS [R0], R3 ;  /* 0x0000000300007388 */ /* 0x0007e40000000800 */
.L_x_1664:
[----:B------:R-:W-:Y:S05]  /*06e0*/  BSYNC.RECONVERGENT B0 ;  /* 0x0000000000007941 */ /* 0x000fea0003800200 */
.L_x_1663:
        /* <DEDUP_REMOVED lines=134> */
.L_x_1667:
[----:B------:R-:W-:Y:S05]  /*0f50*/  BSYNC.RECONVERGENT B0 ;  /* 0x0000000000007941 */ /* 0x000fea0003800200 */
.L_x_1666:
        /* <DEDUP_REMOVED lines=24> */
.L_x_1672:
        /* <DEDUP_REMOVED lines=12> */
[----:B--2---:R-:W1:Y:S01]  /*11a0*/  @!P0 LDC.64 R10, c[0x0][0x3a8] ;  /* 0x0000ea00ff0a8b82 */ /* 0x004e620000000a00 */
        /* <DEDUP_REMOVED lines=114> */
.L_x_1671:
[----:B------:R-:W-:Y:S05]  /*18d0*/  BSYNC.RECONVERGENT B0 ;  /* 0x0000000000007941 */ /* 0x000fea0003800200 */
.L_x_1670:
        /* <DEDUP_REMOVED lines=37> */
.L_x_1673:
        /* <DEDUP_REMOVED lines=43> */
.L_x_1669:
[----:B------:R-:W-:Y:S05]  /*1de0*/  BSYNC.RECONVERGENT B1 ;  /* 0x0000000000017941 */ /* 0x000fea0003800200 */
.L_x_1668:
        /* <DEDUP_REMOVED lines=22> */
.L_x_1674:
        /* <DEDUP_REMOVED lines=11> */
.L_x_2104:


//--------------------- .text._ZN7cutlass13device_kernelIN5flash19FlashAttnFwdCombineIN4cute5tupleIJNS3_1CILi16EEENS5_ILi64EEEEEELi8ELi256ELi1ELb0ELb1EffNS_4arch4Sm90EEEEEvNT_6ParamsE --------------------------
	.section	.text._ZN7cutlass13device_kernelIN5flash19FlashAttnFwdCombineIN4cute5tupleIJNS3_1CILi16EEENS5_ILi64EEEEEELi8ELi256ELi1ELb0ELb1EffNS_4arch4Sm90EEEEEvNT_6ParamsE,"ax",@progbits
	.align	128
.text._ZN7cutlass13device_kernelIN5flash19FlashAttnFwdCombineIN4cute5tupleIJNS3_1CILi16EEENS5_ILi64EEEEEELi8ELi256ELi1ELb0ELb1EffNS_4arch4Sm90EEEEEvNT_6ParamsE:
        .type           _ZN7cutlass13device_kernelIN5flash19FlashAttnFwdCombineIN4cute5tupleIJNS3_1CILi16EEENS5_ILi64EEEEEELi8ELi256ELi1ELb0ELb1EffNS_4arch4Sm90EEEEEvNT_6ParamsE,@function
        .size           _ZN7cutlass13device_kernelIN5flash19FlashAttnFwdCombineIN4cute5tupleIJNS3_1CILi16EEENS5_ILi64EEEEEELi8ELi256ELi1ELb0ELb1EffNS_4arch4Sm90EEEEEvNT_6ParamsE,(.L_x_2105 - _ZN7cutlass13device_kernelIN5flash19FlashAttnFwdCombineIN4cute5tupleIJNS3_1CILi16EEENS5_ILi64EEEEEELi8ELi256ELi1ELb0ELb1EffNS_4arch4Sm90EEEEEvNT_6ParamsE)
        .other          _ZN7cutlass13device_kernelIN5flash19FlashAttnFwdCombineIN4cute5tupleIJNS3_1CILi16EEENS5_ILi64EEEEEELi8ELi256ELi1ELb0ELb1EffNS_4arch4Sm90EEEEEvNT_6ParamsE,@"STO_CUDA_ENTRY STV_DEFAULT"
_ZN7cutlass13device_kernelIN5flash19FlashAttnFwdCombineIN4cute5tupleIJNS3_1CILi16EEENS5_ILi64EEEEEELi8ELi256ELi1ELb0ELb1EffNS_4arch4Sm90EEEEEvNT_6ParamsE:
        /* <DEDUP_REMOVED lines=38> */
.L_x_1676:
[----:B------:R-:W-:Y:S05]  /*0260*/  BSYNC.RECONVERGENT B0 ;  /* 0x0000000000007941 */ /* 0x000fea0003800200 */
.L_x_1675:
        /* <DEDUP_REMOVED lines=13> */
.L_x_1677:
        /* <DEDUP_REMOVED lines=8> */
.L_x_1679:
[----:B-1----:R-:W1:Y:S02]  /*03c0*/  LDC.64 R4, c[0x0][0x448] ;  /* 0x00011200ff047b82 */ /* 0x002e640000000a00 */
[----:B-1---5:R-:W-:-:S05]  /*03d0*/  IMAD.WIDE R4, R0, 0x4, R4 ;  /* 0x0000000400047825 */ /* 0x022fca00078e0204 */
[----:B------:R2:W5:Y:S01]  /*03e0*/  LDG.E R17, desc[UR38][R4.64] ;  /* 0x0000002604117981 */ /* 0x000562000c1e1900 */
[----:B------:R-:W-:Y:S05]  /*03f0*/  BRA `(.L_x_1678) ;  /* 0x0000000000087947 */ /* 0x000fea0003800000 */
.L_x_1680:
[----:B------:R-:W2:Y:S02]  /*0400*/  LDG.E R4, desc[UR38][R4.64+0x4] ;  /* 0x0000042604047981 */ /* 0x000ea4000c1e1900 */
[----:B--2---:R-:W-:-:S07]  /*0410*/  IADD3 R17, PT, PT, -R24, R4, RZ ;  /* 0x0000000418117210 */ /* 0x004fce0007ffe1ff */
.L_x_1678:
        /* <DEDUP_REMOVED lines=23> */
.L_x_1681:
        /* <DEDUP_REMOVED lines=99> */
.L_x_1683:
        /* <DEDUP_REMOVED lines=31> */
.L_x_1684:
[----:B------:R-:W-:Y:S02]  /*0db0*/  MOV R9, R17 ;  /* 0x0000001100097202 */ /* 0x000fe40000000f00 */
[----:B------:R-:W-:Y:S02]  /*0dc0*/  MOV R6, 0xde0 ;  /* 0x00000de000067802 */ /* 0x000fe40000000f00 */
[----:B------:R-:W-:Y:S05]  /*0dd0*/  CALL.REL.NOINC `($__internal_44_$__cuda_sm20_div_u64) ;  /* 0x0000003000707944 */ /* 0x000fea0003c00000 */
[----:B------:R-:W-:-:S07]  /*0de0*/  MOV R3, R0 ;  /* 0x0000000000037202 */ /* 0x000fce0000000f00 */
.L_x_1685:
[----:B------:R-:W-:Y:S02]  /*0df0*/  IADD3 R0, PT, PT, R8, 0x1e, RZ ;  /* 0x0000001e08007810 */ /* 0x000fe40007ffe0ff */
[----:B------:R-:W-:-:S03]  /*0e00*/  MOV R18, R3 ;  /* 0x0000000300127202 */ /* 0x000fc60000000f00 */
.L_x_1682:
        /* <DEDUP_REMOVED lines=281> */
.L_x_1687:
[----:B------:R-:W-:Y:S05]  /*1fa0*/  BSYNC.RECONVERGENT B0 ;  /* 0x0000000000007941 */ /* 0x000fea0003800200 */
.L_x_1686:
        /* <DEDUP_REMOVED lines=95> */
[C---:B------:R-:W-:Y:S02]  /*25a0*/  @P6 LOP3.LUT R33, R26.reuse, 0x10, RZ, 0xfc, !PT ;  /* 0x000000101a216812 */ /* 0x040fe400078efcff */
[----:B-1----:R-:W-:Y:S02]  /*25b0*/  FMNMX3.FTZ R7, R7, R27, R25, !PT ;  /* 0x0000001b07077276 */ /* 0x002fe40007810019 */
[----:B------:R-:W-:-:S02]  /*25c0*/  @P5 LOP3.LUT R33, R26, 0x20, RZ, 0xfc, !PT ;  /* 0x000000201a215812 */ /* 0x000fc400078efcff */
[----:B------:R-:W-:Y:S02]  /*25d0*/  FSETP.NEU.FTZ.AND P0, PT, R24, -INF , PT ;  /* 0xff8000001800780b */ /* 0x000fe40003f1d000 */
[C---:B------:R-:W-:Y:S02]  /*25e0*/  @P4 LOP3.LUT R33, R26.reuse, 0x30, RZ, 0xfc, !PT ;  /* 0x000000301a214812 */ /* 0x040fe400078efcff */
        /* <DEDUP_REMOVED lines=148> */
.L_x_1689:
[----:B------:R-:W-:Y:S05]  /*2f30*/  BSYNC.RECONVERGENT B0 ;  /* 0x0000000000007941 */ /* 0x000fea0003800200 */
.L_x_1688:
        /* <DEDUP_REMOVED lines=20> */
[----:B------:R2:W-:Y:S04]  /*3080*/  STS [R51+0x3c00], R4 ;  /* 0x003c000433007388 */ /* 0x0005e80000000800 */
[----:B------:R-:W-:Y:S01]  /*3090*/  @!P0 STS [R37+0x4000], R35 ;  /* 0x0040002325008388 */ /* 0x000fe20000000800 */
[----:B------:R-:W-:Y:S01]  /*30a0*/  BAR.SYNC.DEFER_BLOCKING 0x0 ;  /* 0x0000000000007b1d */ /* 0x000fe20000010000 */
[----:B-1----:R-:W-:-:S02]  /*30b0*/  CS2R R6, SRZ ;  /* 0x0000000000067805 */ /* 0x002fc4000001ff00 */
[----:B--2---:R-:W-:-:S03]  /*30c0*/  CS2R R4, SRZ ;  /* 0x0000000000047805 */ /* 0x004fc6000001ff00 */
        /* <DEDUP_REMOVED lines=16> */
.L_x_1694:
        /* <DEDUP_REMOVED lines=126> */
.L_x_1693:
[----:B------:R-:W-:Y:S05]  /*39b0*/  BSYNC.RECONVERGENT B0 ;  /* 0x0000000000007941 */ /* 0x000fea0003800200 */
.L_x_1692:
        /* <DEDUP_REMOVED lines=32> */
.L_x_1695:
        /* <DEDUP_REMOVED lines=43> */
.L_x_1691:
[----:B------:R-:W-:Y:S05]  /*3e70*/  BSYNC.RECONVERGENT B1 ;  /* 0x0000000000017941 */ /* 0x000fea0003800200 */
.L_x_1690:
        /* <DEDUP_REMOVED lines=18> */
        .weak           $__internal_44_$__cuda_sm20_div_u64
        .type           $__internal_44_$__cuda_sm20_div_u64,@function
        .size           $__internal_44_$__cuda_sm20_div_u64,(.L_x_2105 - $__internal_44_$__cuda_sm20_div_u64)
$__internal_44_$__cuda_sm20_div_u64:
        /* <DEDUP_REMOVED lines=63> */
[----:B------:R-:W-:Y:S06]  /*4390*/  RET.REL.NODEC R6 `(_ZN7cutlass13device_kernelIN5flash19FlashAttnFwdCombineIN4cute5tupleIJNS3_1CILi16EEENS5_ILi64EEEEEELi8ELi256ELi1ELb0ELb1EffNS_4arch4Sm90EEEEEvNT_6ParamsE) ;  /* 0xffffffbc06187950 */ /* 0x000fec0003c3ffff */
.L_x_1696:
        /* <DEDUP_REMOVED lines=14> */
.L_x_2105:


//--------------------- .text._ZN7cutlass13device_kernelIN5flash19FlashAttnFwdCombineIN4cute5tupleIJNS3_1CILi16EEENS5_ILi64EEEEEELi7ELi256ELi1ELb0ELb1EffNS_4arch4Sm90EEEEEvNT_6ParamsE --------------------------
	.section	.text._ZN7cutlass13device_kernelIN5flash19FlashAttnFwdCombineIN4cute5tupleIJNS3_1CILi16EEENS5_ILi64EEEEEELi7ELi256ELi1ELb0ELb1EffNS_4arch4Sm90EEEEEvNT_6ParamsE,"ax",@progbits
	.align	128
.text._ZN7cutlass13device_kernelIN5flash19FlashAttnFwdCombineIN4cute5tupleIJNS3_1CILi16EEENS5_ILi64EEEEEELi7ELi256ELi1ELb0ELb1EffNS_4arch4Sm90EEEEEvNT_6ParamsE:
        .type           _ZN7cutlass13device_kernelIN5flash19FlashAttnFwdCombineIN4cute5tupleIJNS3_1CILi16EEENS5_ILi64EEEEEELi7ELi256ELi1ELb0ELb1EffNS_4arch4Sm90EEEEEvNT_6ParamsE,@function
        .size           _ZN7cutlass13device_kernelIN5flash19FlashAttnFwdCombineIN4cute5tupleIJNS3_1CILi16EEENS5_ILi64EEEEEELi7ELi256ELi1ELb0ELb1EffNS_4arch4Sm90EEEEEvNT_6ParamsE,(.L_x_2107 - _ZN7cutlass13device_kernelIN5flash19FlashAttnFwdCombineIN4cute5tupleIJNS3_1CILi16EEENS5_ILi64EEEEEELi7ELi256ELi1ELb0ELb1EffNS_4arch4Sm90EEEEEvNT_6ParamsE)
        .other          _ZN7cutlass13device_kernelIN5flash19FlashAttnFwdCombineIN4cute5tupleIJNS3_1CILi16EEENS5_ILi64EEEEEELi7ELi256ELi1ELb0ELb1EffNS_4arch4Sm90EEEEEvNT_6ParamsE,@"STO_CUDA_ENTRY STV_DEFAULT"
_ZN7cutlass13device_kernelIN5flash19FlashAttnFwdCombineIN4cute5tupleIJNS3_1CILi16EEENS5_ILi64EEEEEELi7ELi256ELi1ELb0ELb1EffNS_4arch4Sm90EEEEEvNT_6ParamsE:
        /* <DEDUP_REMOVED lines=38> */
.L_x_1698:
[----:B------:R-:W-:Y:S05]  /*0260*/  BSYNC.RECONVERGENT B0 ;  /* 0x0000000000007941 */ /* 0x000fea0003800200 */
.L_x_1697:
        /* <DEDUP_REMOVED lines=13> */
.L_x_1699:
        /* <DEDUP_REMOVED lines=8> */
.L_x_1701:
[----:B-1----:R-:W1:Y:S02]  /*03c0*/  LDC.64 R4, c[0x0][0x448] ;  /* 0x00011200ff047b82 */ /* 0x002e640000000a00 */
[----:B-1---5:R-:W-:-:S05]  /*03d0*/  IMAD.WIDE R4, R0, 0x4, R4 ;  /* 0x0000000400047825 */ /* 0x022fca00078e0204 */
[----:B------:R2:W5:Y:S01]  /*03e0*/  LDG.E R17, desc[UR38][R4.64] ;  /* 0x0000002604117981 */ /* 0x000562000c1e1900 */
[----:B------:R-:W-:Y:S05]  /*03f0*/  BRA `(.L_x_1700) ;  /* 0x0000000000087947 */ /* 0x000fea0003800000 */
.L_x_1702:
[----:B------:R-:W2:Y:S02]  /*0400*/  LDG.E R4, desc[UR38][R4.64+0x4] ;  /* 0x0000042604047981 */ /* 0x000ea4000c1e1900 */
[----:B--2---:R-:W-:-:S07]  /*0410*/  IADD3 R17, PT, PT, -R24, R4, RZ ;  /* 0x0000000418117210 */ /* 0x004fce0007ffe1ff */
.L_x_1700:
        /* <DEDUP_REMOVED lines=23> */
.L_x_1703:
        /* <DEDUP_REMOVED lines=99> */
.L_x_1705:
        /* <DEDUP_REMOVED lines=31> */
.L_x_1706:
[----:B------:R-:W-:Y:S02]  /*0db0*/  MOV R9, R17 ;  /* 0x0000001100097202 */ /* 0x000fe40000000f00 */
[----:B------:R-:W-:Y:S02]  /*0dc0*/  MOV R6, 0xde0 ;  /* 0x00000de000067802 */ /* 0x000fe40000000f00 */
[----:B------:R-:W-:Y:S05]  /*0dd0*/  CALL.REL.NOINC `($__internal_45_$__cuda_sm20_div_u64) ;  /* 0x00000024003c7944 */ /* 0x000fea0003c00000 */
[----:B------:R-:W-:-:S07]  /*0de0*/  MOV R3, R0 ;  /* 0x0000000000037202 */ /* 0x000fce0000000f00 */
.L_x_1707:
[----:B------:R-:W-:-:S05]  /*0df0*/  IADD3 R0, PT, PT, R8, 0x1e, RZ ;  /* 0x0000001e08007810 */ /* 0x000fca0007ffe0ff */
.L_x_1704:
        /* <DEDUP_REMOVED lines=153> */
.L_x_1709:
[----:B------:R-:W-:Y:S05]  /*1790*/  BSYNC.RECONVERGENT B0 ;  /* 0x0000000000007941 */ /* 0x000fea0003800200 */
.L_x_1708:
        /* <DEDUP_REMOVED lines=181> */
.L_x_1711:
[----:B------:R-:W-:Y:S05]  /*22f0*/  BSYNC.RECONVERGENT B0 ;  /* 0x0000000000007941 */ /* 0x000fea0003800200 */
.L_x_1710:
[----:B------:R-:W-:Y:S01]  /*2300*/  IMAD R37, R16, 0x4, R0 ;  /* 0x0000000410257824 */ /* 0x000fe200078e0200 */
        /* <DEDUP_REMOVED lines=31> */
.L_x_1716:
        /* <DEDUP_REMOVED lines=126> */
.L_x_1715:
[----:B------:R-:W-:Y:S05]  /*2ce0*/  BSYNC.RECONVERGENT B0 ;  /* 0x0000000000007941 */ /* 0x000fea0003800200 */
.L_x_1714:
        /* <DEDUP_REMOVED lines=32> */
.L_x_1717:
        /* <DEDUP_REMOVED lines=43> */
.L_x_1713:
[----:B------:R-:W-:Y:S05]  /*31a0*/  BSYNC.RECONVERGENT B1 ;  /* 0x0000000000017941 */ /* 0x000fea0003800200 */
.L_x_1712:
        /* <DEDUP_REMOVED lines=18> */
        .weak           $__internal_45_$__cuda_sm20_div_u64
        .type           $__internal_45_$__cuda_sm20_div_u64,@function
        .size           $__internal_45_$__cuda_sm20_div_u64,(.L_x_2107 - $__internal_45_$__cuda_sm20_div_u64)
$__internal_45_$__cuda_sm20_div_u64:
        /* <DEDUP_REMOVED lines=63> */
[----:B------:R-:W-:Y:S06]  /*36c0*/  RET.REL.NODEC R6 `(_ZN7cutlass13device_kernelIN5flash19FlashAttnFwdCombineIN4cute5tupleIJNS3_1CILi16EEENS5_ILi64EEEEEELi7ELi256ELi1ELb0ELb1EffNS_4arch4Sm90EEEEEvNT_6ParamsE) ;  /* 0xffffffc8064c7950 */ /* 0x000fec0003c3ffff */
.L_x_1718:
        /* <DEDUP_REMOVED lines=11> */
.L_x_2107:


//--------------------- .text._ZN7cutlass13device_kernelIN5flash19FlashAttnFwdCombineIN4cute5tupleIJNS3_1CILi16EEENS5_ILi64EEEEEELi6ELi256ELi1ELb0ELb1EffNS_4arch4Sm90EEEEEvNT_6ParamsE --------------------------
	.section	.text._ZN7cutlass13device_kernelIN5flash19FlashAttnFwdCombineIN4cute5tupleIJNS3_1CILi16EEENS5_ILi64EEEEEELi6ELi256ELi1ELb0ELb1EffNS_4arch4Sm90EEEEEvNT_6ParamsE,"ax",@progbits
	.align	128
.text._ZN7cutlass13device_kernelIN5flash19FlashAttnFwdCombineIN4cute5tupleIJNS3_1CILi16EEENS5_ILi64EEEEEELi6ELi256ELi1ELb0ELb1EffNS_4arch4Sm90EEEEEvNT_6ParamsE:
        .type           _ZN7cutlass13device_kernelIN5flash19FlashAttnFwdCombineIN4cute5tupleIJNS3_1CILi16EEENS5_ILi64EEEEEELi6ELi256ELi1ELb0ELb1EffNS_4arch4Sm90EEEEEvNT_6ParamsE,@function
        .size           _ZN7cutlass13device_kernelIN5flash19FlashAttnFwdCombineIN4cute5tupleIJNS3_1CILi16EEENS5_ILi64EEEEEELi6ELi256ELi1ELb0ELb1EffNS_4arch4Sm90EEEEEvNT_6ParamsE,(.L_x_2109 - _ZN7cutlass13device_kernelIN5flash19FlashAttnFwdCombineIN4cute5tupleIJNS3_1CILi16EEENS5_ILi64EEEEEELi6ELi256ELi1ELb0ELb1EffNS_4arch4Sm90EEEEEvNT_6ParamsE)
        .other          _ZN7cutlass13device_kernelIN5flash19FlashAttnFwdCombineIN4cute5tupleIJNS3_1CILi16EEENS5_ILi64EEEEEELi6ELi256ELi1ELb0ELb1EffNS_4arch4Sm90EEEEEvNT_6ParamsE,@"STO_CUDA_ENTRY STV_DEFAULT"
_ZN7cutlass13device_kernelIN5flash19FlashAttnFwdCombineIN4cute5tupleIJNS3_1CILi16EEENS5_ILi64EEEEEELi6ELi256ELi1ELb0ELb1EffNS_4arch4Sm90EEEEEvNT_6ParamsE:
        /* <DEDUP_REMOVED lines=38> */
.L_x_1720:
[----:B------:R-:W-:Y:S05]  /*0260*/  BSYNC.RECONVERGENT B0 ;  /* 0x0000000000007941 */ /* 0x000fea0003800200 */
.L_x_1719:
        /* <DEDUP_REMOVED lines=13> */
.L_x_1721:
        /* <DEDUP_REMOVED lines=8> */
.L_x_1723:
[----:B-1----:R-:W1:Y:S02]  /*03c0*/  LDC.64 R4, c[0x0][0x448] ;  /* 0x00011200ff047b82 */ /* 0x002e640000000a00 */
[----:B-1---5:R-:W-:-:S05]  /*03d0*/  IMAD.WIDE R4, R0, 0x4, R4 ;  /* 0x0000000400047825 */ /* 0x022fca00078e0204 */
[----:B------:R2:W5:Y:S01]  /*03e0*/  LDG.E R17, desc[UR38][R4.64] ;  /* 0x0000002604117981 */ /* 0x000562000c1e1900 */
[----:B------:R-:W-:Y:S05]  /*03f0*/  BRA `(.L_x_1722) ;  /* 0x0000000000087947 */ /* 0x000fea0003800000 */
.L_x_1724:
[----:B------:R-:W2:Y:S02]  /*0400*/  LDG.E R4, desc[UR38][R4.64+0x4] ;  /* 0x0000042604047981 */ /* 0x000ea4000c1e1900 */
[----:B--2---:R-:W-:-:S07]  /*0410*/  IADD3 R17, PT, PT, -R24, R4, RZ ;  /* 0x0000000418117210 */ /* 0x004fce0007ffe1ff */
.L_x_1722:
        /* <DEDUP_REMOVED lines=23> */
.L_x_1725:
        /* <DEDUP_REMOVED lines=99> */
.L_x_1727:
        /* <DEDUP_REMOVED lines=31> */
.L_x_1728:
[----:B------:R-:W-:Y:S02]  /*0db0*/  MOV R9, R17 ;  /* 0x0000001100097202 */ /* 0x000fe40000000f00 */
[----:B------:R-:W-:Y:S02]  /*0dc0*/  MOV R6, 0xde0 ;  /* 0x00000de000067802 */ /* 0x000fe40000000f00 */
[----:B------:R-:W-:Y:S05]  /*0dd0*/  CALL.REL.NOINC `($__internal_46_$__cuda_sm20_div_u64) ;  /* 0x0000001c00a47944 */ /* 0x000fea0003c00000 */
[----:B------:R-:W-:-:S07]  /*0de0*/  MOV R3, R0 ;  /* 0x0000000000037202 */ /* 0x000fce0000000f00 */
.L_x_1729:
[----:B------:R-:W-:-:S05]  /*0df0*/  IADD3 R0, PT, PT, R8, 0x1e, RZ ;  /* 0x0000001e08007810 */ /* 0x000fca0007ffe0ff */
.L_x_1726:
        /* <DEDUP_REMOVED lines=89> */
.L_x_1731:
[----:B------:R-:W-:Y:S05]  /*1390*/  BSYNC.RECONVERGENT B0 ;  /* 0x0000000000007941 */ /* 0x000fea0003800200 */
.L_x_1730:
        /* <DEDUP_REMOVED lines=147> */
.L_x_1733:
[----:B------:R-:W-:Y:S05]  /*1cd0*/  BSYNC.RECONVERGENT B0 ;  /* 0x0000000000007941 */ /* 0x000fea0003800200 */
.L_x_1732:
[----:B------:R-:W-:Y:S01]  /*1ce0*/  IMAD R37, R16, 0x4, R0 ;  /* 0x0000000410257824 */ /* 0x000fe200078e0200 */
[----:B------:R-:W-:Y:S01]  /*1cf0*/  STS [R27], R13 ;  /* 0x0000000d1b007388 */ /* 0x000fe20000000800 */
[----:B------:R-:W-:Y:S01]  /*1d00*/  BSSY.RECONVERGENT B1, `(.L_x_1734) ;  /* 0x00000e4000017945 */ /* 0x000fe20003800200 */
[----:B------:R-:W-:Y:S01]  /*1d10*/  CS2R R6, SRZ ;  /* 0x0000000000067805 */ /* 0x000fe2000001ff00 */
[----:B------:R-:W-:Y:S01]  /*1d20*/  VIADD R40, R17, 0x1040 ;  /* 0x0000104011287836 */ /* 0x000fe20000000000 */
[----:B------:R-:W-:Y:S01]  /*1d30*/  STS [R27+0x400], R9 ;  /* 0x000400091b007388 */ /* 0x000fe20000000800 */
[----:B------:R-:W-:-:S03]  /*1d40*/  IMAD.IADD R49, R47, 0x1, R48 ;  /* 0x000000012f317824 */ /* 0x000fc600078e0230 */
[----:B------:R-:W-:Y:S04]  /*1d50*/  STS [R27+0x800], R8 ;  /* 0x000800081b007388 */ /* 0x000fe80000000800 */
[----:B------:R1:W-:Y:S04]  /*1d60*/  STS [R27+0xc00], R4 ;  /* 0x000c00041b007388 */ /* 0x0003e80000000800 */
        /* <DEDUP_REMOVED lines=19> */
.L_x_1738:
        /* <DEDUP_REMOVED lines=126> */
.L_x_1737:
[----:B------:R-:W-:Y:S05]  /*2680*/  BSYNC.RECONVERGENT B0 ;  /* 0x0000000000007941 */ /* 0x000fea0003800200 */
.L_x_1736:
        /* <DEDUP_REMOVED lines=32> */
.L_x_1739:
        /* <DEDUP_REMOVED lines=43> */
.L_x_1735:
[----:B------:R-:W-:Y:S05]  /*2b40*/  BSYNC.RECONVERGENT B1 ;  /* 0x0000000000017941 */ /* 0x000fea0003800200 */
.L_x_1734:
        /* <DEDUP_REMOVED lines=18> */
        .weak           $__internal_46_$__cuda_sm20_div_u64
        .type           $__internal_46_$__cuda_sm20_div_u64,@function
        .size           $__internal_46_$__cuda_sm20_div_u64,(.L_x_2109 - $__internal_46_$__cuda_sm20_div_u64)
$__internal_46_$__cuda_sm20_div_u64:
        /* <DEDUP_REMOVED lines=63> */
[----:B------:R-:W-:Y:S06]  /*3060*/  RET.REL.NODEC R6 `(_ZN7cutlass13device_kernelIN5flash19FlashAttnFwdCombineIN4cute5tupleIJNS3_1CILi16EEENS5_ILi64EEEEEELi6ELi256ELi1ELb0ELb1EffNS_4arch4Sm90EEEEEvNT_6ParamsE) ;  /* 0xffffffcc06e47950 */ /* 0x000fec0003c3ffff */
.L_x_1740:
        /* <DEDUP_REMOVED lines=9> */
.L_x_2109:


//--------------------- .text._ZN7cutlass13device_kernelIN5flash19FlashAttnFwdCombineIN4cute5tupleIJNS3_1CILi16EEENS5_ILi64EEEEEELi5ELi256ELi1ELb0ELb1EffNS_4arch4Sm90EEEEEvNT_6ParamsE --------------------------
	.section	.text._ZN7cutlass13device_kernelIN5flash19FlashAttnFwdCombineIN4cute5tupleIJNS3_1CILi16EEENS5_ILi64EEEEEELi5ELi256ELi1ELb0ELb1EffNS_4arch4Sm90EEEEEvNT_6ParamsE,"ax",@progbits
	.align	128
.text._ZN7cutlass13device_kernelIN5flash19FlashAttnFwdCombineIN4cute5tupleIJNS3_1CILi16EEENS5_ILi64EEEEEELi5ELi256ELi1ELb0ELb1EffNS_4arch4Sm90EEEEEvNT_6ParamsE:
        .type           _ZN7cutlass13device_kernelIN5flash19FlashAttnFwdCombineIN4cute5tupleIJNS3_1CILi16EEENS5_ILi64EEEEEELi5ELi256ELi1ELb0ELb1EffNS_4arch4Sm90EEEEEvNT_6ParamsE,@function
        .size           _ZN7cutlass13device_kernelIN5flash19FlashAttnFwdCombineIN4cute5tupleIJNS3_1CILi16EEENS5_ILi64EEEEEELi5ELi256ELi1ELb0ELb1EffNS_4arch4Sm90EEEEEvNT_6ParamsE,(.L_x_2111 - _ZN7cutlass13device_kernelIN5flash19FlashAttnFwdCombineIN4cute5tupleIJNS3_1CILi16EEENS5_ILi64EEEEEELi5ELi256ELi1ELb0ELb1EffNS_4arch4Sm90EEEEEvNT_6ParamsE)
        .other          _ZN7cutlass13device_kernelIN5flash19FlashAttnFwdCombineIN4cute5tupleIJNS3_1CILi16EEENS5_ILi64EEEEEELi5ELi256ELi1ELb0ELb1EffNS_4arch4Sm90EEEEEvNT_6ParamsE,@"STO_CUDA_ENTRY STV_DEFAULT"
_ZN7cutlass13device_kernelIN5flash19FlashAttnFwdCombineIN4cute5tupleIJNS3_1CILi16EEENS5_ILi64EEEEEELi5ELi256ELi1ELb0ELb1EffNS_4arch4Sm90EEEEEvNT_6ParamsE:
        /* <DEDUP_REMOVED lines=38> */
.L_x_1742:
[----:B------:R-:W-:Y:S05]  /*0260*/  BSYNC.RECONVERGENT B0 ;  /* 0x0000000000007941 */ /* 0x000fea0003800200 */
.L_x_1741:
        /* <DEDUP_REMOVED lines=13> */
.L_x_1743:
        /* <DEDUP_REMOVED lines=8> */
.L_x_1745:
[----:B-1----:R-:W1:Y:S02]  /*03c0*/  LDC.64 R4, c[0x0][0x448] ;  /* 0x00011200ff047b82 */ /* 0x002e640000000a00 */
[----:B-1---5:R-:W-:-:S05]  /*03d0*/  IMAD.WIDE R4, R0, 0x4, R4 ;  /* 0x0000000400047825 */ /* 0x022fca00078e0204 */
[----:B------:R2:W5:Y:S01]  /*03e0*/  LDG.E R17, desc[UR38][R4.64] ;  /* 0x0000002604117981 */ /* 0x000562000c1e1900 */
[----:B------:R-:W-:Y:S05]  /*03f0*/  BRA `(.L_x_1744) ;  /* 0x0000000000087947 */ /* 0x000fea0003800000 */
.L_x_1746:
[----:B------:R-:W2:Y:S02]  /*0400*/  LDG.E R4, desc[UR38][R4.64+0x4] ;  /* 0x0000042604047981 */ /* 0x000ea4000c1e1900 */
[----:B--2---:R-:W-:-:S07]  /*0410*/  IADD3 R17, PT, PT, -R24, R4, RZ ;  /* 0x0000000418117210 */ /* 0x004fce0007ffe1ff */
.L_x_1744:
        /* <DEDUP_REMOVED lines=23> */
.L_x_1747:
        /* <DEDUP_REMOVED lines=99> */
.L_x_1749:
        /* <DEDUP_REMOVED lines=31> */
.L_x_1750:
[----:B------:R-:W-:Y:S02]  /*0db0*/  MOV R9, R17 ;  /* 0x0000001100097202 */ /* 0x000fe40000000f00 */
[----:B------:R-:W-:Y:S02]  /*0dc0*/  MOV R6, 0xde0 ;  /* 0x00000de000067802 */ /* 0x000fe40000000f00 */
[----:B------:R-:W-:Y:S05]  /*0dd0*/  CALL.REL.NOINC `($__internal_47_$__cuda_sm20_div_u64) ;  /* 0x0000001800d87944 */ /* 0x000fea0003c00000 */
[----:B------:R-:W-:-:S07]  /*0de0*/  MOV R3, R0 ;  /* 0x0000000000037202 */ /* 0x000fce0000000f00 */
.L_x_1751:
[----:B------:R-:W-:-:S05]  /*0df0*/  IADD3 R0, PT, PT, R8, 0x1e, RZ ;  /* 0x0000001e08007810 */ /* 0x000fca0007ffe0ff */
.L_x_1748:
        /* <DEDUP_REMOVED lines=57> */
.L_x_1753:
[----:B------:R-:W-:Y:S05]  /*1190*/  BSYNC.RECONVERGENT B0 ;  /* 0x0000000000007941 */ /* 0x000fea0003800200 */
.L_x_1752:
        /* <DEDUP_REMOVED lines=18> */
[----:B--2---:R-:W-:Y:S01]  /*12c0*/  SHF.R.S32.HI R12, RZ, 0x1f, R3 ;  /* 0x0000001fff0c7819 */ /* 0x004fe20000011403 */
[----:B------:R-:W2:Y:S01]  /*12d0*/  S2R R0, SR_CgaCtaId ;  /* 0x0000000000007919 */ /* 0x000ea20000008800 */
        /* <DEDUP_REMOVED lines=10> */
[----:B------:R-:W1:Y:S01]  /*1380*/  @!P0 LDC.64 R8, c[0x0][0x3a8] ;  /* 0x0000ea00ff088b82 */ /* 0x000e620000000a00 */
[----:B------:R-:W-:-:S04]  /*1390*/  IMAD.WIDE.U32 R20, R38, UR4, R18 ;  /* 0x0000000426147c25 */ /* 0x000fc8000f8e0012 */
[----:B------:R-:W-:Y:S01]  /*13a0*/  IMAD R4, R38, UR5, R4 ;  /* 0x0000000526047c24 */ /* 0x000fe2000f8e0204 */
[----:B------:R-:W3:Y:S02]  /*13b0*/  LDCU.64 UR4, c[0x0][0x380] ;  /* 0x00007000ff0477ac */ /* 0x000ee40008000a00 */
[----:B------:R-:W4:Y:S01]  /*13c0*/  @!P4 LDC.64 R6, c[0x0][0x3a8] ;  /* 0x0000ea00ff06cb82 */ /* 0x000f220000000a00 */
[----:B------:R-:W-:Y:S01]  /*13d0*/  IMAD.IADD R21, R21, 0x1, R4 ;  /* 0x0000000115157824 */ /* 0x000fe200078e0204 */
[----:B------:R-:W-:Y:S01]  /*13e0*/  MOV R4, 0x400 ;  /* 0x0000040000047802 */ /* 0x000fe20000000f00 */
[----:B------:R-:W-:-:S04]  /*13f0*/  IMAD.WIDE.U32 R20, R3, UR6, R20 ;  /* 0x0000000603147c25 */ /* 0x000fc8000f8e0014 */
[----:B------:R-:W-:Y:S01]  /*1400*/  IMAD.IADD R43, R48, 0x1, R21 ;  /* 0x00000001302b7824 */ /* 0x000fe200078e0215 */
[----:B--2---:R-:W-:-:S05]  /*1410*/  LEA R0, R0, R4, 0x18 ;  /* 0x0000000400007211 */ /* 0x004fca00078ec0ff */
[--C-:B------:R-:W-:Y:S01]  /*1420*/  IMAD R17, R17, 0x10, R0.reuse ;  /* 0x0000001011117824 */ /* 0x100fe200078e0200 */
[----:B---3--:R-:W-:Y:S01]  /*1430*/  LEA R42, P3, R20, UR4, 0x2 ;  /* 0x00000004142a7c11 */ /* 0x008fe2000f8610ff */
        /* <DEDUP_REMOVED lines=89> */
.L_x_1755:
[----:B------:R-:W-:Y:S05]  /*19d0*/  BSYNC.RECONVERGENT B0 ;  /* 0x0000000000007941 */ /* 0x000fea0003800200 */
.L_x_1754:
[----:B------:R2:W-:Y:S01]  /*19e0*/  STS [R8], R6 ;  /* 0x0000000608007388 */ /* 0x0005e20000000800 */
[----:B------:R-:W-:Y:S01]  /*19f0*/  BSSY.RECONVERGENT B1, `(.L_x_1756) ;  /* 0x00000e2000017945 */ /* 0x000fe20003800200 */
[----:B------:R-:W-:Y:S02]  /*1a00*/  VIADD R40, R17, 0x840 ;  /* 0x0000084011287836 */ /* 0x000fe40000000000 */
[----:B------:R3:W-:Y:S01]  /*1a10*/  STS [R8+0x400], R4 ;  /* 0x0004000408007388 */ /* 0x0007e20000000800 */
[----:B------:R-:W-:-:S03]  /*1a20*/  IMAD.IADD R49, R47, 0x1, R48 ;  /* 0x000000012f317824 */ /* 0x000fc600078e0230 */
[----:B------:R-:W-:Y:S01]  /*1a30*/  @!P1 STS [R37+0x800], R20 ;  /* 0x0008001425009388 */ /* 0x000fe20000000800 */
        /* <DEDUP_REMOVED lines=19> */
.L_x_1760:
        /* <DEDUP_REMOVED lines=9> */
[----:B-1----:R-:W-:Y:S01]  /*1c00*/  IMAD.SHL.U32 R11, R12, 0x10, RZ ;  /* 0x000000100c0b7824 */ /* 0x002fe200078e00ff */
        /* <DEDUP_REMOVED lines=116> */
.L_x_1759:
[----:B------:R-:W-:Y:S05]  /*2350*/  BSYNC.RECONVERGENT B0 ;  /* 0x0000000000007941 */ /* 0x000fea0003800200 */
.L_x_1758:
[----:B------:R-:W-:Y:S05]  /*2360*/  @!P5 BRA `(.L_x_1757) ;  /* 0x000000040028d947 */ /* 0x000fea0003800000 */
[----:B------:R-:W2:Y:S01]  /*2370*/  LDC.64 R12, c[0x0][0x3a8] ;  /* 0x0000ea00ff0c7b82 */ /* 0x000ea20000000a00 */
[----:B-1----:R-:W-:Y:S01]  /*2380*/  IADD3 R11, P0, PT, R36, 0x3, RZ ;  /* 0x00000003240b7810 */ /* 0x002fe20007f1e0ff */
[----:B------:R-:W-:Y:S01]  /*2390*/  IMAD.MOV.U32 R48, RZ, RZ, R46 ;  /* 0x000000ffff307224 */ /* 0x000fe200078e002e */
[----:B------:R-:W1:Y:S01]  /*23a0*/  LDCU.64 UR4, c[0x0][0x380] ;  /* 0x00007000ff0477ac */ /* 0x000e620008000a00 */
[----:B------:R-:W-:Y:S01]  /*23b0*/  LOP3.LUT R2, R2, 0xf, RZ, 0xc0, !PT ;  /* 0x0000000f02027812 */ /* 0x000fe200078ec0ff */
[----:B------:R-:W-:Y:S02]  /*23c0*/  HFMA2 R24, -RZ, RZ, 0, 1.78813934326171875e-07 ;  /* 0x00000003ff187431 */ /* 0x000fe400000001ff */
[----:B------:R-:W-:Y:S01]  /*23d0*/  IMAD.X R3, RZ, RZ, RZ, P0 ;  /* 0x000000ffff037224 */ /* 0x000fe200000e06ff */
[----:B------:R-:W-:Y:S01]  /*23e0*/  ISETP.GE.AND P1, PT, R10, RZ, PT ;  /* 0x000000ff0a00720c */ /* 0x000fe20003f26270 */
[----:B------:R-:W3:Y:S01]  /*23f0*/  LDC.64 R8, c[0x0][0x3a0] ;  /* 0x0000e800ff087b82 */ /* 0x000ee20000000a00 */
[----:B------:R-:W-:Y:S01]  /*2400*/  IADD3 R44, PT, PT, -R44, RZ, RZ ;  /* 0x000000ff2c2c7210 */ /* 0x000fe20007ffe1ff */
[----:B--2---:R-:W-:-:S02]  /*2410*/  IMAD R3, R3, R12, RZ ;  /* 0x0000000c03037224 */ /* 0x004fc400078e02ff */
        /* <DEDUP_REMOVED lines=17> */
[----:B-1----:R-:W-:Y:S02]  /*2530*/  IADD3 R11, P0, PT, R11, UR4, RZ ;  /* 0x000000040b0b7c10 */ /* 0x002fe4000ff1e0ff */
[----:B------:R-:W-:Y:S02]  /*2540*/  LOP3.LUT R8, R8, 0x70, R41, 0xe2, !PT ;  /* 0x0000007008087812 */ /* 0x000fe400078ee229 */
[----:B------:R-:W-:-:S09]  /*2550*/  IADD3.X R16, PT, PT, R48, UR5, RZ, P0, !PT ;  /* 0x0000000530107c10 */ /* 0x000fd200087fe4ff */
.L_x_1761:
        /* <DEDUP_REMOVED lines=43> */
.L_x_1757:
[----:B------:R-:W-:Y:S05]  /*2810*/  BSYNC.RECONVERGENT B1 ;  /* 0x0000000000017941 */ /* 0x000fea0003800200 */
.L_x_1756:
        /* <DEDUP_REMOVED lines=18> */
        .weak           $__internal_47_$__cuda_sm20_div_u64
        .type           $__internal_47_$__cuda_sm20_div_u64,@function
        .size           $__internal_47_$__cuda_sm20_div_u64,(.L_x_2111 - $__internal_47_$__cuda_sm20_div_u64)
$__internal_47_$__cuda_sm20_div_u64:
        /* <DEDUP_REMOVED lines=63> */
[----:B------:R-:W-:Y:S06]  /*2d30*/  RET.REL.NODEC R6 `(_ZN7cutlass13device_kernelIN5flash19FlashAttnFwdCombineIN4cute5tupleIJNS3_1CILi16EEENS5_ILi64EEEEEELi5ELi256ELi1ELb0ELb1EffNS_4arch4Sm90EEEEEvNT_6ParamsE) ;  /* 0xffffffd006b07950 */ /* 0x000fec0003c3ffff */
.L_x_1762:
        /* <DEDUP_REMOVED lines=12> */
.L_x_2111:


//--------------------- .text._ZN7cutlass13device_kernelIN5flash19FlashAttnFwdCombineIN4cute5tupleIJNS3_1CILi16EEENS5_ILi64EEEEEELi4ELi256ELi1ELb0ELb1EffNS_4arch4Sm90EEEEEvNT_6ParamsE --------------------------
	.section	.text._ZN7cutlass13device_kernelIN5flash19FlashAttnFwdCombineIN4cute5tupleIJNS3_1CILi16EEENS5_ILi64EEEEEELi4ELi256ELi1ELb0ELb1EffNS_4arch4Sm90EEEEEvNT_6ParamsE,"ax",@progbits
	.align	128
.text._ZN7cutlass13device_kernelIN5flash19FlashAttnFwdCombineIN4cute5tupleIJNS3_1CILi16EEENS5_ILi64EEEEEELi4ELi256ELi1ELb0ELb1EffNS_4arch4Sm90EEEEEvNT_6ParamsE:
        .type           _ZN7cutlass13device_kernelIN5flash19FlashAttnFwdCombineIN4cute5tupleIJNS3_1CILi16EEENS5_ILi64EEEEEELi4ELi256ELi1ELb0ELb1EffNS_4arch4Sm90EEEEEvNT_6ParamsE,@function
        .size           _ZN7cutlass13device_kernelIN5flash19FlashAttnFwdCombineIN4cute5tupleIJNS3_1CILi16EEENS5_ILi64EEEEEELi4ELi256ELi1ELb0ELb1EffNS_4arch4Sm90EEEEEvNT_6ParamsE,(.L_x_2113 - _ZN7cutlass13device_kernelIN5flash19FlashAttnFwdCombineIN4cute5tupleIJNS3_1CILi16EEENS5_ILi64EEEEEELi4ELi256ELi1ELb0ELb1EffNS_4arch4Sm90EEEEEvNT_6ParamsE)
        .other          _ZN7cutlass13device_kernelIN5flash19FlashAttnFwdCombineIN4cute5tupleIJNS3_1CILi16EEENS5_ILi64EEEEEELi4ELi256ELi1ELb0ELb1EffNS_4arch4Sm90EEEEEvNT_6ParamsE,@"STO_CUDA_ENTRY STV_DEFAULT"
_ZN7cutlass13device_kernelIN5flash19FlashAttnFwdCombineIN4cute5tupleIJNS3_1CILi16EEENS5_ILi64EEEEEELi4ELi256ELi1ELb0ELb1EffNS_4arch4Sm90EEEEEvNT_6ParamsE:
        /* <DEDUP_REMOVED lines=38> */
.L_x_1764:
[----:B------:R-:W-:Y:S05]  /*0260*/  BSYNC.RECONVERGENT B0 ;  /* 0x0000000000007941 */ /* 0x000fea0003800200 */
.L_x_1763:
        /* <DEDUP_REMOVED lines=13> */
.L_x_1765:
        /* <DEDUP_REMOVED lines=8> */
.L_x_1767:
[----:B-1----:R-:W1:Y:S02]  /*03c0*/  LDC.64 R4, c[0x0][0x448] ;  /* 0x00011200ff047b82 */ /* 0x002e640000000a00 */
[----:B-1---5:R-:W-:-:S05]  /*03d0*/  IMAD.WIDE R4, R0, 0x4, R4 ;  /* 0x0000000400047825 */ /* 0x022fca00078e0204 */
[----:B------:R2:W5:Y:S01]  /*03e0*/  LDG.E R17, desc[UR38][R4.64] ;  /* 0x0000002604117981 */ /* 0x000562000c1e1900 */
[----:B------:R-:W-:Y:S05]  /*03f0*/  BRA `(.L_x_1766) ;  /* 0x0000000000087947 */ /* 0x000fea0003800000 */
.L_x_1768:
[----:B------:R-:W2:Y:S02]  /*0400*/  LDG.E R4, desc[UR38][R4.64+0x4] ;  /* 0x0000042604047981 */ /* 0x000ea4000c1e1900 */
[----:B--2---:R-:W-:-:S07]  /*0410*/  IADD3 R17, PT, PT, -R24, R4, RZ ;  /* 0x0000000418117210 */ /* 0x004fce0007ffe1ff */
.L_x_1766:
        /* <DEDUP_REMOVED lines=23> */
.L_x_1769:
        /* <DEDUP_REMOVED lines=99> */
.L_x_1771:
        /* <DEDUP_REMOVED lines=31> */
.L_x_1772:
[----:B------:R-:W-:Y:S02]  /*0db0*/  MOV R9, R17 ;  /* 0x0000001100097202 */ /* 0x000fe40000000f00 */
[----:B------:R-:W-:Y:S02]  /*0dc0*/  MOV R6, 0xde0 ;  /* 0x00000de000067802 */ /* 0x000fe40000000f00 */
[----:B------:R-:W-:Y:S05]  /*0dd0*/  CALL.REL.NOINC `($__internal_48_$__cuda_sm20_div_u64) ;  /* 0x0000001800787944 */ /* 0x000fea0003c00000 */
[----:B------:R-:W-:-:S07]  /*0de0*/  MOV R3, R0 ;  /* 0x0000000000037202 */ /* 0x000fce0000000f00 */
.L_x_1773:
[----:B------:R-:W-:-:S05]  /*0df0*/  IADD3 R0, PT, PT, R8, 0x1e, RZ ;  /* 0x0000001e08007810 */ /* 0x000fca0007ffe0ff */
.L_x_1770:
        /* <DEDUP_REMOVED lines=41> */
.L_x_1776:
[----:B------:R-:W-:-:S05]  /*1090*/  MOV R4, 0xff800000 ;  /* 0xff80000000047802 */ /* 0x000fca0000000f00 */
[----:B------:R1:W-:Y:S02]  /*10a0*/  STS [R8], R4 ;  /* 0x0000000408007388 */ /* 0x0003e40000000800 */
.L_x_1775:
[----:B------:R-:W-:Y:S05]  /*10b0*/  BSYNC.RECONVERGENT B0 ;  /* 0x0000000000007941 */ /* 0x000fea0003800200 */
.L_x_1774:
        /* <DEDUP_REMOVED lines=18> */
[----:B------:R-:W-:Y:S01]  /*11e0*/  SHF.R.S32.HI R12, RZ, 0x1f, R3 ;  /* 0x0000001fff0c7819 */ /* 0x000fe20000011403 */
[----:B------:R-:W-:Y:S01]  /*11f0*/  IMAD R17, R17, R0, R5 ;  /* 0x0000000011117224 */ /* 0x000fe200078e0205 */
[----:B------:R-:W-:Y:S01]  /*1200*/  ISETP.LT.OR P0, PT, R10, RZ, P1 ;  /* 0x000000ff0a00720c */ /* 0x000fe20000f01670 */
[----:B------:R-:W4:Y:S02]  /*1210*/  S2R R0, SR_CgaCtaId ;  /* 0x0000000000007919 */ /* 0x000f240000008800 */
        /* <DEDUP_REMOVED lines=8> */
[----:B-12---:R-:W1:Y:S02]  /*12a0*/  @!P0 LDC.64 R8, c[0x0][0x3a8] ;  /* 0x0000ea00ff088b82 */ /* 0x006e640000000a00 */
[----:B------:R-:W-:-:S04]  /*12b0*/  IMAD R4, R39, UR4, RZ ;  /* 0x0000000427047c24 */ /* 0x000fc8000f8e02ff */
[----:B------:R-:W-:Y:S01]  /*12c0*/  IMAD R4, R38, UR5, R4 ;  /* 0x0000000526047c24 */ /* 0x000fe2000f8e0204 */
[----:B------:R-:W2:Y:S01]  /*12d0*/  LDCU.64 UR4, c[0x0][0x380] ;  /* 0x00007000ff0477ac */ /* 0x000ea20008000a00 */
[----:B------:R-:W3:Y:S02]  /*12e0*/  @!P4 LDC.64 R6, c[0x0][0x3a8] ;  /* 0x0000ea00ff06cb82 */ /* 0x000ee40000000a00 */
[----:B------:R-:W-:Y:S01]  /*12f0*/  IMAD.IADD R21, R21, 0x1, R4 ;  /* 0x0000000115157824 */ /* 0x000fe200078e0204 */
[----:B------:R-:W-:Y:S01]  /*1300*/  MOV R4, 0x400 ;  /* 0x0000040000047802 */ /* 0x000fe20000000f00 */
[----:B------:R-:W-:-:S04]  /*1310*/  IMAD.WIDE.U32 R20, R3, UR6, R20 ;  /* 0x0000000603147c25 */ /* 0x000fc8000f8e0014 */
[----:B------:R-:W-:Y:S01]  /*1320*/  IMAD.IADD R43, R48, 0x1, R21 ;  /* 0x00000001302b7824 */ /* 0x000fe200078e0215 */
[----:B----4-:R-:W-:Y:S02]  /*1330*/  LEA R0, R0, R4, 0x18 ;  /* 0x0000000400007211 */ /* 0x010fe400078ec0ff */
[----:B-1----:R-:W-:-:S03]  /*1340*/  @!P0 IADD3 R8, P2, PT, R15, R8, RZ ;  /* 0x000000080f088210 */ /* 0x002fc60007f5e0ff */
[--C-:B------:R-:W-:Y:S01]  /*1350*/  IMAD R17, R17, 0x10, R0.reuse ;  /* 0x0000001011117824 */ /* 0x100fe200078e0200 */
[----:B--2---:R-:W-:Y:S01]  /*1360*/  LEA R42, P3, R20, UR4, 0x2 ;  /* 0x00000004142a7c11 */ /* 0x004fe2000f8610ff */
[----:B------:R-:W-:Y:S02]  /*1370*/  IMAD R37, R16, 0x4, R0 ;  /* 0x0000000410257824 */ /* 0x000fe400078e0200 */
[----:B------:R-:W-:Y:S01]  /*1380*/  @!P0 IMAD.X R9, RZ, RZ, R9, P2 ;  /* 0x000000ffff098224 */ /* 0x000fe200010e0609 */
[----:B------:R-:W-:Y:S02]  /*1390*/  LEA.HI.X R43, R20, UR5, R43, 0x2, P3 ;  /* 0x00000005142b7c11 */ /* 0x000fe400098f142b */
[----:B---3--:R-:W-:Y:S02]  /*13a0*/  @!P4 LEA R13, P1, R6, R15, 0x1 ;  /* 0x0000000f060dc211 */ /* 0x008fe400078208ff */
        /* <DEDUP_REMOVED lines=75> */
.L_x_1778:
[----:B------:R-:W-:Y:S05]  /*1860*/  BSYNC.RECONVERGENT B0 ;  /* 0x0000000000007941 */ /* 0x000fea0003800200 */
.L_x_1777:
[----:B------:R2:W-:Y:S01]  /*1870*/  STS [R7], R8 ;  /* 0x0000000807007388 */ /* 0x0005e20000000800 */
[----:B------:R-:W-:Y:S01]  /*1880*/  BSSY.RECONVERGENT B1, `(.L_x_1779) ;  /* 0x00000e1000017945 */ /* 0x000fe20003800200 */
[----:B------:R-:W-:Y:S01]  /*1890*/  CS2R R4, SRZ ;  /* 0x0000000000047805 */ /* 0x000fe2000001ff00 */
[----:B------:R-:W-:Y:S01]  /*18a0*/  VIADD R40, R17, 0x440 ;  /* 0x0000044011287836 */ /* 0x000fe20000000000 */
[----:B------:R-:W-:Y:S01]  /*18b0*/  @!P2 STS [R37+0x400], R13 ;  /* 0x0004000d2500a388 */ /* 0x000fe20000000800 */
[----:B------:R-:W-:Y:S01]  /*18c0*/  IMAD.IADD R49, R47, 0x1, R48 ;  /* 0x000000012f317824 */ /* 0x000fe200078e0230 */
        /* <DEDUP_REMOVED lines=18> */
.L_x_1783:
        /* <DEDUP_REMOVED lines=126> */
.L_x_1782:
[----:B------:R-:W-:Y:S05]  /*21d0*/  BSYNC.RECONVERGENT B0 ;  /* 0x0000000000007941 */ /* 0x000fea0003800200 */
.L_x_1781:
        /* <DEDUP_REMOVED lines=32> */
.L_x_1784:
        /* <DEDUP_REMOVED lines=43> */
.L_x_1780:
[----:B------:R-:W-:Y:S05]  /*2690*/  BSYNC.RECONVERGENT B1 ;  /* 0x0000000000017941 */ /* 0x000fea0003800200 */
.L_x_1779:
        /* <DEDUP_REMOVED lines=15> */
[----:B-1----:R-:W-:-:S05]  /*2790*/  LEA.HI.X R9, R2, UR5, R10, 0x2, P0 ;  /* 0x0000000502097c11 */ /* 0x002fca00080f140a */
[----:B------:R-:W-:Y:S01]  /*27a0*/  STG.E.128 desc[UR38][R8.64], R4 ;  /* 0x0000000408007986 */ /* 0x000fe2000c101d26 */
[----:B------:R-:W-:Y:S05]  /*27b0*/  EXIT ;  /* 0x000000000000794d */ /* 0x000fea0003800000 */
        .weak           $__internal_48_$__cuda_sm20_div_u64
        .type           $__internal_48_$__cuda_sm20_div_u64,@function
        .size           $__internal_48_$__cuda_sm20_div_u64,(.L_x_2113 - $__internal_48_$__cuda_sm20_div_u64)
$__internal_48_$__cuda_sm20_div_u64:
        /* <DEDUP_REMOVED lines=63> */
[----:B------:R-:W-:Y:S06]  /*2bb0*/  RET.REL.NODEC R6 `(_ZN7cutlass13device_kernelIN5flash19FlashAttnFwdCombineIN4cute5tupleIJNS3_1CILi16EEENS5_ILi64EEEEEELi4ELi256ELi1ELb0ELb1EffNS_4arch4Sm90EEEEEvNT_6ParamsE) ;  /* 0xffffffd406107950 */ /* 0x000fec0003c3ffff */
.L_x_1785:
        /* <DEDUP_REMOVED lines=12> */
.L_x_2113:


//--------------------- .text._ZN7cutlass13device_kernelIN5flash19FlashAttnFwdCombineIN4cute5tupleIJNS3_1CILi16EEENS5_ILi64EEEEEELi8ELi256ELi1ELb0ELb0EffNS_4arch4Sm80EEEEEvNT_6ParamsE --------------------------
	.section	.text._ZN7cutlass13device_kernelIN5flash19FlashAttnFwdCombineIN4cute5tupleIJNS3_1CILi16EEENS5_ILi64EEEEEELi8ELi256ELi1ELb0ELb0EffNS_4arch4Sm80EEEEEvNT_6ParamsE,"ax",@progbits
	.align	128
.text._ZN7cutlass13device_kernelIN5flash19FlashAttnFwdCombineIN4cute5tupleIJNS3_1CILi16EEENS5_ILi64EEEEEELi8ELi256ELi1ELb0ELb0EffNS_4arch4Sm80EEEEEvNT_6ParamsE:
        .type           _ZN7cutlass13device_kernelIN5flash19FlashAttnFwdCombineIN4cute5tupleIJNS3_1CILi16EEENS5_ILi64EEEEEELi8ELi256ELi1ELb0ELb0EffNS_4arch4Sm80EEEEEvNT_6ParamsE,@function
        .size           _ZN7cutlass13device_kernelIN5flash19FlashAttnFwdCombineIN4cute5tupleIJNS3_1CILi16EEENS5_ILi64EEEEEELi8ELi256ELi1ELb0ELb0EffNS_4arch4Sm80EEEEEvNT_6ParamsE,(.L_x_2115 - _ZN7cutlass13device_kernelIN5flash19FlashAttnFwdCombineIN4cute5tupleIJNS3_1CILi16EEENS5_ILi64EEEEEELi8ELi256ELi1ELb0ELb0EffNS_4arch4Sm80EEEEEvNT_6ParamsE)
        .other          _ZN7cutlass13device_kernelIN5flash19FlashAttnFwdCombineIN4cute5tupleIJNS3_1CILi16EEENS5_ILi64EEEEEELi8ELi256ELi1ELb0ELb0EffNS_4arch4Sm80EEEEEvNT_6ParamsE,@"STO_CUDA_ENTRY STV_DEFAULT"
_ZN7cutlass13device_kernelIN5flash19FlashAttnFwdCombineIN4cute5tupleIJNS3_1CILi16EEENS5_ILi64EEEEEELi8ELi256ELi1ELb0ELb0EffNS_4arch4Sm80EEEEEvNT_6ParamsE:
        /* <DEDUP_REMOVED lines=38> */
.L_x_1787:
[----:B------:R-:W-:Y:S05]  /*0260*/  BSYNC.RECONVERGENT B0 ;  /* 0x0000000000007941 */ /* 0x000fea0003800200 */
.L_x_1786:
        /* <DEDUP_REMOVED lines=22> */
.L_x_1788:
        /* <DEDUP_REMOVED lines=286> */
.L_x_1790:
[----:B------:R-:W-:Y:S05]  /*15b0*/  BSYNC.RECONVERGENT B0 ;  /* 0x0000000000007941 */ /* 0x000fea0003800200 */
.L_x_1789:
        /* <DEDUP_REMOVED lines=277> */
.L_x_1792:
[----:B------:R-:W-:Y:S05]  /*2710*/  BSYNC.RECONVERGENT B0 ;  /* 0x0000000000007941 */ /* 0x000fea0003800200 */
.L_x_1791:
        /* <DEDUP_REMOVED lines=24> */
.L_x_1797:
        /* <DEDUP_REMOVED lines=127> */
.L_x_1796:
[----:B------:R-:W-:Y:S05]  /*3090*/  BSYNC.RECONVERGENT B0 ;  /* 0x0000000000007941 */ /* 0x000fea0003800200 */
.L_x_1795:
        /* <DEDUP_REMOVED lines=37> */
.L_x_1798:
        /* <DEDUP_REMOVED lines=42> */
.L_x_1794:
[----:B------:R-:W-:Y:S05]  /*3590*/  BSYNC.RECONVERGENT B1 ;  /* 0x0000000000017941 */ /* 0x000fea0003800200 */
.L_x_1793:
        /* <DEDUP_REMOVED lines=21> */
.L_x_1799:
        /* <DEDUP_REMOVED lines=9> */
.L_x_2115:


//--------------------- .text._ZN7cutlass13device_kernelIN5flash19FlashAttnFwdCombineIN4cute5tupleIJNS3_1CILi16EEENS5_ILi64EEEEEELi7ELi256ELi1ELb0ELb0EffNS_4arch4Sm80EEEEEvNT_6ParamsE --------------------------
	.section	.text._ZN7cutlass13device_kernelIN5flash19FlashAttnFwdCombineIN4cute5tupleIJNS3_1CILi16EEENS5_ILi64EEEEEELi7ELi256ELi1ELb0ELb0EffNS_4arch4Sm80EEEEEvNT_6ParamsE,"ax",@progbits
	.align	128
.text._ZN7cutlass13device_kernelIN5flash19FlashAttnFwdCombineIN4cute5tupleIJNS3_1CILi16EEENS5_ILi64EEEEEELi7ELi256ELi1ELb0ELb0EffNS_4arch4Sm80EEEEEvNT_6ParamsE:
        .type           _ZN7cutlass13device_kernelIN5flash19FlashAttnFwdCombineIN4cute5tupleIJNS3_1CILi16EEENS5_ILi64EEEEEELi7ELi256ELi1ELb0ELb0EffNS_4arch4Sm80EEEEEvNT_6ParamsE,@function
        .size           _ZN7cutlass13device_kernelIN5flash19FlashAttnFwdCombineIN4cute5tupleIJNS3_1CILi16EEENS5_ILi64EEEEEELi7ELi256ELi1ELb0ELb0EffNS_4arch4Sm80EEEEEvNT_6ParamsE,(.L_x_2116 - _ZN7cutlass13device_kernelIN5flash19FlashAttnFwdCombineIN4cute5tupleIJNS3_1CILi16EEENS5_ILi64EEEEEELi7ELi256ELi1ELb0ELb0EffNS_4arch4Sm80EEEEEvNT_6ParamsE)
        .other          _ZN7cutlass13device_kernelIN5flash19FlashAttnFwdCombineIN4cute5tupleIJNS3_1CILi16EEENS5_ILi64EEEEEELi7ELi256ELi1ELb0ELb0EffNS_4arch4Sm80EEEEEvNT_6ParamsE,@"STO_CUDA_ENTRY STV_DEFAULT"
_ZN7cutlass13device_kernelIN5flash19FlashAttnFwdCombineIN4cute5tupleIJNS3_1CILi16EEENS5_ILi64EEEEEELi7ELi256ELi1ELb0ELb0EffNS_4arch4Sm80EEEEEvNT_6ParamsE:
        /* <DEDUP_REMOVED lines=38> */
.L_x_1801:
[----:B------:R-:W-:Y:S05]  /*0260*/  BSYNC.RECONVERGENT B0 ;  /* 0x0000000000007941 */ /* 0x000fea0003800200 */
.L_x_1800:
        /* <DEDUP_REMOVED lines=22> */
.L_x_1802:
        /* <DEDUP_REMOVED lines=156> */
.L_x_1804:
[----:B------:R-:W-:Y:S05]  /*0d90*/  BSYNC.RECONVERGENT B0 ;  /* 0x0000000000007941 */ /* 0x000fea0003800200 */
.L_x_1803:
        /* <DEDUP_REMOVED lines=201> */
.L_x_1806:
[----:B------:R-:W-:Y:S05]  /*1a30*/  BSYNC.RECONVERGENT B0 ;  /* 0x0000000000007941 */ /* 0x000fea0003800200 */
.L_x_1805:
        /* <DEDUP_REMOVED lines=24> */
.L_x_1811:
        /* <DEDUP_REMOVED lines=127> */
.L_x_1810:
[----:B------:R-:W-:Y:S05]  /*23b0*/  BSYNC.RECONVERGENT B0 ;  /* 0x0000000000007941 */ /* 0x000fea0003800200 */
.L_x_1809:
        /* <DEDUP_REMOVED lines=37> */
.L_x_1812:
        /* <DEDUP_REMOVED lines=43> */
.L_x_1808:
[----:B------:R-:W-:Y:S05]  /*28c0*/  BSYNC.RECONVERGENT B1 ;  /* 0x0000000000017941 */ /* 0x000fea0003800200 */
.L_x_1807:
        /* <DEDUP_REMOVED lines=22> */
.L_x_1813:
        /* <DEDUP_REMOVED lines=13> */
.L_x_2116:


//--------------------- .text._ZN7cutlass13device_kernelIN5flash19FlashAttnFwdCombineIN4cute5tupleIJNS3_1CILi16EEENS5_ILi64EEEEEELi6ELi256ELi1ELb0ELb0EffNS_4arch4Sm80EEEEEvNT_6ParamsE --------------------------
	.section	.text._ZN7cutlass13device_kernelIN5flash19FlashAttnFwdCombineIN4cute5tupleIJNS3_1CILi16EEENS5_ILi64EEEEEELi6ELi256ELi1ELb0ELb0EffNS_4arch4Sm80EEEEEvNT_6ParamsE,"ax",@progbits
	.align	128
.text._ZN7cutlass13device_kernelIN5flash19FlashAttnFwdCombineIN4cute5tupleIJNS3_1CILi16EEENS5_ILi64EEEEEELi6ELi256ELi1ELb0ELb0EffNS_4arch4Sm80EEEEEvNT_6ParamsE:
        .type           _ZN7cutlass13device_kernelIN5flash19FlashAttnFwdCombineIN4cute5tupleIJNS3_1CILi16EEENS5_ILi64EEEEEELi6ELi256ELi1ELb0ELb0EffNS_4arch4Sm80EEEEEvNT_6ParamsE,@function
        .size           _ZN7cutlass13device_kernelIN5flash19FlashAttnFwdCombineIN4cute5tupleIJNS3_1CILi16EEENS5_ILi64EEEEEELi6ELi256ELi1ELb0ELb0EffNS_4arch4Sm80EEEEEvNT_6ParamsE,(.L_x_2117 - _ZN7cutlass13device_kernelIN5flash19FlashAttnFwdCombineIN4cute5tupleIJNS3_1CILi16EEENS5_ILi64EEEEEELi6ELi256ELi1ELb0ELb0EffNS_4arch4Sm80EEEEEvNT_6ParamsE)
        .other          _ZN7cutlass13device_kernelIN5flash19FlashAttnFwdCombineIN4cute5tupleIJNS3_1CILi16EEENS5_ILi64EEEEEELi6ELi256ELi1ELb0ELb0EffNS_4arch4Sm80EEEEEvNT_6ParamsE,@"STO_CUDA_ENTRY STV_DEFAULT"
_ZN7cutlass13device_kernelIN5flash19FlashAttnFwdCombineIN4cute5tupleIJNS3_1CILi16EEENS5_ILi64EEEEEELi6ELi256ELi1ELb0ELb0EffNS_4arch4Sm80EEEEEvNT_6ParamsE:
        /* <DEDUP_REMOVED lines=38> */
.L_x_1815:
[----:B------:R-:W-:Y:S05]  /*0260*/  BSYNC.RECONVERGENT B0 ;  /* 0x0000000000007941 */ /* 0x000fea0003800200 */
.L_x_1814:
        /* <DEDUP_REMOVED lines=22> */
.L_x_1816:
        /* <DEDUP_REMOVED lines=96> */
.L_x_1818:
[----:B------:R-:W-:Y:S05]  /*09d0*/  BSYNC.RECONVERGENT B0 ;  /* 0x0000000000007941 */ /* 0x000fea0003800200 */
.L_x_1817:
        /* <DEDUP_REMOVED lines=163> */
.L_x_1820:
[----:B------:R-:W-:Y:S05]  /*1410*/  BSYNC.RECONVERGENT B0 ;  /* 0x0000000000007941 */ /* 0x000fea0003800200 */
.L_x_1819:
        /* <DEDUP_REMOVED lines=24> */
.L_x_1825:
        /* <DEDUP_REMOVED lines=127> */
.L_x_1824:
[----:B------:R-:W-:Y:S05]  /*1d90*/  BSYNC.RECONVERGENT B0 ;  /* 0x0000000000007941 */ /* 0x000fea0003800200 */
.L_x_1823:
        /* <DEDUP_REMOVED lines=37> */
.L_x_1826:
        /* <DEDUP_REMOVED lines=43> */
.L_x_1822:
[----:B------:R-:W-:Y:S05]  /*22a0*/  BSYNC.RECONVERGENT B1 ;  /* 0x0000000000017941 */ /* 0x000fea0003800200 */
.L_x_1821:
        /* <DEDUP_REMOVED lines=22> */
.L_x_1827:
        /* <DEDUP_REMOVED lines=15> */
.L_x_2117:


//--------------------- .text._ZN7cutlass13device_kernelIN5flash19FlashAttnFwdCombineIN4cute5tupleIJNS3_1CILi16EEENS5_ILi64EEEEEELi5ELi256ELi1ELb0ELb0EffNS_4arch4Sm80EEEEEvNT_6ParamsE --------------------------
	.section	.text._ZN7cutlass13device_kernelIN5flash19FlashAttnFwdCombineIN4cute5tupleIJNS3_1CILi16EEENS5_ILi64EEEEEELi5ELi256ELi1ELb0ELb0EffNS_4arch4Sm80EEEEEvNT_6ParamsE,"ax",@progbits
	.align	128
.text._ZN7cutlass13device_kernelIN5flash19FlashAttnFwdCombineIN4cute5tupleIJNS3_1CILi16EEENS5_ILi64EEEEEELi5ELi256ELi1ELb0ELb0EffNS_4arch4Sm80EEEEEvNT_6ParamsE:
        .type           _ZN7cutlass13device_kernelIN5flash19FlashAttnFwdCombineIN4cute5tupleIJNS3_1CILi16EEENS5_ILi64EEEEEELi5ELi256ELi1ELb0ELb0EffNS_4arch4Sm80EEEEEvNT_6ParamsE,@function
        .size           _ZN7cutlass13device_kernelIN5flash19FlashAttnFwdCombineIN4cute5tupleIJNS3_1CILi16EEENS5_ILi64EEEEEELi5ELi256ELi1ELb0ELb0EffNS_4arch4Sm80EEEEEvNT_6ParamsE,(.L_x_2118 - _ZN7cutlass13device_kernelIN5flash19FlashAttnFwdCombineIN4cute5tupleIJNS3_1CILi16EEENS5_ILi64EEEEEELi5ELi256ELi1ELb0ELb0EffNS_4arch4Sm80EEEEEvNT_6ParamsE)
        .other          _ZN7cutlass13device_kernelIN5flash19FlashAttnFwdCombineIN4cute5tupleIJNS3_1CILi16EEENS5_ILi64EEEEEELi5ELi256ELi1ELb0ELb0EffNS_4arch4Sm80EEEEEvNT_6ParamsE,@"STO_CUDA_ENTRY STV_DEFAULT"
_ZN7cutlass13device_kernelIN5flash19FlashAttnFwdCombineIN4cute5tupleIJNS3_1CILi16EEENS5_ILi64EEEEEELi5ELi256ELi1ELb0ELb0EffNS_4arch4Sm80EEEEEvNT_6ParamsE:
        /* <DEDUP_REMOVED lines=38> */
.L_x_1829:
[----:B------:R-:W-:Y:S05]  /*0260*/  BSYNC.RECONVERGENT B0 ;  /* 0x0000000000007941 */ /* 0x000fea0003800200 */
.L_x_1828:
        /* <DEDUP_REMOVED lines=22> */
.L_x_1830:
        /* <DEDUP_REMOVED lines=64> */
.L_x_1832:
[----:B------:R-:W-:Y:S05]  /*07d0*/  BSYNC.RECONVERGENT B0 ;  /* 0x0000000000007941 */ /* 0x000fea0003800200 */
.L_x_1831:
        /* <DEDUP_REMOVED lines=144> */
.L_x_1834:
[----:B------:R-:W-:Y:S05]  /*10e0*/  BSYNC.RECONVERGENT B0 ;  /* 0x0000000000007941 */ /* 0x000fea0003800200 */
.L_x_1833:
        /* <DEDUP_REMOVED lines=24> */
.L_x_1839:
        /* <DEDUP_REMOVED lines=127> */
.L_x_1838:
[----:B------:R-:W-:Y:S05]  /*1a60*/  BSYNC.RECONVERGENT B0 ;  /* 0x0000000000007941 */ /* 0x000fea0003800200 */
.L_x_1837:
        /* <DEDUP_REMOVED lines=37> */
.L_x_1840:
        /* <DEDUP_REMOVED lines=43> */
.L_x_1836:
[----:B------:R-:W-:Y:S05]  /*1f70*/  BSYNC.RECONVERGENT B1 ;  /* 0x0000000000017941 */ /* 0x000fea0003800200 */
.L_x_1835:
        /* <DEDUP_REMOVED lines=22> */
.L_x_1841:
        /* <DEDUP_REMOVED lines=10> */
.L_x_2118:


//--------------------- .text._ZN7cutlass13device_kernelIN5flash19FlashAttnFwdCombineIN4cute5tupleIJNS3_1CILi16EEENS5_ILi64EEEEEELi4ELi256ELi1ELb0ELb0EffNS_4arch4Sm80EEEEEvNT_6ParamsE --------------------------
	.section	.text._ZN7cutlass13device_kernelIN5flash19FlashAttnFwdCombineIN4cute5tupleIJNS3_1CILi16EEENS5_ILi64EEEEEELi4ELi256ELi1ELb0ELb0EffNS_4arch4Sm80EEEEEvNT_6ParamsE,"ax",@progbits
	.align	128
.text._ZN7cutlass13device_kernelIN5flash19FlashAttnFwdCombineIN4cute5tupleIJNS3_1CILi16EEENS5_ILi64EEEEEELi4ELi256ELi1ELb0ELb0EffNS_4arch4Sm80EEEEEvNT_6ParamsE:
        .type           _ZN7cutlass13device_kernelIN5flash19FlashAttnFwdCombineIN4cute5tupleIJNS3_1CILi16EEENS5_ILi64EEEEEELi4ELi256ELi1ELb0ELb0EffNS_4arch4Sm80EEEEEvNT_6ParamsE,@function
        .size           _ZN7cutlass13device_kernelIN5flash19FlashAttnFwdCombineIN4cute5tupleIJNS3_1CILi16EEENS5_ILi64EEEEEELi4ELi256ELi1ELb0ELb0EffNS_4arch4Sm80EEEEEvNT_6ParamsE,(.L_x_2119 - _ZN7cutlass13device_kernelIN5flash19FlashAttnFwdCombineIN4cute5tupleIJNS3_1CILi16EEENS5_ILi64EEEEEELi4ELi256ELi1ELb0ELb0EffNS_4arch4Sm80EEEEEvNT_6ParamsE)
        .other          _ZN7cutlass13device_kernelIN5flash19FlashAttnFwdCombineIN4cute5tupleIJNS3_1CILi16EEENS5_ILi64EEEEEELi4ELi256ELi1ELb0ELb0EffNS_4arch4Sm80EEEEEvNT_6ParamsE,@"STO_CUDA_ENTRY STV_DEFAULT"
_ZN7cutlass13device_kernelIN5flash19FlashAttnFwdCombineIN4cute5tupleIJNS3_1CILi16EEENS5_ILi64EEEEEELi4ELi256ELi1ELb0ELb0EffNS_4arch4Sm80EEEEEvNT_6ParamsE:
        /* <DEDUP_REMOVED lines=38> */
.L_x_1843:
[----:B------:R-:W-:Y:S05]  /*0260*/  BSYNC.RECONVERGENT B0 ;  /* 0x0000000000007941 */ /* 0x000fea0003800200 */
.L_x_1842:
        /* <DEDUP_REMOVED lines=22> */
.L_x_1844:
        /* <DEDUP_REMOVED lines=47> */
.L_x_1847:
[----:B------:R-:W-:-:S05]  /*06c0*/  MOV R3, 0xff800000 ;  /* 0xff80000000037802 */ /* 0x000fca0000000f00 */
[----:B------:R3:W-:Y:S02]  /*06d0*/  STS [R0], R3 ;  /* 0x0000000300007388 */ /* 0x0007e40000000800 */
.L_x_1846:
[----:B------:R-:W-:Y:S05]  /*06e0*/  BSYNC.RECONVERGENT B0 ;  /* 0x0000000000007941 */ /* 0x000fea0003800200 */
.L_x_1845:
        /* <DEDUP_REMOVED lines=134> */
.L_x_1849:
[----:B------:R-:W-:Y:S05]  /*0f50*/  BSYNC.RECONVERGENT B0 ;  /* 0x0000000000007941 */ /* 0x000fea0003800200 */
.L_x_1848:
        /* <DEDUP_REMOVED lines=24> */
.L_x_1854:
        /* <DEDUP_REMOVED lines=127> */
.L_x_1853:
[----:B------:R-:W-:Y:S05]  /*18d0*/  BSYNC.RECONVERGENT B0 ;  /* 0x0000000000007941 */ /* 0x000fea0003800200 */
.L_x_1852:
        /* <DEDUP_REMOVED lines=37> */
.L_x_1855:
        /* <DEDUP_REMOVED lines=43> */
.L_x_1851:
[----:B------:R-:W-:Y:S05]  /*1de0*/  BSYNC.RECONVERGENT B1 ;  /* 0x0000000000017941 */ /* 0x000fea0003800200 */
.L_x_1850:
        /* <DEDUP_REMOVED lines=22> */
.L_x_1856:
        /* <DEDUP_REMOVED lines=11> */
.L_x_2119:


//--------------------- .text._ZN7cutlass13device_kernelIN5flash19FlashAttnFwdCombineIN4cute5tupleIJNS3_1CILi16EEENS5_ILi64EEEEEELi8ELi256ELi1ELb0ELb1EffNS_4arch4Sm80EEEEEvNT_6ParamsE --------------------------
	.section	.text._ZN7cutlass13device_kernelIN5flash19FlashAttnFwdCombineIN4cute5tupleIJNS3_1CILi16EEENS5_ILi64EEEEEELi8ELi256ELi1ELb0ELb1EffNS_4arch4Sm80EEEEEvNT_6ParamsE,"ax",@progbits
	.align	128
.text._ZN7cutlass13device_kernelIN5flash19FlashAttnFwdCombineIN4cute5tupleIJNS3_1CILi16EEENS5_ILi64EEEEEELi8ELi256ELi1ELb0ELb1EffNS_4arch4Sm80EEEEEvNT_6ParamsE:
        .type           _ZN7cutlass13device_kernelIN5flash19FlashAttnFwdCombineIN4cute5tupleIJNS3_1CILi16EEENS5_ILi64EEEEEELi8ELi256ELi1ELb0ELb1EffNS_4arch4Sm80EEEEEvNT_6ParamsE,@function
        .size           _ZN7cutlass13device_kernelIN5flash19FlashAttnFwdCombineIN4cute5tupleIJNS3_1CILi16EEENS5_ILi64EEEEEELi8ELi256ELi1ELb0ELb1EffNS_4arch4Sm80EEEEEvNT_6ParamsE,(.L_x_2120 - _ZN7cutlass13device_kernelIN5flash19FlashAttnFwdCombineIN4cute5tupleIJNS3_1CILi16EEENS5_ILi64EEEEEELi8ELi256ELi1ELb0ELb1EffNS_4arch4Sm80EEEEEvNT_6ParamsE)
        .other          _ZN7cutlass13device_kernelIN5flash19FlashAttnFwdCombineIN4cute5tupleIJNS3_1CILi16EEENS5_ILi64EEEEEELi8ELi256ELi1ELb0ELb1EffNS_4arch4Sm80EEEEEvNT_6ParamsE,@"STO_CUDA_ENTRY STV_DEFAULT"
_ZN7cutlass13device_kernelIN5flash19FlashAttnFwdCombineIN4cute5tupleIJNS3_1CILi16EEENS5_ILi64EEEEEELi8ELi256ELi1ELb0ELb1EffNS_4arch4Sm80EEEEEvNT_6ParamsE:
        /* <DEDUP_REMOVED lines=38> */
.L_x_1858:
[----:B------:R-:W-:Y:S05]  /*0260*/  BSYNC.RECONVERGENT B0 ;  /* 0x0000000000007941 */ /* 0x000fea0003800200 */
.L_x_1857:
        /* <DEDUP_REMOVED lines=13> */
.L_x_1859:
        /* <DEDUP_REMOVED lines=8> */
.L_x_1861:
[----:B-1----:R-:W1:Y:S02]  /*03c0*/  LDC.64 R4, c[0x0][0x448] ;  /* 0x00011200ff047b82 */ /* 0x002e640000000a00 */
[----:B-1---5:R-:W-:-:S05]  /*03d0*/  IMAD.WIDE R4, R0, 0x4, R4 ;  /* 0x0000000400047825 */ /* 0x022fca00078e0204 */
[----:B------:R2:W5:Y:S01]  /*03e0*/  LDG.E R17, desc[UR38][R4.64] ;  /* 0x0000002604117981 */ /* 0x000562000c1e1900 */
[----:B------:R-:W-:Y:S05]  /*03f0*/  BRA `(.L_x_1860) ;  /* 0x0000000000087947 */ /* 0x000fea0003800000 */
.L_x_1862:
[----:B------:R-:W2:Y:S02]  /*0400*/  LDG.E R4, desc[UR38][R4.64+0x4] ;  /* 0x0000042604047981 */ /* 0x000ea4000c1e1900 */
[----:B--2---:R-:W-:-:S07]  /*0410*/  IADD3 R17, PT, PT, -R24, R4, RZ ;  /* 0x0000000418117210 */ /* 0x004fce0007ffe1ff */
.L_x_1860:
        /* <DEDUP_REMOVED lines=23> */
.L_x_1863:
        /* <DEDUP_REMOVED lines=99> */
.L_x_1865:
        /* <DEDUP_REMOVED lines=31> */
.L_x_1866:
[----:B------:R-:W-:Y:S02]  /*0db0*/  MOV R9, R17 ;  /* 0x0000001100097202 */ /* 0x000fe40000000f00 */
[----:B------:R-:W-:Y:S02]  /*0dc0*/  MOV R6, 0xde0 ;  /* 0x00000de000067802 */ /* 0x000fe40000000f00 */
[----:B------:R-:W-:Y:S05]  /*0dd0*/  CALL.REL.NOINC `($__internal_49_$__cuda_sm20_div_u64) ;  /* 0x0000003000707944 */ /* 0x000fea0003c00000 */
[----:B------:R-:W-:-:S07]  /*0de0*/  MOV R3, R0 ;  /* 0x0000000000037202 */ /* 0x000fce0000000f00 */
.L_x_1867:
[----:B------:R-:W-:Y:S02]  /*0df0*/  IADD3 R0, PT, PT, R8, 0x1e, RZ ;  /* 0x0000001e08007810 */ /* 0x000fe40007ffe0ff */
[----:B------:R-:W-:-:S03]  /*0e00*/  MOV R18, R3 ;  /* 0x0000000300127202 */ /* 0x000fc60000000f00 */
.L_x_1864:
        /* <DEDUP_REMOVED lines=281> */
.L_x_1869:
[----:B------:R-:W-:Y:S05]  /*1fa0*/  BSYNC.RECONVERGENT B0 ;  /* 0x0000000000007941 */ /* 0x000fea0003800200 */
.L_x_1868:
        /* <DEDUP_REMOVED lines=248> */
.L_x_1871:
[----:B------:R-:W-:Y:S05]  /*2f30*/  BSYNC.RECONVERGENT B0 ;  /* 0x0000000000007941 */ /* 0x000fea0003800200 */
.L_x_1870:
        /* <DEDUP_REMOVED lines=41> */
.L_x_1876:
        /* <DEDUP_REMOVED lines=126> */
.L_x_1875:
[----:B------:R-:W-:Y:S05]  /*39b0*/  BSYNC.RECONVERGENT B0 ;  /* 0x0000000000007941 */ /* 0x000fea0003800200 */
.L_x_1874:
        /* <DEDUP_REMOVED lines=32> */
.L_x_1877:
        /* <DEDUP_REMOVED lines=43> */
.L_x_1873:
[----:B------:R-:W-:Y:S05]  /*3e70*/  BSYNC.RECONVERGENT B1 ;  /* 0x0000000000017941 */ /* 0x000fea0003800200 */
.L_x_1872:
        /* <DEDUP_REMOVED lines=18> */
        .weak           $__internal_49_$__cuda_sm20_div_u64
        .type           $__internal_49_$__cuda_sm20_div_u64,@function
        .size           $__internal_49_$__cuda_sm20_div_u64,(.L_x_2120 - $__internal_49_$__cuda_sm20_div_u64)
$__internal_49_$__cuda_sm20_div_u64:
        /* <DEDUP_REMOVED lines=63> */
[----:B------:R-:W-:Y:S06]  /*4390*/  RET.REL.NODEC R6 `(_ZN7cutlass13device_kernelIN5flash19FlashAttnFwdCombineIN4cute5tupleIJNS3_1CILi16EEENS5_ILi64EEEEEELi8ELi256ELi1ELb0ELb1EffNS_4arch4Sm80EEEEEvNT_6ParamsE) ;  /* 0xffffffbc06187950 */ /* 0x000fec0003c3ffff */
.L_x_1878:
        /* <DEDUP_REMOVED lines=14> */
.L_x_2120:


//--------------------- .text._ZN7cutlass13device_kernelIN5flash19FlashAttnFwdCombineIN4cute5tupleIJNS3_1CILi16EEENS5_ILi64EEEEEELi7ELi256ELi1ELb0ELb1EffNS_4arch4Sm80EEEEEvNT_6ParamsE --------------------------
	.section	.text._ZN7cutlass13device_kernelIN5flash19FlashAttnFwdCombineIN4cute5tupleIJNS3_1CILi16EEENS5_ILi64EEEEEELi7ELi256ELi1ELb0ELb1EffNS_4arch4Sm80EEEEEvNT_6ParamsE,"ax",@progbits
	.align	128
.text._ZN7cutlass13device_kernelIN5flash19FlashAttnFwdCombineIN4cute5tupleIJNS3_1CILi16EEENS5_ILi64EEEEEELi7ELi256ELi1ELb0ELb1EffNS_4arch4Sm80EEEEEvNT_6ParamsE:
        .type           _ZN7cutlass13device_kernelIN5flash19FlashAttnFwdCombineIN4cute5tupleIJNS3_1CILi16EEENS5_ILi64EEEEEELi7ELi256ELi1ELb0ELb1EffNS_4arch4Sm80EEEEEvNT_6ParamsE,@function
        .size           _ZN7cutlass13device_kernelIN5flash19FlashAttnFwdCombineIN4cute5tupleIJNS3_1CILi16EEENS5_ILi64EEEEEELi7ELi256ELi1ELb0ELb1EffNS_4arch4Sm80EEEEEvNT_6ParamsE,(.L_x_2122 - _ZN7cutlass13device_kernelIN5flash19FlashAttnFwdCombineIN4cute5tupleIJNS3_1CILi16EEENS5_ILi64EEEEEELi7ELi256ELi1ELb0ELb1EffNS_4arch4Sm80EEEEEvNT_6ParamsE)
        .other          _ZN7cutlass13device_kernelIN5flash19FlashAttnFwdCombineIN4cute5tupleIJNS3_1CILi16EEENS5_ILi64EEEEEELi7ELi256ELi1ELb0ELb1EffNS_4arch4Sm80EEEEEvNT_6ParamsE,@"STO_CUDA_ENTRY STV_DEFAULT"
_ZN7cutlass13device_kernelIN5flash19FlashAttnFwdCombineIN4cute5tupleIJNS3_1CILi16EEENS5_ILi64EEEEEELi7ELi256ELi1ELb0ELb1EffNS_4arch4Sm80EEEEEvNT_6ParamsE:
        /* <DEDUP_REMOVED lines=38> */
.L_x_1880:
[----:B------:R-:W-:Y:S05]  /*0260*/  BSYNC.RECONVERGENT B0 ;  /* 0x0000000000007941 */ /* 0x000fea0003800200 */
.L_x_1879:
        /* <DEDUP_REMOVED lines=13> */
.L_x_1881:
        /* <DEDUP_REMOVED lines=8> */
.L_x_1883:
[----:B-1----:R-:W1:Y:S02]  /*03c0*/  LDC.64 R4, c[0x0][0x448] ;  /* 0x00011200ff047b82 */ /* 0x002e640000000a00 */
[----:B-1---5:R-:W-:-:S05]  /*03d0*/  IMAD.WIDE R4, R0, 0x4, R4 ;  /* 0x0000000400047825 */ /* 0x022fca00078e0204 */
[----:B------:R2:W5:Y:S01]  /*03e0*/  LDG.E R17, desc[UR38][R4.64] ;  /* 0x0000002604117981 */ /* 0x000562000c1e1900 */
[----:B------:R-:W-:Y:S05]  /*03f0*/  BRA `(.L_x_1882) ;  /* 0x0000000000087947 */ /* 0x000fea0003800000 */
.L_x_1884:
[----:B------:R-:W2:Y:S02]  /*0400*/  LDG.E R4, desc[UR38][R4.64+0x4] ;  /* 0x0000042604047981 */ /* 0x000ea4000c1e1900 */
[----:B--2---:R-:W-:-:S07]  /*0410*/  IADD3 R17, PT, PT, -R24, R4, RZ ;  /* 0x0000000418117210 */ /* 0x004fce0007ffe1ff */
.L_x_1882:
        /* <DEDUP_REMOVED lines=23> */
.L_x_1885:
        /* <DEDUP_REMOVED lines=99> */
.L_x_1887:
        /* <DEDUP_REMOVED lines=31> */
.L_x_1888:
[----:B------:R-:W-:Y:S02]  /*0db0*/  MOV R9, R17 ;  /* 0x0000001100097202 */ /* 0x000fe40000000f00 */
[----:B------:R-:W-:Y:S02]  /*0dc0*/  MOV R6, 0xde0 ;  /* 0x00000de000067802 */ /* 0x000fe40000000f00 */
[----:B------:R-:W-:Y:S05]  /*0dd0*/  CALL.REL.NOINC `($__internal_50_$__cuda_sm20_div_u64) ;  /* 0x00000024003c7944 */ /* 0x000fea0003c00000 */
[----:B------:R-:W-:-:S07]  /*0de0*/  MOV R3, R0 ;  /* 0x0000000000037202 */ /* 0x000fce0000000f00 */
.L_x_1889:
[----:B------:R-:W-:-:S05]  /*0df0*/  IADD3 R0, PT, PT, R8, 0x1e, RZ ;  /* 0x0000001e08007810 */ /* 0x000fca0007ffe0ff */
.L_x_1886:
        /* <DEDUP_REMOVED lines=153> */
.L_x_1891:
[----:B------:R-:W-:Y:S05]  /*1790*/  BSYNC.RECONVERGENT B0 ;  /* 0x0000000000007941 */ /* 0x000fea0003800200 */
.L_x_1890:
        /* <DEDUP_REMOVED lines=181> */
.L_x_1893:
[----:B------:R-:W-:Y:S05]  /*22f0*/  BSYNC.RECONVERGENT B0 ;  /* 0x0000000000007941 */ /* 0x000fea0003800200 */
.L_x_1892:
        /* <DEDUP_REMOVED lines=32> */
.L_x_1898:
        /* <DEDUP_REMOVED lines=126> */
.L_x_1897:
[----:B------:R-:W-:Y:S05]  /*2ce0*/  BSYNC.RECONVERGENT B0 ;  /* 0x0000000000007941 */ /* 0x000fea0003800200 */
.L_x_1896:
        /* <DEDUP_REMOVED lines=32> */
.L_x_1899:
        /* <DEDUP_REMOVED lines=43> */
.L_x_1895:
[----:B------:R-:W-:Y:S05]  /*31a0*/  BSYNC.RECONVERGENT B1 ;  /* 0x0000000000017941 */ /* 0x000fea0003800200 */
.L_x_1894:
        /* <DEDUP_REMOVED lines=18> */
        .weak           $__internal_50_$__cuda_sm20_div_u64
        .type           $__internal_50_$__cuda_sm20_div_u64,@function
        .size           $__internal_50_$__cuda_sm20_div_u64,(.L_x_2122 - $__internal_50_$__cuda_sm20_div_u64)
$__internal_50_$__cuda_sm20_div_u64:
        /* <DEDUP_REMOVED lines=63> */
[----:B------:R-:W-:Y:S06]  /*36c0*/  RET.REL.NODEC R6 `(_ZN7cutlass13device_kernelIN5flash19FlashAttnFwdCombineIN4cute5tupleIJNS3_1CILi16EEENS5_ILi64EEEEEELi7ELi256ELi1ELb0ELb1EffNS_4arch4Sm80EEEEEvNT_6ParamsE) ;  /* 0xffffffc8064c7950 */ /* 0x000fec0003c3ffff */
.L_x_1900:
        /* <DEDUP_REMOVED lines=11> */
.L_x_2122:


//--------------------- .text._ZN7cutlass13device_kernelIN5flash19FlashAttnFwdCombineIN4cute5tupleIJNS3_1CILi16EEENS5_ILi64EEEEEELi6ELi256ELi1ELb0ELb1EffNS_4arch4Sm80EEEEEvNT_6ParamsE --------------------------
	.section	.text._ZN7cutlass13device_kernelIN5flash19FlashAttnFwdCombineIN4cute5tupleIJNS3_1CILi16EEENS5_ILi64EEEEEELi6ELi256ELi1ELb0ELb1EffNS_4arch4Sm80EEEEEvNT_6ParamsE,"ax",@progbits
	.align	128
.text._ZN7cutlass13device_kernelIN5flash19FlashAttnFwdCombineIN4cute5tupleIJNS3_1CILi16EEENS5_ILi64EEEEEELi6ELi256ELi1ELb0ELb1EffNS_4arch4Sm80EEEEEvNT_6ParamsE:
        .type           _ZN7cutlass13device_kernelIN5flash19FlashAttnFwdCombineIN4cute5tupleIJNS3_1CILi16EEENS5_ILi64EEEEEELi6ELi256ELi1ELb0ELb1EffNS_4arch4Sm80EEEEEvNT_6ParamsE,@function
        .size           _ZN7cutlass13device_kernelIN5flash19FlashAttnFwdCombineIN4cute5tupleIJNS3_1CILi16EEENS5_ILi64EEEEEELi6ELi256ELi1ELb0ELb1EffNS_4arch4Sm80EEEEEvNT_6ParamsE,(.L_x_2124 - _ZN7cutlass13device_kernelIN5flash19FlashAttnFwdCombineIN4cute5tupleIJNS3_1CILi16EEENS5_ILi64EEEEEELi6ELi256ELi1ELb0ELb1EffNS_4arch4Sm80EEEEEvNT_6ParamsE)
        .other          _ZN7cutlass13device_kernelIN5flash19FlashAttnFwdCombineIN4cute5tupleIJNS3_1CILi16EEENS5_ILi64EEEEEELi6ELi256ELi1ELb0ELb1EffNS_4arch4Sm80EEEEEvNT_6ParamsE,@"STO_CUDA_ENTRY STV_DEFAULT"
_ZN7cutlass13device_kernelIN5flash19FlashAttnFwdCombineIN4cute5tupleIJNS3_1CILi16EEENS5_ILi64EEEEEELi6ELi256ELi1ELb0ELb1EffNS_4arch4Sm80EEEEEvNT_6ParamsE:
        /* <DEDUP_REMOVED lines=38> */
.L_x_1902:
[----:B------:R-:W-:Y:S05]  /*0260*/  BSYNC.RECONVERGENT B0 ;  /* 0x0000000000007941 */ /* 0x000fea0003800200 */
.L_x_1901:
        /* <DEDUP_REMOVED lines=13> */
.L_x_1903:
        /* <DEDUP_REMOVED lines=8> */
.L_x_1905:
[----:B-1----:R-:W1:Y:S02]  /*03c0*/  LDC.64 R4, c[0x0][0x448] ;  /* 0x00011200ff047b82 */ /* 0x002e640000000a00 */
[----:B-1---5:R-:W-:-:S05]  /*03d0*/  IMAD.WIDE R4, R0, 0x4, R4 ;  /* 0x0000000400047825 */ /* 0x022fca00078e0204 */
[----:B------:R2:W5:Y:S01]  /*03e0*/  LDG.E R17, desc[UR38][R4.64] ;  /* 0x0000002604117981 */ /* 0x000562000c1e1900 */
[----:B------:R-:W-:Y:S05]  /*03f0*/  BRA `(.L_x_1904) ;  /* 0x0000000000087947 */ /* 0x000fea0003800000 */
.L_x_1906:
[----:B------:R-:W2:Y:S02]  /*0400*/  LDG.E R4, desc[UR38][R4.64+0x4] ;  /* 0x0000042604047981 */ /* 0x000ea4000c1e1900 */
[----:B--2---:R-:W-:-:S07]  /*0410*/  IADD3 R17, PT, PT, -R24, R4, RZ ;  /* 0x0000000418117210 */ /* 0x004fce0007ffe1ff */
.L_x_1904:
        /* <DEDUP_REMOVED lines=23> */
.L_x_1907:
        /* <DEDUP_REMOVED lines=99> */
.L_x_1909:
        /* <DEDUP_REMOVED lines=31> */
.L_x_1910:
[----:B------:R-:W-:Y:S02]  /*0db0*/  MOV R9, R17 ;  /* 0x0000001100097202 */ /* 0x000fe40000000f00 */
[----:B------:R-:W-:Y:S02]  /*0dc0*/  MOV R6, 0xde0 ;  /* 0x00000de000067802 */ /* 0x000fe40000000f00 */
[----:B------:R-:W-:Y:S05]  /*0dd0*/  CALL.REL.NOINC `($__internal_51_$__cuda_sm20_div_u64) ;  /* 0x0000001c00a47944 */ /* 0x000fea0003c00000 */
[----:B------:R-:W-:-:S07]  /*0de0*/  MOV R3, R0 ;  /* 0x0000000000037202 */ /* 0x000fce0000000f00 */
.L_x_1911:
[----:B------:R-:W-:-:S05]  /*0df0*/  IADD3 R0, PT, PT, R8, 0x1e, RZ ;  /* 0x0000001e08007810 */ /* 0x000fca0007ffe0ff */
.L_x_1908:
        /* <DEDUP_REMOVED lines=89> */
.L_x_1913:
[----:B------:R-:W-:Y:S05]  /*1390*/  BSYNC.RECONVERGENT B0 ;  /* 0x0000000000007941 */ /* 0x000fea0003800200 */
.L_x_1912:
        /* <DEDUP_REMOVED lines=147> */
.L_x_1915:
[----:B------:R-:W-:Y:S05]  /*1cd0*/  BSYNC.RECONVERGENT B0 ;  /* 0x0000000000007941 */ /* 0x000fea0003800200 */
.L_x_1914:
        /* <DEDUP_REMOVED lines=28> */
.L_x_1920:
        /* <DEDUP_REMOVED lines=126> */
.L_x_1919:
[----:B------:R-:W-:Y:S05]  /*2680*/  BSYNC.RECONVERGENT B0 ;  /* 0x0000000000007941 */ /* 0x000fea0003800200 */
.L_x_1918:
        /* <DEDUP_REMOVED lines=32> */
.L_x_1921:
        /* <DEDUP_REMOVED lines=43> */
.L_x_1917:
[----:B------:R-:W-:Y:S05]  /*2b40*/  BSYNC.RECONVERGENT B1 ;  /* 0x0000000000017941 */ /* 0x000fea0003800200 */
.L_x_1916:
        /* <DEDUP_REMOVED lines=18> */
        .weak           $__internal_51_$__cuda_sm20_div_u64
        .type           $__internal_51_$__cuda_sm20_div_u64,@function
        .size           $__internal_51_$__cuda_sm20_div_u64,(.L_x_2124 - $__internal_51_$__cuda_sm20_div_u64)
$__internal_51_$__cuda_sm20_div_u64:
        /* <DEDUP_REMOVED lines=63> */
[----:B------:R-:W-:Y:S06]  /*3060*/  RET.REL.NODEC R6 `(_ZN7cutlass13device_kernelIN5flash19FlashAttnFwdCombineIN4cute5tupleIJNS3_1CILi16EEENS5_ILi64EEEEEELi6ELi256ELi1ELb0ELb1EffNS_4arch4Sm80EEEEEvNT_6ParamsE) ;  /* 0xffffffcc06e47950 */ /* 0x000fec0003c3ffff */
.L_x_1922:
        /* <DEDUP_REMOVED lines=9> */
.L_x_2124:


//--------------------- .text._ZN7cutlass13device_kernelIN5flash19FlashAttnFwdCombineIN4cute5tupleIJNS3_1CILi16EEENS5_ILi64EEEEEELi5ELi256ELi1ELb0ELb1EffNS_4arch4Sm80EEEEEvNT_6ParamsE --------------------------
	.section	.text._ZN7cutlass13device_kernelIN5flash19FlashAttnFwdCombineIN4cute5tupleIJNS3_1CILi16EEENS5_ILi64EEEEEELi5ELi256ELi1ELb0ELb1EffNS_4arch4Sm80EEEEEvNT_6ParamsE,"ax",@progbits
	.align	128
.text._ZN7cutlass13device_kernelIN5flash19FlashAttnFwdCombineIN4cute5tupleIJNS3_1CILi16EEENS5_ILi64EEEEEELi5ELi256ELi1ELb0ELb1EffNS_4arch4Sm80EEEEEvNT_6ParamsE:
        .type           _ZN7cutlass13device_kernelIN5flash19FlashAttnFwdCombineIN4cute5tupleIJNS3_1CILi16EEENS5_ILi64EEEEEELi5ELi256ELi1ELb0ELb1EffNS_4arch4Sm80EEEEEvNT_6ParamsE,@function
        .size           _ZN7cutlass13device_kernelIN5flash19FlashAttnFwdCombineIN4cute5tupleIJNS3_1CILi16EEENS5_ILi64EEEEEELi5ELi256ELi1ELb0ELb1EffNS_4arch4Sm80EEEEEvNT_6ParamsE,(.L_x_2126 - _ZN7cutlass13device_kernelIN5flash19FlashAttnFwdCombineIN4cute5tupleIJNS3_1CILi16EEENS5_ILi64EEEEEELi5ELi256ELi1ELb0ELb1EffNS_4arch4Sm80EEEEEvNT_6ParamsE)
        .other          _ZN7cutlass13device_kernelIN5flash19FlashAttnFwdCombineIN4cute5tupleIJNS3_1CILi16EEENS5_ILi64EEEEEELi5ELi256ELi1ELb0ELb1EffNS_4arch4Sm80EEEEEvNT_6ParamsE,@"STO_CUDA_ENTRY STV_DEFAULT"
_ZN7cutlass13device_kernelIN5flash19FlashAttnFwdCombineIN4cute5tupleIJNS3_1CILi16EEENS5_ILi64EEEEEELi5ELi256ELi1ELb0ELb1EffNS_4arch4Sm80EEEEEvNT_6ParamsE:
        /* <DEDUP_REMOVED lines=38> */
.L_x_1924:
[----:B------:R-:W-:Y:S05]  /*0260*/  BSYNC.RECONVERGENT B0 ;  /* 0x0000000000007941 */ /* 0x000fea0003800200 */
.L_x_1923:
        /* <DEDUP_REMOVED lines=13> */
.L_x_1925:
        /* <DEDUP_REMOVED lines=8> */
.L_x_1927:
[----:B-1----:R-:W1:Y:S02]  /*03c0*/  LDC.64 R4, c[0x0][0x448] ;  /* 0x00011200ff047b82 */ /* 0x002e640000000a00 */
[----:B-1---5:R-:W-:-:S05]  /*03d0*/  IMAD.WIDE R4, R0, 0x4, R4 ;  /* 0x0000000400047825 */ /* 0x022fca00078e0204 */
[----:B------:R2:W5:Y:S01]  /*03e0*/  LDG.E R17, desc[UR38][R4.64] ;  /* 0x0000002604117981 */ /* 0x000562000c1e1900 */
[----:B------:R-:W-:Y:S05]  /*03f0*/  BRA `(.L_x_1926) ;  /* 0x0000000000087947 */ /* 0x000fea0003800000 */
.L_x_1928:
[----:B------:R-:W2:Y:S02]  /*0400*/  LDG.E R4, desc[UR38][R4.64+0x4] ;  /* 0x0000042604047981 */ /* 0x000ea4000c1e1900 */
[----:B--2---:R-:W-:-:S07]  /*0410*/  IADD3 R17, PT, PT, -R24, R4, RZ ;  /* 0x0000000418117210 */ /* 0x004fce0007ffe1ff */
.L_x_1926:
        /* <DEDUP_REMOVED lines=23> */
.L_x_1929:
        /* <DEDUP_REMOVED lines=99> */
.L_x_1931:
        /* <DEDUP_REMOVED lines=31> */
.L_x_1932:
[----:B------:R-:W-:Y:S02]  /*0db0*/  MOV R9, R17 ;  /* 0x0000001100097202 */ /* 0x000fe40000000f00 */
[----:B------:R-:W-:Y:S02]  /*0dc0*/  MOV R6, 0xde0 ;  /* 0x00000de000067802 */ /* 0x000fe40000000f00 */
[----:B------:R-:W-:Y:S05]  /*0dd0*/  CALL.REL.NOINC `($__internal_52_$__cuda_sm20_div_u64) ;  /* 0x0000001800d87944 */ /* 0x000fea0003c00000 */
[----:B------:R-:W-:-:S07]  /*0de0*/  MOV R3, R0 ;  /* 0x0000000000037202 */ /* 0x000fce0000000f00 */
.L_x_1933:
[----:B------:R-:W-:-:S05]  /*0df0*/  IADD3 R0, PT, PT, R8, 0x1e, RZ ;  /* 0x0000001e08007810 */ /* 0x000fca0007ffe0ff */
.L_x_1930:
        /* <DEDUP_REMOVED lines=57> */
.L_x_1935:
[----:B------:R-:W-:Y:S05]  /*1190*/  BSYNC.RECONVERGENT B0 ;  /* 0x0000000000007941 */ /* 0x000fea0003800200 */
.L_x_1934:
        /* <DEDUP_REMOVED lines=131> */
.L_x_1937:
[----:B------:R-:W-:Y:S05]  /*19d0*/  BSYNC.RECONVERGENT B0 ;  /* 0x0000000000007941 */ /* 0x000fea0003800200 */
.L_x_1936:
        /* <DEDUP_REMOVED lines=25> */
.L_x_1942:
        /* <DEDUP_REMOVED lines=126> */
.L_x_1941:
[----:B------:R-:W-:Y:S05]  /*2350*/  BSYNC.RECONVERGENT B0 ;  /* 0x0000000000007941 */ /* 0x000fea0003800200 */
.L_x_1940:
        /* <DEDUP_REMOVED lines=32> */
.L_x_1943:
        /* <DEDUP_REMOVED lines=43> */
.L_x_1939:
[----:B------:R-:W-:Y:S05]  /*2810*/  BSYNC.RECONVERGENT B1 ;  /* 0x0000000000017941 */ /* 0x000fea0003800200 */
.L_x_1938:
        /* <DEDUP_REMOVED lines=18> */
        .weak           $__internal_52_$__cuda_sm20_div_u64
        .type           $__internal_52_$__cuda_sm20_div_u64,@function
        .size           $__internal_52_$__cuda_sm20_div_u64,(.L_x_2126 - $__internal_52_$__cuda_sm20_div_u64)
$__internal_52_$__cuda_sm20_div_u64:
        /* <DEDUP_REMOVED lines=63> */
[----:B------:R-:W-:Y:S06]  /*2d30*/  RET.REL.NODEC R6 `(_ZN7cutlass13device_kernelIN5flash19FlashAttnFwdCombineIN4cute5tupleIJNS3_1CILi16EEENS5_ILi64EEEEEELi5ELi256ELi1ELb0ELb1EffNS_4arch4Sm80EEEEEvNT_6ParamsE) ;  /* 0xffffffd006b07950 */ /* 0x000fec0003c3ffff */
.L_x_1944:
        /* <DEDUP_REMOVED lines=12> */
.L_x_2126:


//--------------------- .text._ZN7cutlass13device_kernelIN5flash19FlashAttnFwdCombineIN4cute5tupleIJNS3_1CILi16EEENS5_ILi64EEEEEELi4ELi256ELi1ELb0ELb1EffNS_4arch4Sm80EEEEEvNT_6ParamsE --------------------------
	.section	.text._ZN7cutlass13device_kernelIN5flash19FlashAttnFwdCombineIN4cute5tupleIJNS3_1CILi16EEENS5_ILi64EEEEEELi4ELi256ELi1ELb0ELb1EffNS_4arch4Sm80EEEEEvNT_6ParamsE,"ax",@progbits
	.align	128
.text._ZN7cutlass13device_kernelIN5flash19FlashAttnFwdCombineIN4cute5tupleIJNS3_1CILi16EEENS5_ILi64EEEEEELi4ELi256ELi1ELb0ELb1EffNS_4arch4Sm80EEEEEvNT_6ParamsE:
        .type           _ZN7cutlass13device_kernelIN5flash19FlashAttnFwdCombineIN4cute5tupleIJNS3_1CILi16EEENS5_ILi64EEEEEELi4ELi256ELi1ELb0ELb1EffNS_4arch4Sm80EEEEEvNT_6ParamsE,@function
        .size           _ZN7cutlass13device_kernelIN5flash19FlashAttnFwdCombineIN4cute5tupleIJNS3_1CILi16EEENS5_ILi64EEEEEELi4ELi256ELi1ELb0ELb1EffNS_4arch4Sm80EEEEEvNT_6ParamsE,(.L_x_2128 - _ZN7cutlass13device_kernelIN5flash19FlashAttnFwdCombineIN4cute5tupleIJNS3_1CILi16EEENS5_ILi64EEEEEELi4ELi256ELi1ELb0ELb1EffNS_4arch4Sm80EEEEEvNT_6ParamsE)
        .other          _ZN7cutlass13device_kernelIN5flash19FlashAttnFwdCombineIN4cute5tupleIJNS3_1CILi16EEENS5_ILi64EEEEEELi4ELi256ELi1ELb0ELb1EffNS_4arch4Sm80EEEEEvNT_6ParamsE,@"STO_CUDA_ENTRY STV_DEFAULT"
_ZN7cutlass13device_kernelIN5flash19FlashAttnFwdCombineIN4cute5tupleIJNS3_1CILi16EEENS5_ILi64EEEEEELi4ELi256ELi1ELb0ELb1EffNS_4arch4Sm80EEEEEvNT_6ParamsE:
        /* <DEDUP_REMOVED lines=38> */
.L_x_1946:
[----:B------:R-:W-:Y:S05]  /*0260*/  BSYNC.RECONVERGENT B0 ;  /* 0x0000000000007941 */ /* 0x000fea0003800200 */
.L_x_1945:
        /* <DEDUP_REMOVED lines=13> */
.L_x_1947:
        /* <DEDUP_REMOVED lines=8> */
.L_x_1949:
[----:B-1----:R-:W1:Y:S02]  /*03c0*/  LDC.64 R4, c[0x0][0x448] ;  /* 0x00011200ff047b82 */ /* 0x002e640000000a00 */
[----:B-1---5:R-:W-:-:S05]  /*03d0*/  IMAD.WIDE R4, R0, 0x4, R4 ;  /* 0x0000000400047825 */ /* 0x022fca00078e0204 */
[----:B------:R2:W5:Y:S01]  /*03e0*/  LDG.E R17, desc[UR38][R4.64] ;  /* 0x0000002604117981 */ /* 0x000562000c1e1900 */
[----:B------:R-:W-:Y:S05]  /*03f0*/  BRA `(.L_x_1948) ;  /* 0x0000000000087947 */ /* 0x000fea0003800000 */
.L_x_1950:
[----:B------:R-:W2:Y:S02]  /*0400*/  LDG.E R4, desc[UR38][R4.64+0x4] ;  /* 0x0000042604047981 */ /* 0x000ea4000c1e1900 */
[----:B--2---:R-:W-:-:S07]  /*0410*/  IADD3 R17, PT, PT, -R24, R4, RZ ;  /* 0x0000000418117210 */ /* 0x004fce0007ffe1ff */
.L_x_1948:
        /* <DEDUP_REMOVED lines=23> */
.L_x_1951:
        /* <DEDUP_REMOVED lines=99> */
.L_x_1953:
        /* <DEDUP_REMOVED lines=31> */
.L_x_1954:
[----:B------:R-:W-:Y:S02]  /*0db0*/  MOV R9, R17 ;  /* 0x0000001100097202 */ /* 0x000fe40000000f00 */
[----:B------:R-:W-:Y:S02]  /*0dc0*/  MOV R6, 0xde0 ;  /* 0x00000de000067802 */ /* 0x000fe40000000f00 */
[----:B------:R-:W-:Y:S05]  /*0dd0*/  CALL.REL.NOINC `($__internal_53_$__cuda_sm20_div_u64) ;  /* 0x0000001800787944 */ /* 0x000fea0003c00000 */
[----:B------:R-:W-:-:S07]  /*0de0*/  MOV R3, R0 ;  /* 0x0000000000037202 */ /* 0x000fce0000000f00 */
.L_x_1955:
[----:B------:R-:W-:-:S05]  /*0df0*/  IADD3 R0, PT, PT, R8, 0x1e, RZ ;  /* 0x0000001e08007810 */ /* 0x000fca0007ffe0ff */
.L_x_1952:
        /* <DEDUP_REMOVED lines=41> */
.L_x_1958:
[----:B------:R-:W-:-:S05]  /*1090*/  MOV R4, 0xff800000 ;  /* 0xff80000000047802 */ /* 0x000fca0000000f00 */
[----:B------:R1:W-:Y:S02]  /*10a0*/  STS [R8], R4 ;  /* 0x0000000408007388 */ /* 0x0003e40000000800 */
.L_x_1957:
[----:B------:R-:W-:Y:S05]  /*10b0*/  BSYNC.RECONVERGENT B0 ;  /* 0x0000000000007941 */ /* 0x000fea0003800200 */
.L_x_1956:
        /* <DEDUP_REMOVED lines=122> */
.L_x_1960:
[----:B------:R-:W-:Y:S05]  /*1860*/  BSYNC.RECONVERGENT B0 ;  /* 0x0000000000007941 */ /* 0x000fea0003800200 */
.L_x_1959:
        /* <DEDUP_REMOVED lines=24> */
.L_x_1965:
        /* <DEDUP_REMOVED lines=126> */
.L_x_1964:
[----:B------:R-:W-:Y:S05]  /*21d0*/  BSYNC.RECONVERGENT B0 ;  /* 0x0000000000007941 */ /* 0x000fea0003800200 */
.L_x_1963:
        /* <DEDUP_REMOVED lines=32> */
.L_x_1966:
        /* <DEDUP_REMOVED lines=43> */
.L_x_1962:
[----:B------:R-:W-:Y:S05]  /*2690*/  BSYNC.RECONVERGENT B1 ;  /* 0x0000000000017941 */ /* 0x000fea0003800200 */
.L_x_1961:
        /* <DEDUP_REMOVED lines=18> */
        .weak           $__internal_53_$__cuda_sm20_div_u64
        .type           $__internal_53_$__cuda_sm20_div_u64,@function
        .size           $__internal_53_$__cuda_sm20_div_u64,(.L_x_2128 - $__internal_53_$__cuda_sm20_div_u64)
$__internal_53_$__cuda_sm20_div_u64:
        /* <DEDUP_REMOVED lines=63> */
[----:B------:R-:W-:Y:S06]  /*2bb0*/  RET.REL.NODEC R6 `(_ZN7cutlass13device_kernelIN5flash19FlashAttnFwdCombineIN4cute5tupleIJNS3_1CILi16EEENS5_ILi64EEEEEELi4ELi256ELi1ELb0ELb1EffNS_4arch4Sm80EEEEEvNT_6ParamsE) ;  /* 0xffffffd406107950 */ /* 0x000fec0003c3ffff */
.L_x_1967:
        /* <DEDUP_REMOVED lines=12> */
.L_x_2128:


//--------------------- .nv.global.init           --------------------------
	.section	.nv.global.init,"aw",@progbits
.nv.global.init:
	.type		$str$16,@object
	.size		$str$16,(__unnamed_1 - $str$16)
$str$16:
        /*0000*/ 	.byte	0x64, 0x69, 0x76, 0x69, 0x73, 0x6f, 0x72, 0x5f, 0x20, 0x3e, 0x3d, 0x20, 0x30, 0x00
	.type		__unnamed_1,@object
	.size		__unnamed_1,($str$17 - __unnamed_1)
__unnamed_1:
        /*000e*/ 	.byte	0x63, 0x75, 0x74, 0x6c, 0x61, 0x73, 0x73, 0x3a, 0x3a, 0x46, 0x61, 0x73, 0x74, 0x44, 0x69, 0x76
        /*001e*/ 	.byte	0x6d, 0x6f, 0x64, 0x3a, 0x3a, 0x46, 0x61, 0x73, 0x74, 0x44, 0x69, 0x76, 0x6d, 0x6f, 0x64, 0x28
        /*002e*/ 	.byte	0x69, 0x6e, 0x74, 0x29, 0x00
	.type		$str$17,@object
	.size		$str$17,(.L_13 - $str$17)
$str$17:
        /*0033*/ 	.byte	0x2f, 0x74, 0x6d, 0x70, 0x2f, 0x6f, 0x73, 0x73, 0x5f, 0x6b, 0x65, 0x72, 0x6e, 0x65, 0x6c, 0x73
        /*0043*/ 	.byte	0x5f, 0x73, 0x72, 0x63, 0x2f, 0x66, 0x6c, 0x61, 0x73, 0x68, 0x5f, 0x61, 0x74, 0x74, 0x65, 0x6e
        /*0053*/ 	.byte	0x74, 0x69, 0x6f, 0x6e, 0x2f, 0x63, 0x73, 0x72, 0x63, 0x2f, 0x63, 0x75, 0x74, 0x6c, 0x61, 0x73
        /*0063*/ 	.byte	0x73, 0x2f, 0x69, 0x6e, 0x63, 0x6c, 0x75, 0x64, 0x65, 0x2f, 0x63, 0x75, 0x74, 0x6c, 0x61, 0x73
        /*0073*/ 	.byte	0x73, 0x2f, 0x66, 0x61, 0x73, 0x74, 0x5f, 0x6d, 0x61, 0x74, 0x68, 0x2e, 0x68, 0x00
.L_13:


//--------------------- .nv.shared._ZN7cutlass13device_kernelIN5flash19FlashAttnFwdCombineIN4cute5tupleIJNS3_1CILi8EEENS5_ILi128EEEEEELi8ELi256ELi1ELb0ELb0ENS_10bfloat16_tEfNS_4arch4Sm90EEEEEvNT_6ParamsE --------------------------
	.section	.nv.shared._ZN7cutlass13device_kernelIN5flash19FlashAttnFwdCombineIN4cute5tupleIJNS3_1CILi8EEENS5_ILi128EEEEEELi8ELi256ELi1ELb0ELb0ENS_10bfloat16_tEfNS_4arch4Sm90EEEEEvNT_6ParamsE,"aw",@nobits
	.sectionflags	@""
	.align	16
	.zero		1024


//--------------------- .nv.shared.reserved.0     --------------------------
	.section	.nv.shared.reserved.0,"aw",@nobits
	.weak		__nv_reservedSMEM_offset_0_alias
	.size		__nv_reservedSMEM_offset_0_alias, 0, 64
	.other		__nv_reservedSMEM_offset_0_alias,@"STO_CUDA_RESERVED_SHARED STV_DEFAULT"
__nv_reservedSMEM_offset_0_alias:
	.zero		0
	.zero		64


//--------------------- .nv.global                --------------------------
	.section	.nv.global,"aw",@nobits
.nv.global:
	.type		_ZN56_INTERNAL_79951ed2_20_flash_fwd_combine_cu_49158569_30124cute1_E,@object
	.size		_ZN56_INTERNAL_79951ed2_20_flash_fwd_combine_cu_49158569_30124cute1_E,(_ZN56_INTERNAL_79951ed2_20_flash_fwd_combine_cu_49158569_30124cuda3std3__45__cpo6cbeginE - _ZN56_INTERNAL_79951ed2_20_flash_fwd_combine_cu_49158569_30124cute1_E)
_ZN56_INTERNAL_79951ed2_20_flash_fwd_combine_cu_49158569_30124cute1_E:
	.zero		1
	.type		_ZN56_INTERNAL_79951ed2_20_flash_fwd_combine_cu_49158569_30124cuda3std3__45__cpo6cbeginE,@object
	.size		_ZN56_INTERNAL_79951ed2_20_flash_fwd_combine_cu_49158569_30124cuda3std3__45__cpo6cbeginE,(_ZN56_INTERNAL_79951ed2_20_flash_fwd_combine_cu_49158569_30124cuda3std3__48in_placeE - _ZN56_INTERNAL_79951ed2_20_flash_fwd_combine_cu_49158569_30124cuda3std3__45__cpo6cbeginE)
_ZN56_INTERNAL_79951ed2_20_flash_fwd_combine_cu_49158569_30124cuda3std3__45__cpo6cbeginE:
	.zero		1
	.type		_ZN56_INTERNAL_79951ed2_20_flash_fwd_combine_cu_49158569_30124cuda3std3__48in_placeE,@object
	.size		_ZN56_INTERNAL_79951ed2_20_flash_fwd_combine_cu_49158569_30124cuda3std3__48in_placeE,(_ZN56_INTERNAL_79951ed2_20_flash_fwd_combine_cu_49158569_30124cuda3std6ranges3__45__cpo9iter_moveE - _ZN56_INTERNAL_79951ed2_20_flash_fwd_combine_cu_49158569_30124cuda3std3__48in_placeE)
_ZN56_INTERNAL_79951ed2_20_flash_fwd_combine_cu_49158569_30124cuda3std3__48in_placeE:
	.zero		1
	.type		_ZN56_INTERNAL_79951ed2_20_flash_fwd_combine_cu_49158569_30124cuda3std6ranges3__45__cpo9iter_moveE,@object
	.size		_ZN56_INTERNAL_79951ed2_20_flash_fwd_combine_cu_49158569_30124cuda3std6ranges3__45__cpo9iter_moveE,(_ZN56_INTERNAL_79951ed2_20_flash_fwd_combine_cu_49158569_30124cuda3std3__45__cpo5beginE - _ZN56_INTERNAL_79951ed2_20_flash_fwd_combine_cu_49158569_30124cuda3std6ranges3__45__cpo9iter_moveE)
_ZN56_INTERNAL_79951ed2_20_flash_fwd_combine_cu_49158569_30124cuda3std6ranges3__45__cpo9iter_moveE:
	.zero		1
	.type		_ZN56_INTERNAL_79951ed2_20_flash_fwd_combine_cu_49158569_30124cuda3std3__45__cpo5beginE,@object
	.size		_ZN56_INTERNAL_79951ed2_20_flash_fwd_combine_cu_49158569_30124cuda3std3__45__cpo5beginE,(_ZN56_INTERNAL_79951ed2_20_flash_fwd_combine_cu_49158569_30124cuda3std3__458_GLOBAL__N__79951ed2_20_flash_fwd_combine_cu_49158569_30126ignoreE - _ZN56_INTERNAL_79951ed2_20_flash_fwd_combine_cu_49158569_30124cuda3std3__45__cpo5beginE)
_ZN56_INTERNAL_79951ed2_20_flash_fwd_combine_cu_49158569_30124cuda3std3__45__cpo5beginE:
	.zero		1
	.type		_ZN56_INTERNAL_79951ed2_20_flash_fwd_combine_cu_49158569_30124cuda3std3__458_GLOBAL__N__79951ed2_20_flash_fwd_combine_cu_49158569_30126ignoreE,@object
	.size		_ZN56_INTERNAL_79951ed2_20_flash_fwd_combine_cu_49158569_30124cuda3std3__458_GLOBAL__N__79951ed2_20_flash_fwd_combine_cu_49158569_30126ignoreE,(_ZN56_INTERNAL_79951ed2_20_flash_fwd_combine_cu_49158569_30124cute7productE - _ZN56_INTERNAL_79951ed2_20_flash_fwd_combine_cu_49158569_30124cuda3std3__458_GLOBAL__N__79951ed2_20_flash_fwd_combine_cu_49158569_30126ignoreE)
_ZN56_INTERNAL_79951ed2_20_flash_fwd_combine_cu_49158569_30124cuda3std3__458_GLOBAL__N__79951ed2_20_flash_fwd_combine_cu_49158569_30126ignoreE:
	.zero		1
	.type		_ZN56_INTERNAL_79951ed2_20_flash_fwd_combine_cu_49158569_30124cute7productE,@object
	.size		_ZN56_INTERNAL_79951ed2_20_flash_fwd_combine_cu_49158569_30124cute7productE,(_ZN56_INTERNAL_79951ed2_20_flash_fwd_combine_cu_49158569_30124cuda3std3__45__cpo3endE - _ZN56_INTERNAL_79951ed2_20_flash_fwd_combine_cu_49158569_30124cute7productE)
_ZN56_INTERNAL_79951ed2_20_flash_fwd_combine_cu_49158569_30124cute7productE:
	.zero		1
	.type		_ZN56_INTERNAL_79951ed2_20_flash_fwd_combine_cu_49158569_30124cuda3std3__45__cpo3endE,@object
	.size		_ZN56_INTERNAL_79951ed2_20_flash_fwd_combine_cu_49158569_30124cuda3std3__45__cpo3endE,(_ZN56_INTERNAL_79951ed2_20_flash_fwd_combine_cu_49158569_30124cuda3std3__419piecewise_constructE - _ZN56_INTERNAL_79951ed2_20_flash_fwd_combine_cu_49158569_30124cuda3std3__45__cpo3endE)
_ZN56_INTERNAL_79951ed2_20_flash_fwd_combine_cu_49158569_30124cuda3std3__45__cpo3endE:
	.zero		1
	.type		_ZN56_INTERNAL_79951ed2_20_flash_fwd_combine_cu_49158569_30124cuda3std3__419piecewise_constructE,@object
	.size		_ZN56_INTERNAL_79951ed2_20_flash_fwd_combine_cu_49158569_30124cuda3std3__419piecewise_constructE,(_ZN56_INTERNAL_79951ed2_20_flash_fwd_combine_cu_49158569_30124cuda3std3__45__cpo4cendE - _ZN56_INTERNAL_79951ed2_20_flash_fwd_combine_cu_49158569_30124cuda3std3__419piecewise_constructE)
_ZN56_INTERNAL_79951ed2_20_flash_fwd_combine_cu_49158569_30124cuda3std3__419piecewise_constructE:
	.zero		1
	.type		_ZN56_INTERNAL_79951ed2_20_flash_fwd_combine_cu_49158569_30124cuda3std3__45__cpo4cendE,@object
	.size		_ZN56_INTERNAL_79951ed2_20_flash_fwd_combine_cu_49158569_30124cuda3std3__45__cpo4cendE,(_ZN56_INTERNAL_79951ed2_20_flash_fwd_combine_cu_49158569_30124cuda3std6ranges3__45__cpo4swapE - _ZN56_INTERNAL_79951ed2_20_flash_fwd_combine_cu_49158569_30124cuda3std3__45__cpo4cendE)
_ZN56_INTERNAL_79951ed2_20_flash_fwd_combine_cu_49158569_30124cuda3std3__45__cpo4cendE:
	.zero		1
	.type		_ZN56_INTERNAL_79951ed2_20_flash_fwd_combine_cu_49158569_30124cuda3std6ranges3__45__cpo4swapE,@object
	.size		_ZN56_INTERNAL_79951ed2_20_flash_fwd_combine_cu_49158569_30124cuda3std6ranges3__45__cpo4swapE,(.L_8 - _ZN56_INTERNAL_79951ed2_20_flash_fwd_combine_cu_49158569_30124cuda3std6ranges3__45__cpo4swapE)
_ZN56_INTERNAL_79951ed2_20_flash_fwd_combine_cu_49158569_30124cuda3std6ranges3__45__cpo4swapE:
	.zero		1
.L_8:


//--------------------- .nv.shared._ZN7cutlass13device_kernelIN5flash19FlashAttnFwdCombineIN4cute5tupleIJNS3_1CILi8EEENS5_ILi128EEEEEELi7ELi256ELi1ELb0ELb0ENS_10bfloat16_tEfNS_4arch4Sm90EEEEEvNT_6ParamsE --------------------------
	.section	.nv.shared._ZN7cutlass13device_kernelIN5flash19FlashAttnFwdCombineIN4cute5tupleIJNS3_1CILi8EEENS5_ILi128EEEEEELi7ELi256ELi1ELb0ELb0ENS_10bfloat16_tEfNS_4arch4Sm90EEEEEvNT_6ParamsE,"aw",@nobits
	.sectionflags	@""
	.align	16
	.zero		1024


//--------------------- .nv.shared._ZN7cutlass13device_kernelIN5flash19FlashAttnFwdCombineIN4cute5tupleIJNS3_1CILi8EEENS5_ILi128EEEEEELi6ELi256ELi1ELb0ELb0ENS_10bfloat16_tEfNS_4arch4Sm90EEEEEvNT_6ParamsE --------------------------
	.section	.nv.shared._ZN7cutlass13device_kernelIN5flash19FlashAttnFwdCombineIN4cute5tupleIJNS3_1CILi8EEENS5_ILi128EEEEEELi6ELi256ELi1ELb0ELb0ENS_10bfloat16_tEfNS_4arch4Sm90EEEEEvNT_6ParamsE,"aw",@nobits
	.sectionflags	@""
	.align	16
	.zero		1024


//--------------------- .nv.shared._ZN7cutlass13device_kernelIN5flash19FlashAttnFwdCombineIN4cute5tupleIJNS3_1CILi8EEENS5_ILi128EEEEEELi5ELi256ELi1ELb0ELb0ENS_10bfloat16_tEfNS_4arch4Sm90EEEEEvNT_6ParamsE --------------------------
	.section	.nv.shared._ZN7cutlass13device_kernelIN5flash19FlashAttnFwdCombineIN4cute5tupleIJNS3_1CILi8EEENS5_ILi128EEEEEELi5ELi256ELi1ELb0ELb0ENS_10bfloat16_tEfNS_4arch4Sm90EEEEEvNT_6ParamsE,"aw",@nobits
	.sectionflags	@""
	.align	16
	.zero		1024


//--------------------- .nv.shared._ZN7cutlass13device_kernelIN5flash19FlashAttnFwdCombineIN4cute5tupleIJNS3_1CILi8EEENS5_ILi128EEEEEELi8ELi256ELi1ELb0ELb1ENS_10bfloat16_tEfNS_4arch4Sm90EEEEEvNT_6ParamsE --------------------------
	.section	.nv.shared._ZN7cutlass13device_kernelIN5flash19FlashAttnFwdCombineIN4cute5tupleIJNS3_1CILi8EEENS5_ILi128EEEEEELi8ELi256ELi1ELb0ELb1ENS_10bfloat16_tEfNS_4arch4Sm90EEEEEvNT_6ParamsE,"aw",@nobits
	.sectionflags	@""
	.align	16
	.zero		1024


//--------------------- .nv.shared._ZN7cutlass13device_kernelIN5flash19FlashAttnFwdCombineIN4cute5tupleIJNS3_1CILi8EEENS5_ILi128EEEEEELi7ELi256ELi1ELb0ELb1ENS_10bfloat16_tEfNS_4arch4Sm90EEEEEvNT_6ParamsE --------------------------
	.section	.nv.shared._ZN7cutlass13device_kernelIN5flash19FlashAttnFwdCombineIN4cute5tupleIJNS3_1CILi8EEENS5_ILi128EEEEEELi7ELi256ELi1ELb0ELb1ENS_10bfloat16_tEfNS_4arch4Sm90EEEEEvNT_6ParamsE,"aw",@nobits
	.sectionflags	@""
	.align	16
	.zero		1024


//--------------------- .nv.shared._ZN7cutlass13device_kernelIN5flash19FlashAttnFwdCombineIN4cute5tupleIJNS3_1CILi8EEENS5_ILi128EEEEEELi6ELi256ELi1ELb0ELb1ENS_10bfloat16_tEfNS_4arch4Sm90EEEEEvNT_6ParamsE --------------------------
	.section	.nv.shared._ZN7cutlass13device_kernelIN5flash19FlashAttnFwdCombineIN4cute5tupleIJNS3_1CILi8EEENS5_ILi128EEEEEELi6ELi256ELi1ELb0ELb1ENS_10bfloat16_tEfNS_4arch4Sm90EEEEEvNT_6ParamsE,"aw",@nobits
	.sectionflags	@""
	.align	16
	.zero		1024


//--------------------- .nv.shared._ZN7cutlass13device_kernelIN5flash19FlashAttnFwdCombineIN4cute5tupleIJNS3_1CILi8EEENS5_ILi128EEEEEELi5ELi256ELi1ELb0ELb1ENS_10bfloat16_tEfNS_4arch4Sm90EEEEEvNT_6ParamsE --------------------------
	.section	.nv.shared._ZN7cutlass13device_kernelIN5flash19FlashAttnFwdCombineIN4cute5tupleIJNS3_1CILi8EEENS5_ILi128EEEEEELi5ELi256ELi1ELb0ELb1ENS_10bfloat16_tEfNS_4arch4Sm90EEEEEvNT_6ParamsE,"aw",@nobits
	.sectionflags	@""
	.align	16
	.zero		1024


//--------------------- .nv.shared._ZN7cutlass13device_kernelIN5flash19FlashAttnFwdCombineIN4cute5tupleIJNS3_1CILi8EEENS5_ILi128EEEEEELi8ELi256ELi1ELb0ELb0ENS_10bfloat16_tEfNS_4arch4Sm80EEEEEvNT_6ParamsE --------------------------
	.section	.nv.shared._ZN7cutlass13device_kernelIN5flash19FlashAttnFwdCombineIN4cute5tupleIJNS3_1CILi8EEENS5_ILi128EEEEEELi8ELi256ELi1ELb0ELb0ENS_10bfloat16_tEfNS_4arch4Sm80EEEEEvNT_6ParamsE,"aw",@nobits
	.sectionflags	@""
	.align	16
	.zero		1024


//--------------------- .nv.shared._ZN7cutlass13device_kernelIN5flash19FlashAttnFwdCombineIN4cute5tupleIJNS3_1CILi8EEENS5_ILi128EEEEEELi7ELi256ELi1ELb0ELb0ENS_10bfloat16_tEfNS_4arch4Sm80EEEEEvNT_6ParamsE --------------------------
	.section	.nv.shared._ZN7cutlass13device_kernelIN5flash19FlashAttnFwdCombineIN4cute5tupleIJNS3_1CILi8EEENS5_ILi128EEEEEELi7ELi256ELi1ELb0ELb0ENS_10bfloat16_tEfNS_4arch4Sm80EEEEEvNT_6ParamsE,"aw",@nobits
	.sectionflags	@""
	.align	16
	.zero		1024


//--------------------- .nv.shared._ZN7cutlass13device_kernelIN5flash19FlashAttnFwdCombineIN4cute5tupleIJNS3_1CILi8EEENS5_ILi128EEEEEELi6ELi256ELi1ELb0ELb0ENS_10bfloat16_tEfNS_4arch4Sm80EEEEEvNT_6ParamsE --------------------------
	.section	.nv.shared._ZN7cutlass13device_kernelIN5flash19FlashAttnFwdCombineIN4cute5tupleIJNS3_1CILi8EEENS5_ILi128EEEEEELi6ELi256ELi1ELb0ELb0ENS_10bfloat16_tEfNS_4arch4Sm80EEEEEvNT_6ParamsE,"aw",@nobits
	.sectionflags	@""
	.align	16
	.zero		1024


//--------------------- .nv.shared._ZN7cutlass13device_kernelIN5flash19FlashAttnFwdCombineIN4cute5tupleIJNS3_1CILi8EEENS5_ILi128EEEEEELi5ELi256ELi1ELb0ELb0ENS_10bfloat16_tEfNS_4arch4Sm80EEEEEvNT_6ParamsE --------------------------
	.section	.nv.shared._ZN7cutlass13device_kernelIN5flash19FlashAttnFwdCombineIN4cute5tupleIJNS3_1CILi8EEENS5_ILi128EEEEEELi5ELi256ELi1ELb0ELb0ENS_10bfloat16_tEfNS_4arch4Sm80EEEEEvNT_6ParamsE,"aw",@nobits
	.sectionflags	@""
	.align	16
	.zero		1024


//--------------------- .nv.shared._ZN7cutlass13device_kernelIN5flash19FlashAttnFwdCombineIN4cute5tupleIJNS3_1CILi8EEENS5_ILi128EEEEEELi8ELi256ELi1ELb0ELb1ENS_10bfloat16_tEfNS_4arch4Sm80EEEEEvNT_6ParamsE --------------------------
	.section	.nv.shared._ZN7cutlass13device_kernelIN5flash19FlashAttnFwdCombineIN4cute5tupleIJNS3_1CILi8EEENS5_ILi128EEEEEELi8ELi256ELi1ELb0ELb1ENS_10bfloat16_tEfNS_4arch4Sm80EEEEEvNT_6ParamsE,"aw",@nobits
	.sectionflags	@""
	.align	16
	.zero		1024


//--------------------- .nv.shared._ZN7cutlass13device_kernelIN5flash19FlashAttnFwdCombineIN4cute5tupleIJNS3_1CILi8EEENS5_ILi128EEEEEELi7ELi256ELi1ELb0ELb1ENS_10bfloat16_tEfNS_4arch4Sm80EEEEEvNT_6ParamsE --------------------------
	.section	.nv.shared._ZN7cutlass13device_kernelIN5flash19FlashAttnFwdCombineIN4cute5tupleIJNS3_1CILi8EEENS5_ILi128EEEEEELi7ELi256ELi1ELb0ELb1ENS_10bfloat16_tEfNS_4arch4Sm80EEEEEvNT_6ParamsE,"aw",@nobits
	.sectionflags	@""
	.align	16
	.zero		1024


//--------------------- .nv.shared._ZN7cutlass13device_kernelIN5flash19FlashAttnFwdCombineIN4cute5tupleIJNS3_1CILi8EEENS5_ILi128EEEEEELi6ELi256ELi1ELb0ELb1ENS_10bfloat16_tEfNS_4arch4Sm80EEEEEvNT_6ParamsE --------------------------
	.section	.nv.shared._ZN7cutlass13device_kernelIN5flash19FlashAttnFwdCombineIN4cute5tupleIJNS3_1CILi8EEENS5_ILi128EEEEEELi6ELi256ELi1ELb0ELb1ENS_10bfloat16_tEfNS_4arch4Sm80EEEEEvNT_6ParamsE,"aw",@nobits
	.sectionflags	@""
	.align	16
	.zero		1024


//--------------------- .nv.shared._ZN7cutlass13device_kernelIN5flash19FlashAttnFwdCombineIN4cute5tupleIJNS3_1CILi8EEENS5_ILi128EEEEEELi5ELi256ELi1ELb0ELb1ENS_10bfloat16_tEfNS_4arch4Sm80EEEEEvNT_6ParamsE --------------------------
	.section	.nv.shared._ZN7cutlass13device_kernelIN5flash19FlashAttnFwdCombineIN4cute5tupleIJNS3_1CILi8EEENS5_ILi128EEEEEELi5ELi256ELi1ELb0ELb1ENS_10bfloat16_tEfNS_4arch4Sm80EEEEEvNT_6ParamsE,"aw",@nobits
	.sectionflags	@""
	.align	16
	.zero		1024


//--------------------- .nv.shared._ZN7cutlass13device_kernelIN5flash19FlashAttnFwdCombineIN4cute5tupleIJNS3_1CILi16EEENS5_ILi64EEEEEELi8ELi256ELi1ELb0ELb0ENS_10bfloat16_tEfNS_4arch4Sm90EEEEEvNT_6ParamsE --------------------------
	.section	.nv.shared._ZN7cutlass13device_kernelIN5flash19FlashAttnFwdCombineIN4cute5tupleIJNS3_1CILi16EEENS5_ILi64EEEEEELi8ELi256ELi1ELb0ELb0ENS_10bfloat16_tEfNS_4arch4Sm90EEEEEvNT_6ParamsE,"aw",@nobits
	.sectionflags	@""
	.align	16
	.zero		1024


//--------------------- .nv.shared._ZN7cutlass13device_kernelIN5flash19FlashAttnFwdCombineIN4cute5tupleIJNS3_1CILi16EEENS5_ILi64EEEEEELi7ELi256ELi1ELb0ELb0ENS_10bfloat16_tEfNS_4arch4Sm90EEEEEvNT_6ParamsE --------------------------
	.section	.nv.shared._ZN7cutlass13device_kernelIN5flash19FlashAttnFwdCombineIN4cute5tupleIJNS3_1CILi16EEENS5_ILi64EEEEEELi7ELi256ELi1ELb0ELb0ENS_10bfloat16_tEfNS_4arch4Sm90EEEEEvNT_6ParamsE,"aw",@nobits
	.sectionflags	@""
	.align	16
	.zero		1024


//--------------------- .nv.shared._ZN7cutlass13device_kernelIN5flash19FlashAttnFwdCombineIN4cute5tupleIJNS3_1CILi16EEENS5_ILi64EEEEEELi6ELi256ELi1ELb0ELb0ENS_10bfloat16_tEfNS_4arch4Sm90EEEEEvNT_6ParamsE --------------------------
	.section	.nv.shared._ZN7cutlass13device_kernelIN5flash19FlashAttnFwdCombineIN4cute5tupleIJNS3_1CILi16EEENS5_ILi64EEEEEELi6ELi256ELi1ELb0ELb0ENS_10bfloat16_tEfNS_4arch4Sm90EEEEEvNT_6ParamsE,"aw",@nobits
	.sectionflags	@""
	.align	16
	.zero		1024


//--------------------- .nv.shared._ZN7cutlass13device_kernelIN5flash19FlashAttnFwdCombineIN4cute5tupleIJNS3_1CILi16EEENS5_ILi64EEEEEELi5ELi256ELi1ELb0ELb0ENS_10bfloat16_tEfNS_4arch4Sm90EEEEEvNT_6ParamsE --------------------------
	.section	.nv.shared._ZN7cutlass13device_kernelIN5flash19FlashAttnFwdCombineIN4cute5tupleIJNS3_1CILi16EEENS5_ILi64EEEEEELi5ELi256ELi1ELb0ELb0ENS_10bfloat16_tEfNS_4arch4Sm90EEEEEvNT_6ParamsE,"aw",@nobits
	.sectionflags	@""
	.align	16
	.zero		1024


//--------------------- .nv.shared._ZN7cutlass13device_kernelIN5flash19FlashAttnFwdCombineIN4cute5tupleIJNS3_1CILi16EEENS5_ILi64EEEEEELi4ELi256ELi1ELb0ELb0ENS_10bfloat16_tEfNS_4arch4Sm90EEEEEvNT_6ParamsE --------------------------
	.section	.nv.shared._ZN7cutlass13device_kernelIN5flash19FlashAttnFwdCombineIN4cute5tupleIJNS3_1CILi16EEENS5_ILi64EEEEEELi4ELi256ELi1ELb0ELb0ENS_10bfloat16_tEfNS_4arch4Sm90EEEEEvNT_6ParamsE,"aw",@nobits
	.sectionflags	@""
	.align	16
	.zero		1024


//--------------------- .nv.shared._ZN7cutlass13device_kernelIN5flash19FlashAttnFwdCombineIN4cute5tupleIJNS3_1CILi16EEENS5_ILi64EEEEEELi8ELi256ELi1ELb0ELb1ENS_10bfloat16_tEfNS_4arch4Sm90EEEEEvNT_6ParamsE --------------------------
	.section	.nv.shared._ZN7cutlass13device_kernelIN5flash19FlashAttnFwdCombineIN4cute5tupleIJNS3_1CILi16EEENS5_ILi64EEEEEELi8ELi256ELi1ELb0ELb1ENS_10bfloat16_tEfNS_4arch4Sm90EEEEEvNT_6ParamsE,"aw",@nobits
	.sectionflags	@""
	.align	16
	.zero		1024


//--------------------- .nv.shared._ZN7cutlass13device_kernelIN5flash19FlashAttnFwdCombineIN4cute5tupleIJNS3_1CILi16EEENS5_ILi64EEEEEELi7ELi256ELi1ELb0ELb1ENS_10bfloat16_tEfNS_4arch4Sm90EEEEEvNT_6ParamsE --------------------------
	.section	.nv.shared._ZN7cutlass13device_kernelIN5flash19FlashAttnFwdCombineIN4cute5tupleIJNS3_1CILi16EEENS5_ILi64EEEEEELi7ELi256ELi1ELb0ELb1ENS_10bfloat16_tEfNS_4arch4Sm90EEEEEvNT_6ParamsE,"aw",@nobits
	.sectionflags	@""
	.align	16
	.zero		1024


//--------------------- .nv.shared._ZN7cutlass13device_kernelIN5flash19FlashAttnFwdCombineIN4cute5tupleIJNS3_1CILi16EEENS5_ILi64EEEEEELi6ELi256ELi1ELb0ELb1ENS_10bfloat16_tEfNS_4arch4Sm90EEEEEvNT_6ParamsE --------------------------
	.section	.nv.shared._ZN7cutlass13device_kernelIN5flash19FlashAttnFwdCombineIN4cute5tupleIJNS3_1CILi16EEENS5_ILi64EEEEEELi6ELi256ELi1ELb0ELb1ENS_10bfloat16_tEfNS_4arch4Sm90EEEEEvNT_6ParamsE,"aw",@nobits
	.sectionflags	@""
	.align	16
	.zero		1024


//--------------------- .nv.shared._ZN7cutlass13device_kernelIN5flash19FlashAttnFwdCombineIN4cute5tupleIJNS3_1CILi16EEENS5_ILi64EEEEEELi5ELi256ELi1ELb0ELb1ENS_10bfloat16_tEfNS_4arch4Sm90EEEEEvNT_6ParamsE --------------------------
	.section	.nv.shared._ZN7cutlass13device_kernelIN5flash19FlashAttnFwdCombineIN4cute5tupleIJNS3_1CILi16EEENS5_ILi64EEEEEELi5ELi256ELi1ELb0ELb1ENS_10bfloat16_tEfNS_4arch4Sm90EEEEEvNT_6ParamsE,"aw",@nobits
	.sectionflags	@""
	.align	16
	.zero		1024


//--------------------- .nv.shared._ZN7cutlass13device_kernelIN5flash19FlashAttnFwdCombineIN4cute5tupleIJNS3_1CILi16EEENS5_ILi64EEEEEELi4ELi256ELi1ELb0ELb1ENS_10bfloat16_tEfNS_4arch4Sm90EEEEEvNT_6ParamsE --------------------------
	.section	.nv.shared._ZN7cutlass13device_kernelIN5flash19FlashAttnFwdCombineIN4cute5tupleIJNS3_1CILi16EEENS5_ILi64EEEEEELi4ELi256ELi1ELb0ELb1ENS_10bfloat16_tEfNS_4arch4Sm90EEEEEvNT_6ParamsE,"aw",@nobits
	.sectionflags	@""
	.align	16
	.zero		1024


//--------------------- .nv.shared._ZN7cutlass13device_kernelIN5flash19FlashAttnFwdCombineIN4cute5tupleIJNS3_1CILi16EEENS5_ILi64EEEEEELi8ELi256ELi1ELb0ELb0ENS_10bfloat16_tEfNS_4arch4Sm80EEEEEvNT_6ParamsE --------------------------
	.section	.nv.shared._ZN7cutlass13device_kernelIN5flash19FlashAttnFwdCombineIN4cute5tupleIJNS3_1CILi16EEENS5_ILi64EEEEEELi8ELi256ELi1ELb0ELb0ENS_10bfloat16_tEfNS_4arch4Sm80EEEEEvNT_6ParamsE,"aw",@nobits
	.sectionflags	@""
	.align	16
	.zero		1024


//--------------------- .nv.shared._ZN7cutlass13device_kernelIN5flash19FlashAttnFwdCombineIN4cute5tupleIJNS3_1CILi16EEENS5_ILi64EEEEEELi7ELi256ELi1ELb0ELb0ENS_10bfloat16_tEfNS_4arch4Sm80EEEEEvNT_6ParamsE --------------------------
	.section	.nv.shared._ZN7cutlass13device_kernelIN5flash19FlashAttnFwdCombineIN4cute5tupleIJNS3_1CILi16EEENS5_ILi64EEEEEELi7ELi256ELi1ELb0ELb0ENS_10bfloat16_tEfNS_4arch4Sm80EEEEEvNT_6ParamsE,"aw",@nobits
	.sectionflags	@""
	.align	16
	.zero		1024


//--------------------- .nv.shared._ZN7cutlass13device_kernelIN5flash19FlashAttnFwdCombineIN4cute5tupleIJNS3_1CILi16EEENS5_ILi64EEEEEELi6ELi256ELi1ELb0ELb0ENS_10bfloat16_tEfNS_4arch4Sm80EEEEEvNT_6ParamsE --------------------------
	.section	.nv.shared._ZN7cutlass13device_kernelIN5flash19FlashAttnFwdCombineIN4cute5tupleIJNS3_1CILi16EEENS5_ILi64EEEEEELi6ELi256ELi1ELb0ELb0ENS_10bfloat16_tEfNS_4arch4Sm80EEEEEvNT_6ParamsE,"aw",@nobits
	.sectionflags	@""
	.align	16
	.zero		1024


//--------------------- .nv.shared._ZN7cutlass13device_kernelIN5flash19FlashAttnFwdCombineIN4cute5tupleIJNS3_1CILi16EEENS5_ILi64EEEEEELi5ELi256ELi1ELb0ELb0ENS_10bfloat16_tEfNS_4arch4Sm80EEEEEvNT_6ParamsE --------------------------
	.section	.nv.shared._ZN7cutlass13device_kernelIN5flash19FlashAttnFwdCombineIN4cute5tupleIJNS3_1CILi16EEENS5_ILi64EEEEEELi5ELi256ELi1ELb0ELb0ENS_10bfloat16_tEfNS_4arch4Sm80EEEEEvNT_6ParamsE,"aw",@nobits
	.sectionflags	@""
	.align	16
	.zero		1024


//--------------------- .nv.shared._ZN7cutlass13device_kernelIN5flash19FlashAttnFwdCombineIN4cute5tupleIJNS3_1CILi16EEENS5_ILi64EEEEEELi4ELi256ELi1ELb0ELb0ENS_10bfloat16_tEfNS_4arch4Sm80EEEEEvNT_6ParamsE --------------------------
	.section	.nv.shared._ZN7cutlass13device_kernelIN5flash19FlashAttnFwdCombineIN4cute5tupleIJNS3_1CILi16EEENS5_ILi64EEEEEELi4ELi256ELi1ELb0ELb0ENS_10bfloat16_tEfNS_4arch4Sm80EEEEEvNT_6ParamsE,"aw",@nobits
	.sectionflags	@""
	.align	16
	.zero		1024


//--------------------- .nv.shared._ZN7cutlass13device_kernelIN5flash19FlashAttnFwdCombineIN4cute5tupleIJNS3_1CILi16EEENS5_ILi64EEEEEELi8ELi256ELi1ELb0ELb1ENS_10bfloat16_tEfNS_4arch4Sm80EEEEEvNT_6ParamsE --------------------------
	.section	.nv.shared._ZN7cutlass13device_kernelIN5flash19FlashAttnFwdCombineIN4cute5tupleIJNS3_1CILi16EEENS5_ILi64EEEEEELi8ELi256ELi1ELb0ELb1ENS_10bfloat16_tEfNS_4arch4Sm80EEEEEvNT_6ParamsE,"aw",@nobits
	.sectionflags	@""
	.align	16
	.zero		1024


//--------------------- .nv.shared._ZN7cutlass13device_kernelIN5flash19FlashAttnFwdCombineIN4cute5tupleIJNS3_1CILi16EEENS5_ILi64EEEEEELi7ELi256ELi1ELb0ELb1ENS_10bfloat16_tEfNS_4arch4Sm80EEEEEvNT_6ParamsE --------------------------
	.section	.nv.shared._ZN7cutlass13device_kernelIN5flash19FlashAttnFwdCombineIN4cute5tupleIJNS3_1CILi16EEENS5_ILi64EEEEEELi7ELi256ELi1ELb0ELb1ENS_10bfloat16_tEfNS_4arch4Sm80EEEEEvNT_6ParamsE,"aw",@nobits
	.sectionflags	@""
	.align	16
	.zero		1024


//--------------------- .nv.shared._ZN7cutlass13device_kernelIN5flash19FlashAttnFwdCombineIN4cute5tupleIJNS3_1CILi16EEENS5_ILi64EEEEEELi6ELi256ELi1ELb0ELb1ENS_10bfloat16_tEfNS_4arch4Sm80EEEEEvNT_6ParamsE --------------------------
	.section	.nv.shared._ZN7cutlass13device_kernelIN5flash19FlashAttnFwdCombineIN4cute5tupleIJNS3_1CILi16EEENS5_ILi64EEEEEELi6ELi256ELi1ELb0ELb1ENS_10bfloat16_tEfNS_4arch4Sm80EEEEEvNT_6ParamsE,"aw",@nobits
	.sectionflags	@""
	.align	16
	.zero		1024


//--------------------- .nv.shared._ZN7cutlass13device_kernelIN5flash19FlashAttnFwdCombineIN4cute5tupleIJNS3_1CILi16EEENS5_ILi64EEEEEELi5ELi256ELi1ELb0ELb1ENS_10bfloat16_tEfNS_4arch4Sm80EEEEEvNT_6ParamsE --------------------------
	.section	.nv.shared._ZN7cutlass13device_kernelIN5flash19FlashAttnFwdCombineIN4cute5tupleIJNS3_1CILi16EEENS5_ILi64EEEEEELi5ELi256ELi1ELb0ELb1ENS_10bfloat16_tEfNS_4arch4Sm80EEEEEvNT_6ParamsE,"aw",@nobits
	.sectionflags	@""
	.align	16
	.zero		1024


//--------------------- .nv.shared._ZN7cutlass13device_kernelIN5flash19FlashAttnFwdCombineIN4cute5tupleIJNS3_1CILi16EEENS5_ILi64EEEEEELi4ELi256ELi1ELb0ELb1ENS_10bfloat16_tEfNS_4arch4Sm80EEEEEvNT_6ParamsE --------------------------
	.section	.nv.shared._ZN7cutlass13device_kernelIN5flash19FlashAttnFwdCombineIN4cute5tupleIJNS3_1CILi16EEENS5_ILi64EEEEEELi4ELi256ELi1ELb0ELb1ENS_10bfloat16_tEfNS_4arch4Sm80EEEEEvNT_6ParamsE,"aw",@nobits
	.sectionflags	@""
	.align	16
	.zero		1024


//--------------------- .nv.shared._ZN7cutlass13device_kernelIN5flash19FlashAttnFwdCombineIN4cute5tupleIJNS3_1CILi8EEENS5_ILi128EEEEEELi8ELi256ELi1ELb0ELb0ENS_6half_tEfNS_4arch4Sm90EEEEEvNT_6ParamsE --------------------------
	.section	.nv.shared._ZN7cutlass13device_kernelIN5flash19FlashAttnFwdCombineIN4cute5tupleIJNS3_1CILi8EEENS5_ILi128EEEEEELi8ELi256ELi1ELb0ELb0ENS_6half_tEfNS_4arch4Sm90EEEEEvNT_6ParamsE,"aw",@nobits
	.sectionflags	@""
	.align	16
	.zero		1024


//--------------------- .nv.shared._ZN7cutlass13device_kernelIN5flash19FlashAttnFwdCombineIN4cute5tupleIJNS3_1CILi8EEENS5_ILi128EEEEEELi7ELi256ELi1ELb0ELb0ENS_6half_tEfNS_4arch4Sm90EEEEEvNT_6ParamsE --------------------------
	.section	.nv.shared._ZN7cutlass13device_kernelIN5flash19FlashAttnFwdCombineIN4cute5tupleIJNS3_1CILi8EEENS5_ILi128EEEEEELi7ELi256ELi1ELb0ELb0ENS_6half_tEfNS_4arch4Sm90EEEEEvNT_6ParamsE,"aw",@nobits
	.sectionflags	@""
	.align	16
	.zero		1024


//--------------------- .nv.shared._ZN7cutlass13device_kernelIN5flash19FlashAttnFwdCombineIN4cute5tupleIJNS3_1CILi8EEENS5_ILi128EEEEEELi6ELi256ELi1ELb0ELb0ENS_6half_tEfNS_4arch4Sm90EEEEEvNT_6ParamsE --------------------------
	.section	.nv.shared._ZN7cutlass13device_kernelIN5flash19FlashAttnFwdCombineIN4cute5tupleIJNS3_1CILi8EEENS5_ILi128EEEEEELi6ELi256ELi1ELb0ELb0ENS_6half_tEfNS_4arch4Sm90EEEEEvNT_6ParamsE,"aw",@nobits
	.sectionflags	@""
	.align	16
	.zero		1024


//--------------------- .nv.shared._ZN7cutlass13device_kernelIN5flash19FlashAttnFwdCombineIN4cute5tupleIJNS3_1CILi8EEENS5_ILi128EEEEEELi5ELi256ELi1ELb0ELb0ENS_6half_tEfNS_4arch4Sm90EEEEEvNT_6ParamsE --------------------------
	.section	.nv.shared._ZN7cutlass13device_kernelIN5flash19FlashAttnFwdCombineIN4cute5tupleIJNS3_1CILi8EEENS5_ILi128EEEEEELi5ELi256ELi1ELb0ELb0ENS_6half_tEfNS_4arch4Sm90EEEEEvNT_6ParamsE,"aw",@nobits
	.sectionflags	@""
	.align	16
	.zero		1024


//--------------------- .nv.shared._ZN7cutlass13device_kernelIN5flash19FlashAttnFwdCombineIN4cute5tupleIJNS3_1CILi8EEENS5_ILi128EEEEEELi8ELi256ELi1ELb0ELb1ENS_6half_tEfNS_4arch4Sm90EEEEEvNT_6ParamsE --------------------------
	.section	.nv.shared._ZN7cutlass13device_kernelIN5flash19FlashAttnFwdCombineIN4cute5tupleIJNS3_1CILi8EEENS5_ILi128EEEEEELi8ELi256ELi1ELb0ELb1ENS_6half_tEfNS_4arch4Sm90EEEEEvNT_6ParamsE,"aw",@nobits
	.sectionflags	@""
	.align	16
	.zero		1024


//--------------------- .nv.shared._ZN7cutlass13device_kernelIN5flash19FlashAttnFwdCombineIN4cute5tupleIJNS3_1CILi8EEENS5_ILi128EEEEEELi7ELi256ELi1ELb0ELb1ENS_6half_tEfNS_4arch4Sm90EEEEEvNT_6ParamsE --------------------------
	.section	.nv.shared._ZN7cutlass13device_kernelIN5flash19FlashAttnFwdCombineIN4cute5tupleIJNS3_1CILi8EEENS5_ILi128EEEEEELi7ELi256ELi1ELb0ELb1ENS_6half_tEfNS_4arch4Sm90EEEEEvNT_6ParamsE,"aw",@nobits
	.sectionflags	@""
	.align	16
	.zero		1024


//--------------------- .nv.shared._ZN7cutlass13device_kernelIN5flash19FlashAttnFwdCombineIN4cute5tupleIJNS3_1CILi8EEENS5_ILi128EEEEEELi6ELi256ELi1ELb0ELb1ENS_6half_tEfNS_4arch4Sm90EEEEEvNT_6ParamsE --------------------------
	.section	.nv.shared._ZN7cutlass13device_kernelIN5flash19FlashAttnFwdCombineIN4cute5tupleIJNS3_1CILi8EEENS5_ILi128EEEEEELi6ELi256ELi1ELb0ELb1ENS_6half_tEfNS_4arch4Sm90EEEEEvNT_6ParamsE,"aw",@nobits
	.sectionflags	@""
	.align	16
	.zero		1024


//--------------------- .nv.shared._ZN7cutlass13device_kernelIN5flash19FlashAttnFwdCombineIN4cute5tupleIJNS3_1CILi8EEENS5_ILi128EEEEEELi5ELi256ELi1ELb0ELb1ENS_6half_tEfNS_4arch4Sm90EEEEEvNT_6ParamsE --------------------------
	.section	.nv.shared._ZN7cutlass13device_kernelIN5flash19FlashAttnFwdCombineIN4cute5tupleIJNS3_1CILi8EEENS5_ILi128EEEEEELi5ELi256ELi1ELb0ELb1ENS_6half_tEfNS_4arch4Sm90EEEEEvNT_6ParamsE,"aw",@nobits
	.sectionflags	@""
	.align	16
	.zero		1024


//--------------------- .nv.shared._ZN7cutlass13device_kernelIN5flash19FlashAttnFwdCombineIN4cute5tupleIJNS3_1CILi8EEENS5_ILi128EEEEEELi8ELi256ELi1ELb0ELb0ENS_6half_tEfNS_4arch4Sm80EEEEEvNT_6ParamsE --------------------------
	.section	.nv.shared._ZN7cutlass13device_kernelIN5flash19FlashAttnFwdCombineIN4cute5tupleIJNS3_1CILi8EEENS5_ILi128EEEEEELi8ELi256ELi1ELb0ELb0ENS_6half_tEfNS_4arch4Sm80EEEEEvNT_6ParamsE,"aw",@nobits
	.sectionflags	@""
	.align	16
	.zero		1024


//--------------------- .nv.shared._ZN7cutlass13device_kernelIN5flash19FlashAttnFwdCombineIN4cute5tupleIJNS3_1CILi8EEENS5_ILi128EEEEEELi7ELi256ELi1ELb0ELb0ENS_6half_tEfNS_4arch4Sm80EEEEEvNT_6ParamsE --------------------------
	.section	.nv.shared._ZN7cutlass13device_kernelIN5flash19FlashAttnFwdCombineIN4cute5tupleIJNS3_1CILi8EEENS5_ILi128EEEEEELi7ELi256ELi1ELb0ELb0ENS_6half_tEfNS_4arch4Sm80EEEEEvNT_6ParamsE,"aw",@nobits
	.sectionflags	@""
	.align	16
	.zero		1024


//--------------------- .nv.shared._ZN7cutlass13device_kernelIN5flash19FlashAttnFwdCombineIN4cute5tupleIJNS3_1CILi8EEENS5_ILi128EEEEEELi6ELi256ELi1ELb0ELb0ENS_6half_tEfNS_4arch4Sm80EEEEEvNT_6ParamsE --------------------------
	.section	.nv.shared._ZN7cutlass13device_kernelIN5flash19FlashAttnFwdCombineIN4cute5tupleIJNS3_1CILi8EEENS5_ILi128EEEEEELi6ELi256ELi1ELb0ELb0ENS_6half_tEfNS_4arch4Sm80EEEEEvNT_6ParamsE,"aw",@nobits
	.sectionflags	@""
	.align	16
	.zero		1024


//--------------------- .nv.shared._ZN7cutlass13device_kernelIN5flash19FlashAttnFwdCombineIN4cute5tupleIJNS3_1CILi8EEENS5_ILi128EEEEEELi5ELi256ELi1ELb0ELb0ENS_6half_tEfNS_4arch4Sm80EEEEEvNT_6ParamsE --------------------------
	.section	.nv.shared._ZN7cutlass13device_kernelIN5flash19FlashAttnFwdCombineIN4cute5tupleIJNS3_1CILi8EEENS5_ILi128EEEEEELi5ELi256ELi1ELb0ELb0ENS_6half_tEfNS_4arch4Sm80EEEEEvNT_6ParamsE,"aw",@nobits
	.sectionflags	@""
	.align	16
	.zero		1024


//--------------------- .nv.shared._ZN7cutlass13device_kernelIN5flash19FlashAttnFwdCombineIN4cute5tupleIJNS3_1CILi8EEENS5_ILi128EEEEEELi8ELi256ELi1ELb0ELb1ENS_6half_tEfNS_4arch4Sm80EEEEEvNT_6ParamsE --------------------------
	.section	.nv.shared._ZN7cutlass13device_kernelIN5flash19FlashAttnFwdCombineIN4cute5tupleIJNS3_1CILi8EEENS5_ILi128EEEEEELi8ELi256ELi1ELb0ELb1ENS_6half_tEfNS_4arch4Sm80EEEEEvNT_6ParamsE,"aw",@nobits
	.sectionflags	@""
	.align	16
	.zero		1024


//--------------------- .nv.shared._ZN7cutlass13device_kernelIN5flash19FlashAttnFwdCombineIN4cute5tupleIJNS3_1CILi8EEENS5_ILi128EEEEEELi7ELi256ELi1ELb0ELb1ENS_6half_tEfNS_4arch4Sm80EEEEEvNT_6ParamsE --------------------------
	.section	.nv.shared._ZN7cutlass13device_kernelIN5flash19FlashAttnFwdCombineIN4cute5tupleIJNS3_1CILi8EEENS5_ILi128EEEEEELi7ELi256ELi1ELb0ELb1ENS_6half_tEfNS_4arch4Sm80EEEEEvNT_6ParamsE,"aw",@nobits
	.sectionflags	@""
	.align	16
	.zero		1024


//--------------------- .nv.shared._ZN7cutlass13device_kernelIN5flash19FlashAttnFwdCombineIN4cute5tupleIJNS3_1CILi8EEENS5_ILi128EEEEEELi6ELi256ELi1ELb0ELb1ENS_6half_tEfNS_4arch4Sm80EEEEEvNT_6ParamsE --------------------------
	.section	.nv.shared._ZN7cutlass13device_kernelIN5flash19FlashAttnFwdCombineIN4cute5tupleIJNS3_1CILi8EEENS5_ILi128EEEEEELi6ELi256ELi1ELb0ELb1ENS_6half_tEfNS_4arch4Sm80EEEEEvNT_6ParamsE,"aw",@nobits
	.sectionflags	@""
	.align	16
	.zero		1024


//--------------------- .nv.shared._ZN7cutlass13device_kernelIN5flash19FlashAttnFwdCombineIN4cute5tupleIJNS3_1CILi8EEENS5_ILi128EEEEEELi5ELi256ELi1ELb0ELb1ENS_6half_tEfNS_4arch4Sm80EEEEEvNT_6ParamsE --------------------------
	.section	.nv.shared._ZN7cutlass13device_kernelIN5flash19FlashAttnFwdCombineIN4cute5tupleIJNS3_1CILi8EEENS5_ILi128EEEEEELi5ELi256ELi1ELb0ELb1ENS_6half_tEfNS_4arch4Sm80EEEEEvNT_6ParamsE,"aw",@nobits
	.sectionflags	@""
	.align	16
	.zero		1024


//--------------------- .nv.shared._ZN7cutlass13device_kernelIN5flash19FlashAttnFwdCombineIN4cute5tupleIJNS3_1CILi16EEENS5_ILi64EEEEEELi8ELi256ELi1ELb0ELb0ENS_6half_tEfNS_4arch4Sm90EEEEEvNT_6ParamsE --------------------------
	.section	.nv.shared._ZN7cutlass13device_kernelIN5flash19FlashAttnFwdCombineIN4cute5tupleIJNS3_1CILi16EEENS5_ILi64EEEEEELi8ELi256ELi1ELb0ELb0ENS_6half_tEfNS_4arch4Sm90EEEEEvNT_6ParamsE,"aw",@nobits
	.sectionflags	@""
	.align	16
	.zero		1024


//--------------------- .nv.shared._ZN7cutlass13device_kernelIN5flash19FlashAttnFwdCombineIN4cute5tupleIJNS3_1CILi16EEENS5_ILi64EEEEEELi7ELi256ELi1ELb0ELb0ENS_6half_tEfNS_4arch4Sm90EEEEEvNT_6ParamsE --------------------------
	.section	.nv.shared._ZN7cutlass13device_kernelIN5flash19FlashAttnFwdCombineIN4cute5tupleIJNS3_1CILi16EEENS5_ILi64EEEEEELi7ELi256ELi1ELb0ELb0ENS_6half_tEfNS_4arch4Sm90EEEEEvNT_6ParamsE,"aw",@nobits
	.sectionflags	@""
	.align	16
	.zero		1024


//--------------------- .nv.shared._ZN7cutlass13device_kernelIN5flash19FlashAttnFwdCombineIN4cute5tupleIJNS3_1CILi16EEENS5_ILi64EEEEEELi6ELi256ELi1ELb0ELb0ENS_6half_tEfNS_4arch4Sm90EEEEEvNT_6ParamsE --------------------------
	.section	.nv.shared._ZN7cutlass13device_kernelIN5flash19FlashAttnFwdCombineIN4cute5tupleIJNS3_1CILi16EEENS5_ILi64EEEEEELi6ELi256ELi1ELb0ELb0ENS_6half_tEfNS_4arch4Sm90EEEEEvNT_6ParamsE,"aw",@nobits
	.sectionflags	@""
	.align	16
	.zero		1024


//--------------------- .nv.shared._ZN7cutlass13device_kernelIN5flash19FlashAttnFwdCombineIN4cute5tupleIJNS3_1CILi16EEENS5_ILi64EEEEEELi5ELi256ELi1ELb0ELb0ENS_6half_tEfNS_4arch4Sm90EEEEEvNT_6ParamsE --------------------------
	.section	.nv.shared._ZN7cutlass13device_kernelIN5flash19FlashAttnFwdCombineIN4cute5tupleIJNS3_1CILi16EEENS5_ILi64EEEEEELi5ELi256ELi1ELb0ELb0ENS_6half_tEfNS_4arch4Sm90EEEEEvNT_6ParamsE,"aw",@nobits
	.sectionflags	@""
	.align	16
	.zero		1024


//--------------------- .nv.shared._ZN7cutlass13device_kernelIN5flash19FlashAttnFwdCombineIN4cute5tupleIJNS3_1CILi16EEENS5_ILi64EEEEEELi4ELi256ELi1ELb0ELb0ENS_6half_tEfNS_4arch4Sm90EEEEEvNT_6ParamsE --------------------------
	.section	.nv.shared._ZN7cutlass13device_kernelIN5flash19FlashAttnFwdCombineIN4cute5tupleIJNS3_1CILi16EEENS5_ILi64EEEEEELi4ELi256ELi1ELb0ELb0ENS_6half_tEfNS_4arch4Sm90EEEEEvNT_6ParamsE,"aw",@nobits
	.sectionflags	@""
	.align	16
	.zero		1024


//--------------------- .nv.shared._ZN7cutlass13device_kernelIN5flash19FlashAttnFwdCombineIN4cute5tupleIJNS3_1CILi16EEENS5_ILi64EEEEEELi8ELi256ELi1ELb0ELb1ENS_6half_tEfNS_4arch4Sm90EEEEEvNT_6ParamsE --------------------------
	.section	.nv.shared._ZN7cutlass13device_kernelIN5flash19FlashAttnFwdCombineIN4cute5tupleIJNS3_1CILi16EEENS5_ILi64EEEEEELi8ELi256ELi1ELb0ELb1ENS_6half_tEfNS_4arch4Sm90EEEEEvNT_6ParamsE,"aw",@nobits
	.sectionflags	@""
	.align	16
	.zero		1024


//--------------------- .nv.shared._ZN7cutlass13device_kernelIN5flash19FlashAttnFwdCombineIN4cute5tupleIJNS3_1CILi16EEENS5_ILi64EEEEEELi7ELi256ELi1ELb0ELb1ENS_6half_tEfNS_4arch4Sm90EEEEEvNT_6ParamsE --------------------------
	.section	.nv.shared._ZN7cutlass13device_kernelIN5flash19FlashAttnFwdCombineIN4cute5tupleIJNS3_1CILi16EEENS5_ILi64EEEEEELi7ELi256ELi1ELb0ELb1ENS_6half_tEfNS_4arch4Sm90EEEEEvNT_6ParamsE,"aw",@nobits
	.sectionflags	@""
	.align	16
	.zero		1024


//--------------------- .nv.shared._ZN7cutlass13device_kernelIN5flash19FlashAttnFwdCombineIN4cute5tupleIJNS3_1CILi16EEENS5_ILi64EEEEEELi6ELi256ELi1ELb0ELb1ENS_6half_tEfNS_4arch4Sm90EEEEEvNT_6ParamsE --------------------------
	.section	.nv.shared._ZN7cutlass13device_kernelIN5flash19FlashAttnFwdCombineIN4cute5tupleIJNS3_1CILi16EEENS5_ILi64EEEEEELi6ELi256ELi1ELb0ELb1ENS_6half_tEfNS_4arch4Sm90EEEEEvNT_6ParamsE,"aw",@nobits
	.sectionflags	@""
	.align	16
	.zero		1024


//--------------------- .nv.shared._ZN7cutlass13device_kernelIN5flash19FlashAttnFwdCombineIN4cute5tupleIJNS3_1CILi16EEENS5_ILi64EEEEEELi5ELi256ELi1ELb0ELb1ENS_6half_tEfNS_4arch4Sm90EEEEEvNT_6ParamsE --------------------------
	.section	.nv.shared._ZN7cutlass13device_kernelIN5flash19FlashAttnFwdCombineIN4cute5tupleIJNS3_1CILi16EEENS5_ILi64EEEEEELi5ELi256ELi1ELb0ELb1ENS_6half_tEfNS_4arch4Sm90EEEEEvNT_6ParamsE,"aw",@nobits
	.sectionflags	@""
	.align	16
	.zero		1024


//--------------------- .nv.shared._ZN7cutlass13device_kernelIN5flash19FlashAttnFwdCombineIN4cute5tupleIJNS3_1CILi16EEENS5_ILi64EEEEEELi4ELi256ELi1ELb0ELb1ENS_6half_tEfNS_4arch4Sm90EEEEEvNT_6ParamsE --------------------------
	.section	.nv.shared._ZN7cutlass13device_kernelIN5flash19FlashAttnFwdCombineIN4cute5tupleIJNS3_1CILi16EEENS5_ILi64EEEEEELi4ELi256ELi1ELb0ELb1ENS_6half_tEfNS_4arch4Sm90EEEEEvNT_6ParamsE,"aw",@nobits
	.sectionflags	@""
	.align	16
	.zero		1024


//--------------------- .nv.shared._ZN7cutlass13device_kernelIN5flash19FlashAttnFwdCombineIN4cute5tupleIJNS3_1CILi16EEENS5_ILi64EEEEEELi8ELi256ELi1ELb0ELb0ENS_6half_tEfNS_4arch4Sm80EEEEEvNT_6ParamsE --------------------------
	.section	.nv.shared._ZN7cutlass13device_kernelIN5flash19FlashAttnFwdCombineIN4cute5tupleIJNS3_1CILi16EEENS5_ILi64EEEEEELi8ELi256ELi1ELb0ELb0ENS_6half_tEfNS_4arch4Sm80EEEEEvNT_6ParamsE,"aw",@nobits
	.sectionflags	@""
	.align	16
	.zero		1024


//--------------------- .nv.shared._ZN7cutlass13device_kernelIN5flash19FlashAttnFwdCombineIN4cute5tupleIJNS3_1CILi16EEENS5_ILi64EEEEEELi7ELi256ELi1ELb0ELb0ENS_6half_tEfNS_4arch4Sm80EEEEEvNT_6ParamsE --------------------------
	.section	.nv.shared._ZN7cutlass13device_kernelIN5flash19FlashAttnFwdCombineIN4cute5tupleIJNS3_1CILi16EEENS5_ILi64EEEEEELi7ELi256ELi1ELb0ELb0ENS_6half_tEfNS_4arch4Sm80EEEEEvNT_6ParamsE,"aw",@nobits
	.sectionflags	@""
	.align	16
	.zero		1024


//--------------------- .nv.shared._ZN7cutlass13device_kernelIN5flash19FlashAttnFwdCombineIN4cute5tupleIJNS3_1CILi16EEENS5_ILi64EEEEEELi6ELi256ELi1ELb0ELb0ENS_6half_tEfNS_4arch4Sm80EEEEEvNT_6ParamsE --------------------------
	.section	.nv.shared._ZN7cutlass13device_kernelIN5flash19FlashAttnFwdCombineIN4cute5tupleIJNS3_1CILi16EEENS5_ILi64EEEEEELi6ELi256ELi1ELb0ELb0ENS_6half_tEfNS_4arch4Sm80EEEEEvNT_6ParamsE,"aw",@nobits
	.sectionflags	@""
	.align	16
	.zero		1024


//--------------------- .nv.shared._ZN7cutlass13device_kernelIN5flash19FlashAttnFwdCombineIN4cute5tupleIJNS3_1CILi16EEENS5_ILi64EEEEEELi5ELi256ELi1ELb0ELb0ENS_6half_tEfNS_4arch4Sm80EEEEEvNT_6ParamsE --------------------------
	.section	.nv.shared._ZN7cutlass13device_kernelIN5flash19FlashAttnFwdCombineIN4cute5tupleIJNS3_1CILi16EEENS5_ILi64EEEEEELi5ELi256ELi1ELb0ELb0ENS_6half_tEfNS_4arch4Sm80EEEEEvNT_6ParamsE,"aw",@nobits
	.sectionflags	@""
	.align	16
	.zero		1024


//--------------------- .nv.shared._ZN7cutlass13device_kernelIN5flash19FlashAttnFwdCombineIN4cute5tupleIJNS3_1CILi16EEENS5_ILi64EEEEEELi4ELi256ELi1ELb0ELb0ENS_6half_tEfNS_4arch4Sm80EEEEEvNT_6ParamsE --------------------------
	.section	.nv.shared._ZN7cutlass13device_kernelIN5flash19FlashAttnFwdCombineIN4cute5tupleIJNS3_1CILi16EEENS5_ILi64EEEEEELi4ELi256ELi1ELb0ELb0ENS_6half_tEfNS_4arch4Sm80EEEEEvNT_6ParamsE,"aw",@nobits
	.sectionflags	@""
	.align	16
	.zero		1024


//--------------------- .nv.shared._ZN7cutlass13device_kernelIN5flash19FlashAttnFwdCombineIN4cute5tupleIJNS3_1CILi16EEENS5_ILi64EEEEEELi8ELi256ELi1ELb0ELb1ENS_6half_tEfNS_4arch4Sm80EEEEEvNT_6ParamsE --------------------------
	.section	.nv.shared._ZN7cutlass13device_kernelIN5flash19FlashAttnFwdCombineIN4cute5tupleIJNS3_1CILi16EEENS5_ILi64EEEEEELi8ELi256ELi1ELb0ELb1ENS_6half_tEfNS_4arch4Sm80EEEEEvNT_6ParamsE,"aw",@nobits
	.sectionflags	@""
	.align	16
	.zero		1024


//--------------------- .nv.shared._ZN7cutlass13device_kernelIN5flash19FlashAttnFwdCombineIN4cute5tupleIJNS3_1CILi16EEENS5_ILi64EEEEEELi7ELi256ELi1ELb0ELb1ENS_6half_tEfNS_4arch4Sm80EEEEEvNT_6ParamsE --------------------------
	.section	.nv.shared._ZN7cutlass13device_kernelIN5flash19FlashAttnFwdCombineIN4cute5tupleIJNS3_1CILi16EEENS5_ILi64EEEEEELi7ELi256ELi1ELb0ELb1ENS_6half_tEfNS_4arch4Sm80EEEEEvNT_6ParamsE,"aw",@nobits
	.sectionflags	@""
	.align	16
	.zero		1024


//--------------------- .nv.shared._ZN7cutlass13device_kernelIN5flash19FlashAttnFwdCombineIN4cute5tupleIJNS3_1CILi16EEENS5_ILi64EEEEEELi6ELi256ELi1ELb0ELb1ENS_6half_tEfNS_4arch4Sm80EEEEEvNT_6ParamsE --------------------------
	.section	.nv.shared._ZN7cutlass13device_kernelIN5flash19FlashAttnFwdCombineIN4cute5tupleIJNS3_1CILi16EEENS5_ILi64EEEEEELi6ELi256ELi1ELb0ELb1ENS_6half_tEfNS_4arch4Sm80EEEEEvNT_6ParamsE,"aw",@nobits
	.sectionflags	@""
	.align	16
	.zero		1024


//--------------------- .nv.shared._ZN7cutlass13device_kernelIN5flash19FlashAttnFwdCombineIN4cute5tupleIJNS3_1CILi16EEENS5_ILi64EEEEEELi5ELi256ELi1ELb0ELb1ENS_6half_tEfNS_4arch4Sm80EEEEEvNT_6ParamsE --------------------------
	.section	.nv.shared._ZN7cutlass13device_kernelIN5flash19FlashAttnFwdCombineIN4cute5tupleIJNS3_1CILi16EEENS5_ILi64EEEEEELi5ELi256ELi1ELb0ELb1ENS_6half_tEfNS_4arch4Sm80EEEEEvNT_6ParamsE,"aw",@nobits
	.sectionflags	@""
	.align	16
	.zero		1024


//--------------------- .nv.shared._ZN7cutlass13device_kernelIN5flash19FlashAttnFwdCombineIN4cute5tupleIJNS3_1CILi16EEENS5_ILi64EEEEEELi4ELi256ELi1ELb0ELb1ENS_6half_tEfNS_4arch4Sm80EEEEEvNT_6ParamsE --------------------------
	.section	.nv.shared._ZN7cutlass13device_kernelIN5flash19FlashAttnFwdCombineIN4cute5tupleIJNS3_1CILi16EEENS5_ILi64EEEEEELi4ELi256ELi1ELb0ELb1ENS_6half_tEfNS_4arch4Sm80EEEEEvNT_6ParamsE,"aw",@nobits
	.sectionflags	@""
	.align	16
	.zero		1024


//--------------------- .nv.shared._ZN7cutlass13device_kernelIN5flash19FlashAttnFwdCombineIN4cute5tupleIJNS3_1CILi8EEENS5_ILi128EEEEEELi8ELi256ELi1ELb0ELb0EffNS_4arch4Sm90EEEEEvNT_6ParamsE --------------------------
	.section	.nv.shared._ZN7cutlass13device_kernelIN5flash19FlashAttnFwdCombineIN4cute5tupleIJNS3_1CILi8EEENS5_ILi128EEEEEELi8ELi256ELi1ELb0ELb0EffNS_4arch4Sm90EEEEEvNT_6ParamsE,"aw",@nobits
	.sectionflags	@""
	.align	16
	.zero		1024


//--------------------- .nv.shared._ZN7cutlass13device_kernelIN5flash19FlashAttnFwdCombineIN4cute5tupleIJNS3_1CILi8EEENS5_ILi128EEEEEELi7ELi256ELi1ELb0ELb0EffNS_4arch4Sm90EEEEEvNT_6ParamsE --------------------------
	.section	.nv.shared._ZN7cutlass13device_kernelIN5flash19FlashAttnFwdCombineIN4cute5tupleIJNS3_1CILi8EEENS5_ILi128EEEEEELi7ELi256ELi1ELb0ELb0EffNS_4arch4Sm90EEEEEvNT_6ParamsE,"aw",@nobits
	.sectionflags	@""
	.align	16
	.zero		1024


//--------------------- .nv.shared._ZN7cutlass13device_kernelIN5flash19FlashAttnFwdCombineIN4cute5tupleIJNS3_1CILi8EEENS5_ILi128EEEEEELi6ELi256ELi1ELb0ELb0EffNS_4arch4Sm90EEEEEvNT_6ParamsE --------------------------
	.section	.nv.shared._ZN7cutlass13device_kernelIN5flash19FlashAttnFwdCombineIN4cute5tupleIJNS3_1CILi8EEENS5_ILi128EEEEEELi6ELi256ELi1ELb0ELb0EffNS_4arch4Sm90EEEEEvNT_6ParamsE,"aw",@nobits
	.sectionflags	@""
	.align	16
	.zero		1024


//--------------------- .nv.shared._ZN7cutlass13device_kernelIN5flash19FlashAttnFwdCombineIN4cute5tupleIJNS3_1CILi8EEENS5_ILi128EEEEEELi5ELi256ELi1ELb0ELb0EffNS_4arch4Sm90EEEEEvNT_6ParamsE --------------------------
	.section	.nv.shared._ZN7cutlass13device_kernelIN5flash19FlashAttnFwdCombineIN4cute5tupleIJNS3_1CILi8EEENS5_ILi128EEEEEELi5ELi256ELi1ELb0ELb0EffNS_4arch4Sm90EEEEEvNT_6ParamsE,"aw",@nobits
	.sectionflags	@""
	.align	16
	.zero		1024


//--------------------- .nv.shared._ZN7cutlass13device_kernelIN5flash19FlashAttnFwdCombineIN4cute5tupleIJNS3_1CILi8EEENS5_ILi128EEEEEELi8ELi256ELi1ELb0ELb1EffNS_4arch4Sm90EEEEEvNT_6ParamsE --------------------------
	.section	.nv.shared._ZN7cutlass13device_kernelIN5flash19FlashAttnFwdCombineIN4cute5tupleIJNS3_1CILi8EEENS5_ILi128EEEEEELi8ELi256ELi1ELb0ELb1EffNS_4arch4Sm90EEEEEvNT_6ParamsE,"aw",@nobits
	.sectionflags	@""
	.align	16
	.zero		1024


//--------------------- .nv.shared._ZN7cutlass13device_kernelIN5flash19FlashAttnFwdCombineIN4cute5tupleIJNS3_1CILi8EEENS5_ILi128EEEEEELi7ELi256ELi1ELb0ELb1EffNS_4arch4Sm90EEEEEvNT_6ParamsE --------------------------
	.section	.nv.shared._ZN7cutlass13device_kernelIN5flash19FlashAttnFwdCombineIN4cute5tupleIJNS3_1CILi8EEENS5_ILi128EEEEEELi7ELi256ELi1ELb0ELb1EffNS_4arch4Sm90EEEEEvNT_6ParamsE,"aw",@nobits
	.sectionflags	@""
	.align	16
	.zero		1024


//--------------------- .nv.shared._ZN7cutlass13device_kernelIN5flash19FlashAttnFwdCombineIN4cute5tupleIJNS3_1CILi8EEENS5_ILi128EEEEEELi6ELi256ELi1ELb0ELb1EffNS_4arch4Sm90EEEEEvNT_6ParamsE --------------------------
	.section	.nv.shared._ZN7cutlass13device_kernelIN5flash19FlashAttnFwdCombineIN4cute5tupleIJNS3_1CILi8EEENS5_ILi128EEEEEELi6ELi256ELi1ELb0ELb1EffNS_4arch4Sm90EEEEEvNT_6ParamsE,"aw",@nobits
	.sectionflags	@""
	.align	16
	.zero		1024


//--------------------- .nv.shared._ZN7cutlass13device_kernelIN5flash19FlashAttnFwdCombineIN4cute5tupleIJNS3_1CILi8EEENS5_ILi128EEEEEELi5ELi256ELi1ELb0ELb1EffNS_4arch4Sm90EEEEEvNT_6ParamsE --------------------------
	.section	.nv.shared._ZN7cutlass13device_kernelIN5flash19FlashAttnFwdCombineIN4cute5tupleIJNS3_1CILi8EEENS5_ILi128EEEEEELi5ELi256ELi1ELb0ELb1EffNS_4arch4Sm90EEEEEvNT_6ParamsE,"aw",@nobits
	.sectionflags	@""
	.align	16
	.zero		1024


//--------------------- .nv.shared._ZN7cutlass13device_kernelIN5flash19FlashAttnFwdCombineIN4cute5tupleIJNS3_1CILi8EEENS5_ILi128EEEEEELi8ELi256ELi1ELb0ELb0EffNS_4arch4Sm80EEEEEvNT_6ParamsE --------------------------
	.section	.nv.shared._ZN7cutlass13device_kernelIN5flash19FlashAttnFwdCombineIN4cute5tupleIJNS3_1CILi8EEENS5_ILi128EEEEEELi8ELi256ELi1ELb0ELb0EffNS_4arch4Sm80EEEEEvNT_6ParamsE,"aw",@nobits
	.sectionflags	@""
	.align	16
	.zero		1024


//--------------------- .nv.shared._ZN7cutlass13device_kernelIN5flash19FlashAttnFwdCombineIN4cute5tupleIJNS3_1CILi8EEENS5_ILi128EEEEEELi7ELi256ELi1ELb0ELb0EffNS_4arch4Sm80EEEEEvNT_6ParamsE --------------------------
	.section	.nv.shared._ZN7cutlass13device_kernelIN5flash19FlashAttnFwdCombineIN4cute5tupleIJNS3_1CILi8EEENS5_ILi128EEEEEELi7ELi256ELi1ELb0ELb0EffNS_4arch4Sm80EEEEEvNT_6ParamsE,"aw",@nobits
	.sectionflags	@""
	.align	16
	.zero		1024


//--------------------- .nv.shared._ZN7cutlass13device_kernelIN5flash19FlashAttnFwdCombineIN4cute5tupleIJNS3_1CILi8EEENS5_ILi128EEEEEELi6ELi256ELi1ELb0ELb0EffNS_4arch4Sm80EEEEEvNT_6ParamsE --------------------------
	.section	.nv.shared._ZN7cutlass13device_kernelIN5flash19FlashAttnFwdCombineIN4cute5tupleIJNS3_1CILi8EEENS5_ILi128EEEEEELi6ELi256ELi1ELb0ELb0EffNS_4arch4Sm80EEEEEvNT_6ParamsE,"aw",@nobits
	.sectionflags	@""
	.align	16
	.zero		1024


//--------------------- .nv.shared._ZN7cutlass13device_kernelIN5flash19FlashAttnFwdCombineIN4cute5tupleIJNS3_1CILi8EEENS5_ILi128EEEEEELi5ELi256ELi1ELb0ELb0EffNS_4arch4Sm80EEEEEvNT_6ParamsE --------------------------
	.section	.nv.shared._ZN7cutlass13device_kernelIN5flash19FlashAttnFwdCombineIN4cute5tupleIJNS3_1CILi8EEENS5_ILi128EEEEEELi5ELi256ELi1ELb0ELb0EffNS_4arch4Sm80EEEEEvNT_6ParamsE,"aw",@nobits
	.sectionflags	@""
	.align	16
	.zero		1024


//--------------------- .nv.shared._ZN7cutlass13device_kernelIN5flash19FlashAttnFwdCombineIN4cute5tupleIJNS3_1CILi8EEENS5_ILi128EEEEEELi8ELi256ELi1ELb0ELb1EffNS_4arch4Sm80EEEEEvNT_6ParamsE --------------------------
	.section	.nv.shared._ZN7cutlass13device_kernelIN5flash19FlashAttnFwdCombineIN4cute5tupleIJNS3_1CILi8EEENS5_ILi128EEEEEELi8ELi256ELi1ELb0ELb1EffNS_4arch4Sm80EEEEEvNT_6ParamsE,"aw",@nobits
	.sectionflags	@""
	.align	16
	.zero		1024


//--------------------- .nv.shared._ZN7cutlass13device_kernelIN5flash19FlashAttnFwdCombineIN4cute5tupleIJNS3_1CILi8EEENS5_ILi128EEEEEELi7ELi256ELi1ELb0ELb1EffNS_4arch4Sm80EEEEEvNT_6ParamsE --------------------------
	.section	.nv.shared._ZN7cutlass13device_kernelIN5flash19FlashAttnFwdCombineIN4cute5tupleIJNS3_1CILi8EEENS5_ILi128EEEEEELi7ELi256ELi1ELb0ELb1EffNS_4arch4Sm80EEEEEvNT_6ParamsE,"aw",@nobits
	.sectionflags	@""
	.align	16
	.zero		1024


//--------------------- .nv.shared._ZN7cutlass13device_kernelIN5flash19FlashAttnFwdCombineIN4cute5tupleIJNS3_1CILi8EEENS5_ILi128EEEEEELi6ELi256ELi1ELb0ELb1EffNS_4arch4Sm80EEEEEvNT_6ParamsE --------------------------
	.section	.nv.shared._ZN7cutlass13device_kernelIN5flash19FlashAttnFwdCombineIN4cute5tupleIJNS3_1CILi8EEENS5_ILi128EEEEEELi6ELi256ELi1ELb0ELb1EffNS_4arch4Sm80EEEEEvNT_6ParamsE,"aw",@nobits
	.sectionflags	@""
	.align	16
	.zero		1024


//--------------------- .nv.shared._ZN7cutlass13device_kernelIN5flash19FlashAttnFwdCombineIN4cute5tupleIJNS3_1CILi8EEENS5_ILi128EEEEEELi5ELi256ELi1ELb0ELb1EffNS_4arch4Sm80EEEEEvNT_6ParamsE --------------------------
	.section	.nv.shared._ZN7cutlass13device_kernelIN5flash19FlashAttnFwdCombineIN4cute5tupleIJNS3_1CILi8EEENS5_ILi128EEEEEELi5ELi256ELi1ELb0ELb1EffNS_4arch4Sm80EEEEEvNT_6ParamsE,"aw",@nobits
	.sectionflags	@""
	.align	16
	.zero		1024


//--------------------- .nv.shared._ZN7cutlass13device_kernelIN5flash19FlashAttnFwdCombineIN4cute5tupleIJNS3_1CILi16EEENS5_ILi64EEEEEELi8ELi256ELi1ELb0ELb0EffNS_4arch4Sm90EEEEEvNT_6ParamsE --------------------------
	.section	.nv.shared._ZN7cutlass13device_kernelIN5flash19FlashAttnFwdCombineIN4cute5tupleIJNS3_1CILi16EEENS5_ILi64EEEEEELi8ELi256ELi1ELb0ELb0EffNS_4arch4Sm90EEEEEvNT_6ParamsE,"aw",@nobits
	.sectionflags	@""
	.align	16
	.zero		1024


//--------------------- .nv.shared._ZN7cutlass13device_kernelIN5flash19FlashAttnFwdCombineIN4cute5tupleIJNS3_1CILi16EEENS5_ILi64EEEEEELi7ELi256ELi1ELb0ELb0EffNS_4arch4Sm90EEEEEvNT_6ParamsE --------------------------
	.section	.nv.shared._ZN7cutlass13device_kernelIN5flash19FlashAttnFwdCombineIN4cute5tupleIJNS3_1CILi16EEENS5_ILi64EEEEEELi7ELi256ELi1ELb0ELb0EffNS_4arch4Sm90EEEEEvNT_6ParamsE,"aw",@nobits
	.sectionflags	@""
	.align	16
	.zero		1024


//--------------------- .nv.shared._ZN7cutlass13device_kernelIN5flash19FlashAttnFwdCombineIN4cute5tupleIJNS3_1CILi16EEENS5_ILi64EEEEEELi6ELi256ELi1ELb0ELb0EffNS_4arch4Sm90EEEEEvNT_6ParamsE --------------------------
	.section	.nv.shared._ZN7cutlass13device_kernelIN5flash19FlashAttnFwdCombineIN4cute5tupleIJNS3_1CILi16EEENS5_ILi64EEEEEELi6ELi256ELi1ELb0ELb0EffNS_4arch4Sm90EEEEEvNT_6ParamsE,"aw",@nobits
	.sectionflags	@""
	.align	16
	.zero		1024


//--------------------- .nv.shared._ZN7cutlass13device_kernelIN5flash19FlashAttnFwdCombineIN4cute5tupleIJNS3_1CILi16EEENS5_ILi64EEEEEELi5ELi256ELi1ELb0ELb0EffNS_4arch4Sm90EEEEEvNT_6ParamsE --------------------------
	.section	.nv.shared._ZN7cutlass13device_kernelIN5flash19FlashAttnFwdCombineIN4cute5tupleIJNS3_1CILi16EEENS5_ILi64EEEEEELi5ELi256ELi1ELb0ELb0EffNS_4arch4Sm90EEEEEvNT_6ParamsE,"aw",@nobits
	.sectionflags	@""
	.align	16
	.zero		1024


//--------------------- .nv.shared._ZN7cutlass13device_kernelIN5flash19FlashAttnFwdCombineIN4cute5tupleIJNS3_1CILi16EEENS5_ILi64EEEEEELi4ELi256ELi1ELb0ELb0EffNS_4arch4Sm90EEEEEvNT_6ParamsE --------------------------
	.section	.nv.shared._ZN7cutlass13device_kernelIN5flash19FlashAttnFwdCombineIN4cute5tupleIJNS3_1CILi16EEENS5_ILi64EEEEEELi4ELi256ELi1ELb0ELb0EffNS_4arch4Sm90EEEEEvNT_6ParamsE,"aw",@nobits
	.sectionflags	@""
	.align	16
	.zero		1024


//--------------------- .nv.shared._ZN7cutlass13device_kernelIN5flash19FlashAttnFwdCombineIN4cute5tupleIJNS3_1CILi16EEENS5_ILi64EEEEEELi8ELi256ELi1ELb0ELb1EffNS_4arch4Sm90EEEEEvNT_6ParamsE --------------------------
	.section	.nv.shared._ZN7cutlass13device_kernelIN5flash19FlashAttnFwdCombineIN4cute5tupleIJNS3_1CILi16EEENS5_ILi64EEEEEELi8ELi256ELi1ELb0ELb1EffNS_4arch4Sm90EEEEEvNT_6ParamsE,"aw",@nobits
	.sectionflags	@""
	.align	16
	.zero		1024


//--------------------- .nv.shared._ZN7cutlass13device_kernelIN5flash19FlashAttnFwdCombineIN4cute5tupleIJNS3_1CILi16EEENS5_ILi64EEEEEELi7ELi256ELi1ELb0ELb1EffNS_4arch4Sm90EEEEEvNT_6ParamsE --------------------------
	.section	.nv.shared._ZN7cutlass13device_kernelIN5flash19FlashAttnFwdCombineIN4cute5tupleIJNS3_1CILi16EEENS5_ILi64EEEEEELi7ELi256ELi1ELb0ELb1EffNS_4arch4Sm90EEEEEvNT_6ParamsE,"aw",@nobits
	.sectionflags	@""
	.align	16
	.zero		1024


//--------------------- .nv.shared._ZN7cutlass13device_kernelIN5flash19FlashAttnFwdCombineIN4cute5tupleIJNS3_1CILi16EEENS5_ILi64EEEEEELi6ELi256ELi1ELb0ELb1EffNS_4arch4Sm90EEEEEvNT_6ParamsE --------------------------
	.section	.nv.shared._ZN7cutlass13device_kernelIN5flash19FlashAttnFwdCombineIN4cute5tupleIJNS3_1CILi16EEENS5_ILi64EEEEEELi6ELi256ELi1ELb0ELb1EffNS_4arch4Sm90EEEEEvNT_6ParamsE,"aw",@nobits
	.sectionflags	@""
	.align	16
	.zero		1024


//--------------------- .nv.shared._ZN7cutlass13device_kernelIN5flash19FlashAttnFwdCombineIN4cute5tupleIJNS3_1CILi16EEENS5_ILi64EEEEEELi5ELi256ELi1ELb0ELb1EffNS_4arch4Sm90EEEEEvNT_6ParamsE --------------------------
	.section	.nv.shared._ZN7cutlass13device_kernelIN5flash19FlashAttnFwdCombineIN4cute5tupleIJNS3_1CILi16EEENS5_ILi64EEEEEELi5ELi256ELi1ELb0ELb1EffNS_4arch4Sm90EEEEEvNT_6ParamsE,"aw",@nobits
	.sectionflags	@""
	.align	16
	.zero		1024


//--------------------- .nv.shared._ZN7cutlass13device_kernelIN5flash19FlashAttnFwdCombineIN4cute5tupleIJNS3_1CILi16EEENS5_ILi64EEEEEELi4ELi256ELi1ELb0ELb1EffNS_4arch4Sm90EEEEEvNT_6ParamsE --------------------------
	.section	.nv.shared._ZN7cutlass13device_kernelIN5flash19FlashAttnFwdCombineIN4cute5tupleIJNS3_1CILi16EEENS5_ILi64EEEEEELi4ELi256ELi1ELb0ELb1EffNS_4arch4Sm90EEEEEvNT_6ParamsE,"aw",@nobits
	.sectionflags	@""
	.align	16
	.zero		1024


//--------------------- .nv.shared._ZN7cutlass13device_kernelIN5flash19FlashAttnFwdCombineIN4cute5tupleIJNS3_1CILi16EEENS5_ILi64EEEEEELi8ELi256ELi1ELb0ELb0EffNS_4arch4Sm80EEEEEvNT_6ParamsE --------------------------
	.section	.nv.shared._ZN7cutlass13device_kernelIN5flash19FlashAttnFwdCombineIN4cute5tupleIJNS3_1CILi16EEENS5_ILi64EEEEEELi8ELi256ELi1ELb0ELb0EffNS_4arch4Sm80EEEEEvNT_6ParamsE,"aw",@nobits
	.sectionflags	@""
	.align	16
	.zero		1024


//--------------------- .nv.shared._ZN7cutlass13device_kernelIN5flash19FlashAttnFwdCombineIN4cute5tupleIJNS3_1CILi16EEENS5_ILi64EEEEEELi7ELi256ELi1ELb0ELb0EffNS_4arch4Sm80EEEEEvNT_6ParamsE --------------------------
	.section	.nv.shared._ZN7cutlass13device_kernelIN5flash19FlashAttnFwdCombineIN4cute5tupleIJNS3_1CILi16EEENS5_ILi64EEEEEELi7ELi256ELi1ELb0ELb0EffNS_4arch4Sm80EEEEEvNT_6ParamsE,"aw",@nobits
	.sectionflags	@""
	.align	16
	.zero		1024


//--------------------- .nv.shared._ZN7cutlass13device_kernelIN5flash19FlashAttnFwdCombineIN4cute5tupleIJNS3_1CILi16EEENS5_ILi64EEEEEELi6ELi256ELi1ELb0ELb0EffNS_4arch4Sm80EEEEEvNT_6ParamsE --------------------------
	.section	.nv.shared._ZN7cutlass13device_kernelIN5flash19FlashAttnFwdCombineIN4cute5tupleIJNS3_1CILi16EEENS5_ILi64EEEEEELi6ELi256ELi1ELb0ELb0EffNS_4arch4Sm80EEEEEvNT_6ParamsE,"aw",@nobits
	.sectionflags	@""
	.align	16
	.zero		1024


//--------------------- .nv.shared._ZN7cutlass13device_kernelIN5flash19FlashAttnFwdCombineIN4cute5tupleIJNS3_1CILi16EEENS5_ILi64EEEEEELi5ELi256ELi1ELb0ELb0EffNS_4arch4Sm80EEEEEvNT_6ParamsE --------------------------
	.section	.nv.shared._ZN7cutlass13device_kernelIN5flash19FlashAttnFwdCombineIN4cute5tupleIJNS3_1CILi16EEENS5_ILi64EEEEEELi5ELi256ELi1ELb0ELb0EffNS_4arch4Sm80EEEEEvNT_6ParamsE,"aw",@nobits
	.sectionflags	@""
	.align	16
	.zero		1024


//--------------------- .nv.shared._ZN7cutlass13device_kernelIN5flash19FlashAttnFwdCombineIN4cute5tupleIJNS3_1CILi16EEENS5_ILi64EEEEEELi4ELi256ELi1ELb0ELb0EffNS_4arch4Sm80EEEEEvNT_6ParamsE --------------------------
	.section	.nv.shared._ZN7cutlass13device_kernelIN5flash19FlashAttnFwdCombineIN4cute5tupleIJNS3_1CILi16EEENS5_ILi64EEEEEELi4ELi256ELi1ELb0ELb0EffNS_4arch4Sm80EEEEEvNT_6ParamsE,"aw",@nobits
	.sectionflags	@""
	.align	16
	.zero		1024


//--------------------- .nv.shared._ZN7cutlass13device_kernelIN5flash19FlashAttnFwdCombineIN4cute5tupleIJNS3_1CILi16EEENS5_ILi64EEEEEELi8ELi256ELi1ELb0ELb1EffNS_4arch4Sm80EEEEEvNT_6ParamsE --------------------------
	.section	.nv.shared._ZN7cutlass13device_kernelIN5flash19FlashAttnFwdCombineIN4cute5tupleIJNS3_1CILi16EEENS5_ILi64EEEEEELi8ELi256ELi1ELb0ELb1EffNS_4arch4Sm80EEEEEvNT_6ParamsE,"aw",@nobits
	.sectionflags	@""
	.align	16
	.zero		1024


//--------------------- .nv.shared._ZN7cutlass13device_kernelIN5flash19FlashAttnFwdCombineIN4cute5tupleIJNS3_1CILi16EEENS5_ILi64EEEEEELi7ELi256ELi1ELb0ELb1EffNS_4arch4Sm80EEEEEvNT_6ParamsE --------------------------
	.section	.nv.shared._ZN7cutlass13device_kernelIN5flash19FlashAttnFwdCombineIN4cute5tupleIJNS3_1CILi16EEENS5_ILi64EEEEEELi7ELi256ELi1ELb0ELb1EffNS_4arch4Sm80EEEEEvNT_6ParamsE,"aw",@nobits
	.sectionflags	@""
	.align	16
	.zero		1024


//--------------------- .nv.shared._ZN7cutlass13device_kernelIN5flash19FlashAttnFwdCombineIN4cute5tupleIJNS3_1CILi16EEENS5_ILi64EEEEEELi6ELi256ELi1ELb0ELb1EffNS_4arch4Sm80EEEEEvNT_6ParamsE --------------------------
	.section	.nv.shared._ZN7cutlass13device_kernelIN5flash19FlashAttnFwdCombineIN4cute5tupleIJNS3_1CILi16EEENS5_ILi64EEEEEELi6ELi256ELi1ELb0ELb1EffNS_4arch4Sm80EEEEEvNT_6ParamsE,"aw",@nobits
	.sectionflags	@""
	.align	16
	.zero		1024


//--------------------- .nv.shared._ZN7cutlass13device_kernelIN5flash19FlashAttnFwdCombineIN4cute5tupleIJNS3_1CILi16EEENS5_ILi64EEEEEELi5ELi256ELi1ELb0ELb1EffNS_4arch4Sm80EEEEEvNT_6ParamsE --------------------------
	.section	.nv.shared._ZN7cutlass13device_kernelIN5flash19FlashAttnFwdCombineIN4cute5tupleIJNS3_1CILi16EEENS5_ILi64EEEEEELi5ELi256ELi1ELb0ELb1EffNS_4arch4Sm80EEEEEvNT_6ParamsE,"aw",@nobits
	.sectionflags	@""
	.align	16
	.zero		1024


//--------------------- .nv.shared._ZN7cutlass13device_kernelIN5flash19FlashAttnFwdCombineIN4cute5tupleIJNS3_1CILi16EEENS5_ILi64EEEEEELi4ELi256ELi1ELb0ELb1EffNS_4arch4Sm80EEEEEvNT_6ParamsE --------------------------
	.section	.nv.shared._ZN7cutlass13device_kernelIN5flash19FlashAttnFwdCombineIN4cute5tupleIJNS3_1CILi16EEENS5_ILi64EEEEEELi4ELi256ELi1ELb0ELb1EffNS_4arch4Sm80EEEEEvNT_6ParamsE,"aw",@nobits
	.sectionflags	@""
	.align	16
	.zero		1024


//--------------------- .nv.constant0._ZN7cutlass13device_kernelIN5flash19FlashAttnFwdCombineIN4cute5tupleIJNS3_1CILi8EEENS5_ILi128EEEEEELi8ELi256ELi1ELb0ELb0ENS_10bfloat16_tEfNS_4arch4Sm90EEEEEvNT_6ParamsE --------------------------
	.section	.nv.constant0._ZN7cutlass13device_kernelIN5flash19FlashAttnFwdCombineIN4cute5tupleIJNS3_1CILi8EEENS5_ILi128EEEEEELi8ELi256ELi1ELb0ELb0ENS_10bfloat16_tEfNS_4arch4Sm90EEEEEvNT_6ParamsE,"a",@progbits
	.sectionflags	@""
	.align	4
.nv.constant0._ZN7cutlass13device_kernelIN5flash19FlashAttnFwdCombineIN4cute5tupleIJNS3_1CILi8EEENS5_ILi128EEEEEELi8ELi256ELi1ELb0ELb0ENS_10bfloat16_tEfNS_4arch4Sm90EEEEEvNT_6ParamsE:
	.zero		1128


//--------------------- .nv.constant0._ZN7cutlass13device_kernelIN5flash19FlashAttnFwdCombineIN4cute5tupleIJNS3_1CILi8EEENS5_ILi128EEEEEELi7ELi256ELi1ELb0ELb0ENS_10bfloat16_tEfNS_4arch4Sm90EEEEEvNT_6ParamsE --------------------------
	.section	.nv.constant0._ZN7cutlass13device_kernelIN5flash19FlashAttnFwdCombineIN4cute5tupleIJNS3_1CILi8EEENS5_ILi128EEEEEELi7ELi256ELi1ELb0ELb0ENS_10bfloat16_tEfNS_4arch4Sm90EEEEEvNT_6ParamsE,"a",@progbits
	.sectionflags	@""
	.align	4
.nv.constant0._ZN7cutlass13device_kernelIN5flash19FlashAttnFwdCombineIN4cute5tupleIJNS3_1CILi8EEENS5_ILi128EEEEEELi7ELi256ELi1ELb0ELb0ENS_10bfloat16_tEfNS_4arch4Sm90EEEEEvNT_6ParamsE:
	.zero		1128


//--------------------- .nv.constant0._ZN7cutlass13device_kernelIN5flash19FlashAttnFwdCombineIN4cute5tupleIJNS3_1CILi8EEENS5_ILi128EEEEEELi6ELi256ELi1ELb0ELb0ENS_10bfloat16_tEfNS_4arch4Sm90EEEEEvNT_6ParamsE --------------------------
	.section	.nv.constant0._ZN7cutlass13device_kernelIN5flash19FlashAttnFwdCombineIN4cute5tupleIJNS3_1CILi8EEENS5_ILi128EEEEEELi6ELi256ELi1ELb0ELb0ENS_10bfloat16_tEfNS_4arch4Sm90EEEEEvNT_6ParamsE,"a",@progbits
	.sectionflags	@""
	.align	4
.nv.constant0._ZN7cutlass13device_kernelIN5flash19FlashAttnFwdCombineIN4cute5tupleIJNS3_1CILi8EEENS5_ILi128EEEEEELi6ELi256ELi1ELb0ELb0ENS_10bfloat16_tEfNS_4arch4Sm90EEEEEvNT_6ParamsE:
	.zero		1128


//--------------------- .nv.constant0._ZN7cutlass13device_kernelIN5flash19FlashAttnFwdCombineIN4cute5tupleIJNS3_1CILi8EEENS5_ILi128EEEEEELi5ELi256ELi1ELb0ELb0ENS_10bfloat16_tEfNS_4arch4Sm90EEEEEvNT_6ParamsE --------------------------
	.section	.nv.constant0._ZN7cutlass13device_kernelIN5flash19FlashAttnFwdCombineIN4cute5tupleIJNS3_1CILi8EEENS5_ILi128EEEEEELi5ELi256ELi1ELb0ELb0ENS_10bfloat16_tEfNS_4arch4Sm90EEEEEvNT_6ParamsE,"a",@progbits
	.sectionflags	@""
	.align	4
.nv.constant0._ZN7cutlass13device_kernelIN5flash19FlashAttnFwdCombineIN4cute5tupleIJNS3_1CILi8EEENS5_ILi128EEEEEELi5ELi256ELi1ELb0ELb0ENS_10bfloat16_tEfNS_4arch4Sm90EEEEEvNT_6ParamsE:
	.zero		1128


//--------------------- .nv.constant0._ZN7cutlass13device_kernelIN5flash19FlashAttnFwdCombineIN4cute5tupleIJNS3_1CILi8EEENS5_ILi128EEEEEELi8ELi256ELi1ELb0ELb1ENS_10bfloat16_tEfNS_4arch4Sm90EEEEEvNT_6ParamsE --------------------------
	.section	.nv.constant0._ZN7cutlass13device_kernelIN5flash19FlashAttnFwdCombineIN4cute5tupleIJNS3_1CILi8EEENS5_ILi128EEEEEELi8ELi256ELi1ELb0ELb1ENS_10bfloat16_tEfNS_4arch4Sm90EEEEEvNT_6ParamsE,"a",@progbits
	.sectionflags	@""
	.align	4
.nv.constant0._ZN7cutlass13device_kernelIN5flash19FlashAttnFwdCombineIN4cute5tupleIJNS3_1CILi8EEENS5_ILi128EEEEEELi8ELi256ELi1ELb0ELb1ENS_10bfloat16_tEfNS_4arch4Sm90EEEEEvNT_6ParamsE:
	.zero		1128


//--------------------- .nv.constant0._ZN7cutlass13device_kernelIN5flash19FlashAttnFwdCombineIN4cute5tupleIJNS3_1CILi8EEENS5_ILi128EEEEEELi7ELi256ELi1ELb0ELb1ENS_10bfloat16_tEfNS_4arch4Sm90EEEEEvNT_6ParamsE --------------------------
	.section	.nv.constant0._ZN7cutlass13device_kernelIN5flash19FlashAttnFwdCombineIN4cute5tupleIJNS3_1CILi8EEENS5_ILi128EEEEEELi7ELi256ELi1ELb0ELb1ENS_10bfloat16_tEfNS_4arch4Sm90EEEEEvNT_6ParamsE,"a",@progbits
	.sectionflags	@""
	.align	4
.nv.constant0._ZN7cutlass13device_kernelIN5flash19FlashAttnFwdCombineIN4cute5tupleIJNS3_1CILi8EEENS5_ILi128EEEEEELi7ELi256ELi1ELb0ELb1ENS_10bfloat16_tEfNS_4arch4Sm90EEEEEvNT_6ParamsE:
	.zero		1128


//--------------------- .nv.constant0._ZN7cutlass13device_kernelIN5flash19FlashAttnFwdCombineIN4cute5tupleIJNS3_1CILi8EEENS5_ILi128EEEEEELi6ELi256ELi1ELb0ELb1ENS_10bfloat16_tEfNS_4arch4Sm90EEEEEvNT_6ParamsE --------------------------
	.section	.nv.constant0._ZN7cutlass13device_kernelIN5flash19FlashAttnFwdCombineIN4cute5tupleIJNS3_1CILi8EEENS5_ILi128EEEEEELi6ELi256ELi1ELb0ELb1ENS_10bfloat16_tEfNS_4arch4Sm90EEEEEvNT_6ParamsE,"a",@progbits
	.sectionflags	@""
	.align	4
.nv.constant0._ZN7cutlass13device_kernelIN5flash19FlashAttnFwdCombineIN4cute5tupleIJNS3_1CILi8EEENS5_ILi128EEEEEELi6ELi256ELi1ELb0ELb1ENS_10bfloat16_tEfNS_4arch4Sm90EEEEEvNT_6ParamsE:
	.zero		1128


//--------------------- .nv.constant0._ZN7cutlass13device_kernelIN5flash19FlashAttnFwdCombineIN4cute5tupleIJNS3_1CILi8EEENS5_ILi128EEEEEELi5ELi256ELi1ELb0ELb1ENS_10bfloat16_tEfNS_4arch4Sm90EEEEEvNT_6ParamsE --------------------------
	.section	.nv.constant0._ZN7cutlass13device_kernelIN5flash19FlashAttnFwdCombineIN4cute5tupleIJNS3_1CILi8EEENS5_ILi128EEEEEELi5ELi256ELi1ELb0ELb1ENS_10bfloat16_tEfNS_4arch4Sm90EEEEEvNT_6ParamsE,"a",@progbits
	.sectionflags	@""
	.align	4
.nv.constant0._ZN7cutlass13device_kernelIN5flash19FlashAttnFwdCombineIN4cute5tupleIJNS3_1CILi8EEENS5_ILi128EEEEEELi5ELi256ELi1ELb0ELb1ENS_10bfloat16_tEfNS_4arch4Sm90EEEEEvNT_6ParamsE:
	.zero		1128


//--------------------- .nv.constant0._ZN7cutlass13device_kernelIN5flash19FlashAttnFwdCombineIN4cute5tupleIJNS3_1CILi8EEENS5_ILi128EEEEEELi8ELi256ELi1ELb0ELb0ENS_10bfloat16_tEfNS_4arch4Sm80EEEEEvNT_6ParamsE --------------------------
	.section	.nv.constant0._ZN7cutlass13device_kernelIN5flash19FlashAttnFwdCombineIN4cute5tupleIJNS3_1CILi8EEENS5_ILi128EEEEEELi8ELi256ELi1ELb0ELb0ENS_10bfloat16_tEfNS_4arch4Sm80EEEEEvNT_6ParamsE,"a",@progbits
	.sectionflags	@""
	.align	4
.nv.constant0._ZN7cutlass13device_kernelIN5flash19FlashAttnFwdCombineIN4cute5tupleIJNS3_1CILi8EEENS5_ILi128EEEEEELi8ELi256ELi1ELb0ELb0ENS_10bfloat16_tEfNS_4arch4Sm80EEEEEvNT_6ParamsE:
	.zero		1128


//--------------------- .nv.constant0._ZN7cutlass13device_kernelIN5flash19FlashAttnFwdCombineIN4cute5tupleIJNS3_1CILi8EEENS5_ILi128EEEEEELi7ELi256ELi1ELb0ELb0ENS_10bfloat16_tEfNS_4arch4Sm80EEEEEvNT_6ParamsE --------------------------
	.section	.nv.constant0._ZN7cutlass13device_kernelIN5flash19FlashAttnFwdCombineIN4cute5tupleIJNS3_1CILi8EEENS5_ILi128EEEEEELi7ELi256ELi1ELb0ELb0ENS_10bfloat16_tEfNS_4arch4Sm80EEEEEvNT_6ParamsE,"a",@progbits
	.sectionflags	@""
	.align	4
.nv.constant0._ZN7cutlass13device_kernelIN5flash19FlashAttnFwdCombineIN4cute5tupleIJNS3_1CILi8EEENS5_ILi128EEEEEELi7ELi256ELi1ELb0ELb0ENS_10bfloat16_tEfNS_4arch4Sm80EEEEEvNT_6ParamsE:
	.zero		1128


//--------------------- .nv.constant0._ZN7cutlass13device_kernelIN5flash19FlashAttnFwdCombineIN4cute5tupleIJNS3_1CILi8EEENS5_ILi128EEEEEELi6ELi256ELi1ELb0ELb0ENS_10bfloat16_tEfNS_4arch4Sm80EEEEEvNT_6ParamsE --------------------------
	.section	.nv.constant0._ZN7cutlass13device_kernelIN5flash19FlashAttnFwdCombineIN4cute5tupleIJNS3_1CILi8EEENS5_ILi128EEEEEELi6ELi256ELi1ELb0ELb0ENS_10bfloat16_tEfNS_4arch4Sm80EEEEEvNT_6ParamsE,"a",@progbits
	.sectionflags	@""
	.align	4
.nv.constant0._ZN7cutlass13device_kernelIN5flash19FlashAttnFwdCombineIN4cute5tupleIJNS3_1CILi8EEENS5_ILi128EEEEEELi6ELi256ELi1ELb0ELb0ENS_10bfloat16_tEfNS_4arch4Sm80EEEEEvNT_6ParamsE:
	.zero		1128


//--------------------- .nv.constant0._ZN7cutlass13device_kernelIN5flash19FlashAttnFwdCombineIN4cute5tupleIJNS3_1CILi8EEENS5_ILi128EEEEEELi5ELi256ELi1ELb0ELb0ENS_10bfloat16_tEfNS_4arch4Sm80EEEEEvNT_6ParamsE --------------------------
	.section	.nv.constant0._ZN7cutlass13device_kernelIN5flash19FlashAttnFwdCombineIN4cute5tupleIJNS3_1CILi8EEENS5_ILi128EEEEEELi5ELi256ELi1ELb0ELb0ENS_10bfloat16_tEfNS_4arch4Sm80EEEEEvNT_6ParamsE,"a",@progbits
	.sectionflags	@""
	.align	4
.nv.constant0._ZN7cutlass13device_kernelIN5flash19FlashAttnFwdCombineIN4cute5tupleIJNS3_1CILi8EEENS5_ILi128EEEEEELi5ELi256ELi1ELb0ELb0ENS_10bfloat16_tEfNS_4arch4Sm80EEEEEvNT_6ParamsE:
	.zero		1128


//--------------------- .nv.constant0._ZN7cutlass13device_kernelIN5flash19FlashAttnFwdCombineIN4cute5tupleIJNS3_1CILi8EEENS5_ILi128EEEEEELi8ELi256ELi1ELb0ELb1ENS_10bfloat16_tEfNS_4arch4Sm80EEEEEvNT_6ParamsE --------------------------
	.section	.nv.constant0._ZN7cutlass13device_kernelIN5flash19FlashAttnFwdCombineIN4cute5tupleIJNS3_1CILi8EEENS5_ILi128EEEEEELi8ELi256ELi1ELb0ELb1ENS_10bfloat16_tEfNS_4arch4Sm80EEEEEvNT_6ParamsE,"a",@progbits
	.sectionflags	@""
	.align	4
.nv.constant0._ZN7cutlass13device_kernelIN5flash19FlashAttnFwdCombineIN4cute5tupleIJNS3_1CILi8EEENS5_ILi128EEEEEELi8ELi256ELi1ELb0ELb1ENS_10bfloat16_tEfNS_4arch4Sm80EEEEEvNT_6ParamsE:
	.zero		1128


//--------------------- .nv.constant0._ZN7cutlass13device_kernelIN5flash19FlashAttnFwdCombineIN4cute5tupleIJNS3_1CILi8EEENS5_ILi128EEEEEELi7ELi256ELi1ELb0ELb1ENS_10bfloat16_tEfNS_4arch4Sm80EEEEEvNT_6ParamsE --------------------------
	.section	.nv.constant0._ZN7cutlass13device_kernelIN5flash19FlashAttnFwdCombineIN4cute5tupleIJNS3_1CILi8EEENS5_ILi128EEEEEELi7ELi256ELi1ELb0ELb1ENS_10bfloat16_tEfNS_4arch4Sm80EEEEEvNT_6ParamsE,"a",@progbits
	.sectionflags	@""
	.align	4
.nv.constant0._ZN7cutlass13device_kernelIN5flash19FlashAttnFwdCombineIN4cute5tupleIJNS3_1CILi8EEENS5_ILi128EEEEEELi7ELi256ELi1ELb0ELb1ENS_10bfloat16_tEfNS_4arch4Sm80EEEEEvNT_6ParamsE:
	.zero		1128


//--------------------- .nv.constant0._ZN7cutlass13device_kernelIN5flash19FlashAttnFwdCombineIN4cute5tupleIJNS3_1CILi8EEENS5_ILi128EEEEEELi6ELi256ELi1ELb0ELb1ENS_10bfloat16_tEfNS_4arch4Sm80EEEEEvNT_6ParamsE --------------------------
	.section	.nv.constant0._ZN7cutlass13device_kernelIN5flash19FlashAttnFwdCombineIN4cute5tupleIJNS3_1CILi8EEENS5_ILi128EEEEEELi6ELi256ELi1ELb0ELb1ENS_10bfloat16_tEfNS_4arch4Sm80EEEEEvNT_6ParamsE,"a",@progbits
	.sectionflags	@""
	.align	4
.nv.constant0._ZN7cutlass13device_kernelIN5flash19FlashAttnFwdCombineIN4cute5tupleIJNS3_1CILi8EEENS5_ILi128EEEEEELi6ELi256ELi1ELb0ELb1ENS_10bfloat16_tEfNS_4arch4Sm80EEEEEvNT_6ParamsE:
	.zero		1128


//--------------------- .nv.constant0._ZN7cutlass13device_kernelIN5flash19FlashAttnFwdCombineIN4cute5tupleIJNS3_1CILi8EEENS5_ILi128EEEEEELi5ELi256ELi1ELb0ELb1ENS_10bfloat16_tEfNS_4arch4Sm80EEEEEvNT_6ParamsE --------------------------
	.section	.nv.constant0._ZN7cutlass13device_kernelIN5flash19FlashAttnFwdCombineIN4cute5tupleIJNS3_1CILi8EEENS5_ILi128EEEEEELi5ELi256ELi1ELb0ELb1ENS_10bfloat16_tEfNS_4arch4Sm80EEEEEvNT_6ParamsE,"a",@progbits
	.sectionflags	@""
	.align	4
.nv.constant0._ZN7cutlass13device_kernelIN5flash19FlashAttnFwdCombineIN4cute5tupleIJNS3_1CILi8EEENS5_ILi128EEEEEELi5ELi256ELi1ELb0ELb1ENS_10bfloat16_tEfNS_4arch4Sm80EEEEEvNT_6ParamsE:
	.zero		1128


//--------------------- .nv.constant0._ZN7cutlass13device_kernelIN5flash19FlashAttnFwdCombineIN4cute5tupleIJNS3_1CILi16EEENS5_ILi64EEEEEELi8ELi256ELi1ELb0ELb0ENS_10bfloat16_tEfNS_4arch4Sm90EEEEEvNT_6ParamsE --------------------------
	.section	.nv.constant0._ZN7cutlass13device_kernelIN5flash19FlashAttnFwdCombineIN4cute5tupleIJNS3_1CILi16EEENS5_ILi64EEEEEELi8ELi256ELi1ELb0ELb0ENS_10bfloat16_tEfNS_4arch4Sm90EEEEEvNT_6ParamsE,"a",@progbits
	.sectionflags	@""
	.align	4
.nv.constant0._ZN7cutlass13device_kernelIN5flash19FlashAttnFwdCombineIN4cute5tupleIJNS3_1CILi16EEENS5_ILi64EEEEEELi8ELi256ELi1ELb0ELb0ENS_10bfloat16_tEfNS_4arch4Sm90EEEEEvNT_6ParamsE:
	.zero		1128


//--------------------- .nv.constant0._ZN7cutlass13device_kernelIN5flash19FlashAttnFwdCombineIN4cute5tupleIJNS3_1CILi16EEENS5_ILi64EEEEEELi7ELi256ELi1ELb0ELb0ENS_10bfloat16_tEfNS_4arch4Sm90EEEEEvNT_6ParamsE --------------------------
	.section	.nv.constant0._ZN7cutlass13device_kernelIN5flash19FlashAttnFwdCombineIN4cute5tupleIJNS3_1CILi16EEENS5_ILi64EEEEEELi7ELi256ELi1ELb0ELb0ENS_10bfloat16_tEfNS_4arch4Sm90EEEEEvNT_6ParamsE,"a",@progbits
	.sectionflags	@""
	.align	4
.nv.constant0._ZN7cutlass13device_kernelIN5flash19FlashAttnFwdCombineIN4cute5tupleIJNS3_1CILi16EEENS5_ILi64EEEEEELi7ELi256ELi1ELb0ELb0ENS_10bfloat16_tEfNS_4arch4Sm90EEEEEvNT_6ParamsE:
	.zero		1128


//--------------------- .nv.constant0._ZN7cutlass13device_kernelIN5flash19FlashAttnFwdCombineIN4cute5tupleIJNS3_1CILi16EEENS5_ILi64EEEEEELi6ELi256ELi1ELb0ELb0ENS_10bfloat16_tEfNS_4arch4Sm90EEEEEvNT_6ParamsE --------------------------
	.section	.nv.constant0._ZN7cutlass13device_kernelIN5flash19FlashAttnFwdCombineIN4cute5tupleIJNS3_1CILi16EEENS5_ILi64EEEEEELi6ELi256ELi1ELb0ELb0ENS_10bfloat16_tEfNS_4arch4Sm90EEEEEvNT_6ParamsE,"a",@progbits
	.sectionflags	@""
	.align	4
.nv.constant0._ZN7cutlass13device_kernelIN5flash19FlashAttnFwdCombineIN4cute5tupleIJNS3_1CILi16EEENS5_ILi64EEEEEELi6ELi256ELi1ELb0ELb0ENS_10bfloat16_tEfNS_4arch4Sm90EEEEEvNT_6ParamsE:
	.zero		1128


//--------------------- .nv.constant0._ZN7cutlass13device_kernelIN5flash19FlashAttnFwdCombineIN4cute5tupleIJNS3_1CILi16EEENS5_ILi64EEEEEELi5ELi256ELi1ELb0ELb0ENS_10bfloat16_tEfNS_4arch4Sm90EEEEEvNT_6ParamsE --------------------------
	.section	.nv.constant0._ZN7cutlass13device_kernelIN5flash19FlashAttnFwdCombineIN4cute5tupleIJNS3_1CILi16EEENS5_ILi64EEEEEELi5ELi256ELi1ELb0ELb0ENS_10bfloat16_tEfNS_4arch4Sm90EEEEEvNT_6ParamsE,"a",@progbits
	.sectionflags	@""
	.align	4
.nv.constant0._ZN7cutlass13device_kernelIN5flash19FlashAttnFwdCombineIN4cute5tupleIJNS3_1CILi16EEENS5_ILi64EEEEEELi5ELi256ELi1ELb0ELb0ENS_10bfloat16_tEfNS_4arch4Sm90EEEEEvNT_6ParamsE:
	.zero		1128


//--------------------- .nv.constant0._ZN7cutlass13device_kernelIN5flash19FlashAttnFwdCombineIN4cute5tupleIJNS3_1CILi16EEENS5_ILi64EEEEEELi4ELi256ELi1ELb0ELb0ENS_10bfloat16_tEfNS_4arch4Sm90EEEEEvNT_6ParamsE --------------------------
	.section	.nv.constant0._ZN7cutlass13device_kernelIN5flash19FlashAttnFwdCombineIN4cute5tupleIJNS3_1CILi16EEENS5_ILi64EEEEEELi4ELi256ELi1ELb0ELb0ENS_10bfloat16_tEfNS_4arch4Sm90EEEEEvNT_6ParamsE,"a",@progbits
	.sectionflags	@""
	.align	4
.nv.constant0._ZN7cutlass13device_kernelIN5flash19FlashAttnFwdCombineIN4cute5tupleIJNS3_1CILi16EEENS5_ILi64EEEEEELi4ELi256ELi1ELb0ELb0ENS_10bfloat16_tEfNS_4arch4Sm90EEEEEvNT_6ParamsE:
	.zero		1128


//--------------------- .nv.constant0._ZN7cutlass13device_kernelIN5flash19FlashAttnFwdCombineIN4cute5tupleIJNS3_1CILi16EEENS5_ILi64EEEEEELi8ELi256ELi1ELb0ELb1ENS_10bfloat16_tEfNS_4arch4Sm90EEEEEvNT_6ParamsE --------------------------
	.section	.nv.constant0._ZN7cutlass13device_kernelIN5flash19FlashAttnFwdCombineIN4cute5tupleIJNS3_1CILi16EEENS5_ILi64EEEEEELi8ELi256ELi1ELb0ELb1ENS_10bfloat16_tEfNS_4arch4Sm90EEEEEvNT_6ParamsE,"a",@progbits
	.sectionflags	@""
	.align	4
.nv.constant0._ZN7cutlass13device_kernelIN5flash19FlashAttnFwdCombineIN4cute5tupleIJNS3_1CILi16EEENS5_ILi64EEEEEELi8ELi256ELi1ELb0ELb1ENS_10bfloat16_tEfNS_4arch4Sm90EEEEEvNT_6ParamsE:
	.zero		1128


//--------------------- .nv.constant0._ZN7cutlass13device_kernelIN5flash19FlashAttnFwdCombineIN4cute5tupleIJNS3_1CILi16EEENS5_ILi64EEEEEELi7ELi256ELi1ELb0ELb1ENS_10bfloat16_tEfNS_4arch4Sm90EEEEEvNT_6ParamsE --------------------------
	.section	.nv.constant0._ZN7cutlass13device_kernelIN5flash19FlashAttnFwdCombineIN4cute5tupleIJNS3_1CILi16EEENS5_ILi64EEEEEELi7ELi256ELi1ELb0ELb1ENS_10bfloat16_tEfNS_4arch4Sm90EEEEEvNT_6ParamsE,"a",@progbits
	.sectionflags	@""
	.align	4
.nv.constant0._ZN7cutlass13device_kernelIN5flash19FlashAttnFwdCombineIN4cute5tupleIJNS3_1CILi16EEENS5_ILi64EEEEEELi7ELi256ELi1ELb0ELb1ENS_10bfloat16_tEfNS_4arch4Sm90EEEEEvNT_6ParamsE:
	.zero		1128


//--------------------- .nv.constant0._ZN7cutlass13device_kernelIN5flash19FlashAttnFwdCombineIN4cute5tupleIJNS3_1CILi16EEENS5_ILi64EEEEEELi6ELi256ELi1ELb0ELb1ENS_10bfloat16_tEfNS_4arch4Sm90EEEEEvNT_6ParamsE --------------------------
	.section	.nv.constant0._ZN7cutlass13device_kernelIN5flash19FlashAttnFwdCombineIN4cute5tupleIJNS3_1CILi16EEENS5_ILi64EEEEEELi6ELi256ELi1ELb0ELb1ENS_10bfloat16_tEfNS_4arch4Sm90EEEEEvNT_6ParamsE,"a",@progbits
	.sectionflags	@""
	.align	4
.nv.constant0._ZN7cutlass13device_kernelIN5flash19FlashAttnFwdCombineIN4cute5tupleIJNS3_1CILi16EEENS5_ILi64EEEEEELi6ELi256ELi1ELb0ELb1ENS_10bfloat16_tEfNS_4arch4Sm90EEEEEvNT_6ParamsE:
	.zero		1128


//--------------------- .nv.constant0._ZN7cutlass13device_kernelIN5flash19FlashAttnFwdCombineIN4cute5tupleIJNS3_1CILi16EEENS5_ILi64EEEEEELi5ELi256ELi1ELb0ELb1ENS_10bfloat16_tEfNS_4arch4Sm90EEEEEvNT_6ParamsE --------------------------
	.section	.nv.constant0._ZN7cutlass13device_kernelIN5flash19FlashAttnFwdCombineIN4cute5tupleIJNS3_1CILi16EEENS5_ILi64EEEEEELi5ELi256ELi1ELb0ELb1ENS_10bfloat16_tEfNS_4arch4Sm90EEEEEvNT_6ParamsE,"a",@progbits
	.sectionflags	@""
	.align	4
.nv.constant0._ZN7cutlass13device_kernelIN5flash19FlashAttnFwdCombineIN4cute5tupleIJNS3_1CILi16EEENS5_ILi64EEEEEELi5ELi256ELi1ELb0ELb1ENS_10bfloat16_tEfNS_4arch4Sm90EEEEEvNT_6ParamsE:
	.zero		1128


//--------------------- .nv.constant0._ZN7cutlass13device_kernelIN5flash19FlashAttnFwdCombineIN4cute5tupleIJNS3_1CILi16EEENS5_ILi64EEEEEELi4ELi256ELi1ELb0ELb1ENS_10bfloat16_tEfNS_4arch4Sm90EEEEEvNT_6ParamsE --------------------------
	.section	.nv.constant0._ZN7cutlass13device_kernelIN5flash19FlashAttnFwdCombineIN4cute5tupleIJNS3_1CILi16EEENS5_ILi64EEEEEELi4ELi256ELi1ELb0ELb1ENS_10bfloat16_tEfNS_4arch4Sm90EEEEEvNT_6ParamsE,"a",@progbits
	.sectionflags	@""
	.align	4
.nv.constant0._ZN7cutlass13device_kernelIN5flash19FlashAttnFwdCombineIN4cute5tupleIJNS3_1CILi16EEENS5_ILi64EEEEEELi4ELi256ELi1ELb0ELb1ENS_10bfloat16_tEfNS_4arch4Sm90EEEEEvNT_6ParamsE:
	.zero		1128


//--------------------- .nv.constant0._ZN7cutlass13device_kernelIN5flash19FlashAttnFwdCombineIN4cute5tupleIJNS3_1CILi16EEENS5_ILi64EEEEEELi8ELi256ELi1ELb0ELb0ENS_10bfloat16_tEfNS_4arch4Sm80EEEEEvNT_6ParamsE --------------------------
	.section	.nv.constant0._ZN7cutlass13device_kernelIN5flash19FlashAttnFwdCombineIN4cute5tupleIJNS3_1CILi16EEENS5_ILi64EEEEEELi8ELi256ELi1ELb0ELb0ENS_10bfloat16_tEfNS_4arch4Sm80EEEEEvNT_6ParamsE,"a",@progbits
	.sectionflags	@""
	.align	4
.nv.constant0._ZN7cutlass13device_kernelIN5flash19FlashAttnFwdCombineIN4cute5tupleIJNS3_1CILi16EEENS5_ILi64EEEEEELi8ELi256ELi1ELb0ELb0ENS_10bfloat16_tEfNS_4arch4Sm80EEEEEvNT_6ParamsE:
	.zero		1128


//--------------------- .nv.constant0._ZN7cutlass13device_kernelIN5flash19FlashAttnFwdCombineIN4cute5tupleIJNS3_1CILi16EEENS5_ILi64EEEEEELi7ELi256ELi1ELb0ELb0ENS_10bfloat16_tEfNS_4arch4Sm80EEEEEvNT_6ParamsE --------------------------
	.section	.nv.constant0._ZN7cutlass13device_kernelIN5flash19FlashAttnFwdCombineIN4cute5tupleIJNS3_1CILi16EEENS5_ILi64EEEEEELi7ELi256ELi1ELb0ELb0ENS_10bfloat16_tEfNS_4arch4Sm80EEEEEvNT_6ParamsE,"a",@progbits
	.sectionflags	@""
	.align	4
.nv.constant0._ZN7cutlass13device_kernelIN5flash19FlashAttnFwdCombineIN4cute5tupleIJNS3_1CILi16EEENS5_ILi64EEEEEELi7ELi256ELi1ELb0ELb0ENS_10bfloat16_tEfNS_4arch4Sm80EEEEEvNT_6ParamsE:
	.zero		1128


//--------------------- .nv.constant0._ZN7cutlass13device_kernelIN5flash19FlashAttnFwdCombineIN4cute5tupleIJNS3_1CILi16EEENS5_ILi64EEEEEELi6ELi256ELi1ELb0ELb0ENS_10bfloat16_tEfNS_4arch4Sm80EEEEEvNT_6ParamsE --------------------------
	.section	.nv.constant0._ZN7cutlass13device_kernelIN5flash19FlashAttnFwdCombineIN4cute5tupleIJNS3_1CILi16EEENS5_ILi64EEEEEELi6ELi256ELi1ELb0ELb0ENS_10bfloat16_tEfNS_4arch4Sm80EEEEEvNT_6ParamsE,"a",@progbits
	.sectionflags	@""
	.align	4
.nv.constant0._ZN7cutlass13device_kernelIN5flash19FlashAttnFwdCombineIN4cute5tupleIJNS3_1CILi16EEENS5_ILi64EEEEEELi6ELi256ELi1ELb0ELb0ENS_10bfloat16_tEfNS_4arch4Sm80EEEEEvNT_6ParamsE:
	.zero		1128


//--------------------- .nv.constant0._ZN7cutlass13device_kernelIN5flash19FlashAttnFwdCombineIN4cute5tupleIJNS3_1CILi16EEENS5_ILi64EEEEEELi5ELi256ELi1ELb0ELb0ENS_10bfloat16_tEfNS_4arch4Sm80EEEEEvNT_6ParamsE --------------------------
	.section	.nv.constant0._ZN7cutlass13device_kernelIN5flash19FlashAttnFwdCombineIN4cute5tupleIJNS3_1CILi16EEENS5_ILi64EEEEEELi5ELi256ELi1ELb0ELb0ENS_10bfloat16_tEfNS_4arch4Sm80EEEEEvNT_6ParamsE,"a",@progbits
	.sectionflags	@""
	.align	4
.nv.constant0._ZN7cutlass13device_kernelIN5flash19FlashAttnFwdCombineIN4cute5tupleIJNS3_1CILi16EEENS5_ILi64EEEEEELi5ELi256ELi1ELb0ELb0ENS_10bfloat16_tEfNS_4arch4Sm80EEEEEvNT_6ParamsE:
	.zero		1128


//--------------------- .nv.constant0._ZN7cutlass13device_kernelIN5flash19FlashAttnFwdCombineIN4cute5tupleIJNS3_1CILi16EEENS5_ILi64EEEEEELi4ELi256ELi1ELb0ELb0ENS_10bfloat16_tEfNS_4arch4Sm80EEEEEvNT_6ParamsE --------------------------
	.section	.nv.constant0._ZN7cutlass13device_kernelIN5flash19FlashAttnFwdCombineIN4cute5tupleIJNS3_1CILi16EEENS5_ILi64EEEEEELi4ELi256ELi1ELb0ELb0ENS_10bfloat16_tEfNS_4arch4Sm80EEEEEvNT_6ParamsE,"a",@progbits
	.sectionflags	@""
	.align	4
.nv.constant0._ZN7cutlass13device_kernelIN5flash19FlashAttnFwdCombineIN4cute5tupleIJNS3_1CILi16EEENS5_ILi64EEEEEELi4ELi256ELi1ELb0ELb0ENS_10bfloat16_tEfNS_4arch4Sm80EEEEEvNT_6ParamsE:
	.zero		1128


//--------------------- .nv.constant0._ZN7cutlass13device_kernelIN5flash19FlashAttnFwdCombineIN4cute5tupleIJNS3_1CILi16EEENS5_ILi64EEEEEELi8ELi256ELi1ELb0ELb1ENS_10bfloat16_tEfNS_4arch4Sm80EEEEEvNT_6ParamsE --------------------------
	.section	.nv.constant0._ZN7cutlass13device_kernelIN5flash19FlashAttnFwdCombineIN4cute5tupleIJNS3_1CILi16EEENS5_ILi64EEEEEELi8ELi256ELi1ELb0ELb1ENS_10bfloat16_tEfNS_4arch4Sm80EEEEEvNT_6ParamsE,"a",@progbits
	.sectionflags	@""
	.align	4
.nv.constant0._ZN7cutlass13device_kernelIN5flash19FlashAttnFwdCombineIN4cute5tupleIJNS3_1CILi16EEENS5_ILi64EEEEEELi8ELi256ELi1ELb0ELb1ENS_10bfloat16_tEfNS_4arch4Sm80EEEEEvNT_6ParamsE:
	.zero		1128


//--------------------- .nv.constant0._ZN7cutlass13device_kernelIN5flash19FlashAttnFwdCombineIN4cute5tupleIJNS3_1CILi16EEENS5_ILi64EEEEEELi7ELi256ELi1ELb0ELb1ENS_10bfloat16_tEfNS_4arch4Sm80EEEEEvNT_6ParamsE --------------------------
	.section	.nv.constant0._ZN7cutlass13device_kernelIN5flash19FlashAttnFwdCombineIN4cute5tupleIJNS3_1CILi16EEENS5_ILi64EEEEEELi7ELi256ELi1ELb0ELb1ENS_10bfloat16_tEfNS_4arch4Sm80EEEEEvNT_6ParamsE,"a",@progbits
	.sectionflags	@""
	.align	4
.nv.constant0._ZN7cutlass13device_kernelIN5flash19FlashAttnFwdCombineIN4cute5tupleIJNS3_1CILi16EEENS5_ILi64EEEEEELi7ELi256ELi1ELb0ELb1ENS_10bfloat16_tEfNS_4arch4Sm80EEEEEvNT_6ParamsE:
	.zero		1128


//--------------------- .nv.constant0._ZN7cutlass13device_kernelIN5flash19FlashAttnFwdCombineIN4cute5tupleIJNS3_1CILi16EEENS5_ILi64EEEEEELi6ELi256ELi1ELb0ELb1ENS_10bfloat16_tEfNS_4arch4Sm80EEEEEvNT_6ParamsE --------------------------
	.section	.nv.constant0._ZN7cutlass13device_kernelIN5flash19FlashAttnFwdCombineIN4cute5tupleIJNS3_1CILi16EEENS5_ILi64EEEEEELi6ELi256ELi1ELb0ELb1ENS_10bfloat16_tEfNS_4arch4Sm80EEEEEvNT_6ParamsE,"a",@progbits
	.sectionflags	@""
	.align	4
.nv.constant0._ZN7cutlass13device_kernelIN5flash19FlashAttnFwdCombineIN4cute5tupleIJNS3_1CILi16EEENS5_ILi64EEEEEELi6ELi256ELi1ELb0ELb1ENS_10bfloat16_tEfNS_4arch4Sm80EEEEEvNT_6ParamsE:
	.zero		1128


//--------------------- .nv.constant0._ZN7cutlass13device_kernelIN5flash19FlashAttnFwdCombineIN4cute5tupleIJNS3_1CILi16EEENS5_ILi64EEEEEELi5ELi256ELi1ELb0ELb1ENS_10bfloat16_tEfNS_4arch4Sm80EEEEEvNT_6ParamsE --------------------------
	.section	.nv.constant0._ZN7cutlass13device_kernelIN5flash19FlashAttnFwdCombineIN4cute5tupleIJNS3_1CILi16EEENS5_ILi64EEEEEELi5ELi256ELi1ELb0ELb1ENS_10bfloat16_tEfNS_4arch4Sm80EEEEEvNT_6ParamsE,"a",@progbits
	.sectionflags	@""
	.align	4
.nv.constant0._ZN7cutlass13device_kernelIN5flash19FlashAttnFwdCombineIN4cute5tupleIJNS3_1CILi16EEENS5_ILi64EEEEEELi5ELi256ELi1ELb0ELb1ENS_10bfloat16_tEfNS_4arch4Sm80EEEEEvNT_6ParamsE:
	.zero		1128


//--------------------- .nv.constant0._ZN7cutlass13device_kernelIN5flash19FlashAttnFwdCombineIN4cute5tupleIJNS3_1CILi16EEENS5_ILi64EEEEEELi4ELi256ELi1ELb0ELb1ENS_10bfloat16_tEfNS_4arch4Sm80EEEEEvNT_6ParamsE --------------------------
	.section	.nv.constant0._ZN7cutlass13device_kernelIN5flash19FlashAttnFwdCombineIN4cute5tupleIJNS3_1CILi16EEENS5_ILi64EEEEEELi4ELi256ELi1ELb0ELb1ENS_10bfloat16_tEfNS_4arch4Sm80EEEEEvNT_6ParamsE,"a",@progbits
	.sectionflags	@""
	.align	4
.nv.constant0._ZN7cutlass13device_kernelIN5flash19FlashAttnFwdCombineIN4cute5tupleIJNS3_1CILi16EEENS5_ILi64EEEEEELi4ELi256ELi1ELb0ELb1ENS_10bfloat16_tEfNS_4arch4Sm80EEEEEvNT_6ParamsE:
	.zero		1128


//--------------------- .nv.constant0._ZN7cutlass13device_kernelIN5flash19FlashAttnFwdCombineIN4cute5tupleIJNS3_1CILi8EEENS5_ILi128EEEEEELi8ELi256ELi1ELb0ELb0ENS_6half_tEfNS_4arch4Sm90EEEEEvNT_6ParamsE --------------------------
	.section	.nv.constant0._ZN7cutlass13device_kernelIN5flash19FlashAttnFwdCombineIN4cute5tupleIJNS3_1CILi8EEENS5_ILi128EEEEEELi8ELi256ELi1ELb0ELb0ENS_6half_tEfNS_4arch4Sm90EEEEEvNT_6ParamsE,"a",@progbits
	.sectionflags	@""
	.align	4
.nv.constant0._ZN7cutlass13device_kernelIN5flash19FlashAttnFwdCombineIN4cute5tupleIJNS3_1CILi8EEENS5_ILi128EEEEEELi8ELi256ELi1ELb0ELb0ENS_6half_tEfNS_4arch4Sm90EEEEEvNT_6ParamsE:
	.zero		1128


//--------------------- .nv.constant0._ZN7cutlass13device_kernelIN5flash19FlashAttnFwdCombineIN4cute5tupleIJNS3_1CILi8EEENS5_ILi128EEEEEELi7ELi256ELi1ELb0ELb0ENS_6half_tEfNS_4arch4Sm90EEEEEvNT_6ParamsE --------------------------
	.section	.nv.constant0._ZN7cutlass13device_kernelIN5flash19FlashAttnFwdCombineIN4cute5tupleIJNS3_1CILi8EEENS5_ILi128EEEEEELi7ELi256ELi1ELb0ELb0ENS_6half_tEfNS_4arch4Sm90EEEEEvNT_6ParamsE,"a",@progbits
	.sectionflags	@""
	.align	4
.nv.constant0._ZN7cutlass13device_kernelIN5flash19FlashAttnFwdCombineIN4cute5tupleIJNS3_1CILi8EEENS5_ILi128EEEEEELi7ELi256ELi1ELb0ELb0ENS_6half_tEfNS_4arch4Sm90EEEEEvNT_6ParamsE:
	.zero		1128


//--------------------- .nv.constant0._ZN7cutlass13device_kernelIN5flash19FlashAttnFwdCombineIN4cute5tupleIJNS3_1CILi8EEENS5_ILi128EEEEEELi6ELi256ELi1ELb0ELb0ENS_6half_tEfNS_4arch4Sm90EEEEEvNT_6ParamsE --------------------------
	.section	.nv.constant0._ZN7cutlass13device_kernelIN5flash19FlashAttnFwdCombineIN4cute5tupleIJNS3_1CILi8EEENS5_ILi128EEEEEELi6ELi256ELi1ELb0ELb0ENS_6half_tEfNS_4arch4Sm90EEEEEvNT_6ParamsE,"a",@progbits
	.sectionflags	@""
	.align	4
.nv.constant0._ZN7cutlass13device_kernelIN5flash19FlashAttnFwdCombineIN4cute5tupleIJNS3_1CILi8EEENS5_ILi128EEEEEELi6ELi256ELi1ELb0ELb0ENS_6half_tEfNS_4arch4Sm90EEEEEvNT_6ParamsE:
	.zero		1128


//--------------------- .nv.constant0._ZN7cutlass13device_kernelIN5flash19FlashAttnFwdCombineIN4cute5tupleIJNS3_1CILi8EEENS5_ILi128EEEEEELi5ELi256ELi1ELb0ELb0ENS_6half_tEfNS_4arch4Sm90EEEEEvNT_6ParamsE --------------------------
	.section	.nv.constant0._ZN7cutlass13device_kernelIN5flash19FlashAttnFwdCombineIN4cute5tupleIJNS3_1CILi8EEENS5_ILi128EEEEEELi5ELi256ELi1ELb0ELb0ENS_6half_tEfNS_4arch4Sm90EEEEEvNT_6ParamsE,"a",@progbits
	.sectionflags	@""
	.align	4
.nv.constant0._ZN7cutlass13device_kernelIN5flash19FlashAttnFwdCombineIN4cute5tupleIJNS3_1CILi8EEENS5_ILi128EEEEEELi5ELi256ELi1ELb0ELb0ENS_6half_tEfNS_4arch4Sm90EEEEEvNT_6ParamsE:
	.zero		1128


//--------------------- .nv.constant0._ZN7cutlass13device_kernelIN5flash19FlashAttnFwdCombineIN4cute5tupleIJNS3_1CILi8EEENS5_ILi128EEEEEELi8ELi256ELi1ELb0ELb1ENS_6half_tEfNS_4arch4Sm90EEEEEvNT_6ParamsE --------------------------
	.section	.nv.constant0._ZN7cutlass13device_kernelIN5flash19FlashAttnFwdCombineIN4cute5tupleIJNS3_1CILi8EEENS5_ILi128EEEEEELi8ELi256ELi1ELb0ELb1ENS_6half_tEfNS_4arch4Sm90EEEEEvNT_6ParamsE,"a",@progbits
	.sectionflags	@""
	.align	4
.nv.constant0._ZN7cutlass13device_kernelIN5flash19FlashAttnFwdCombineIN4cute5tupleIJNS3_1CILi8EEENS5_ILi128EEEEEELi8ELi256ELi1ELb0ELb1ENS_6half_tEfNS_4arch4Sm90EEEEEvNT_6ParamsE:
	.zero		1128


//--------------------- .nv.constant0._ZN7cutlass13device_kernelIN5flash19FlashAttnFwdCombineIN4cute5tupleIJNS3_1CILi8EEENS5_ILi128EEEEEELi7ELi256ELi1ELb0ELb1ENS_6half_tEfNS_4arch4Sm90EEEEEvNT_6ParamsE --------------------------
	.section	.nv.constant0._ZN7cutlass13device_kernelIN5flash19FlashAttnFwdCombineIN4cute5tupleIJNS3_1CILi8EEENS5_ILi128EEEEEELi7ELi256ELi1ELb0ELb1ENS_6half_tEfNS_4arch4Sm90EEEEEvNT_6ParamsE,"a",@progbits
	.sectionflags	@""
	.align	4
.nv.constant0._ZN7cutlass13device_kernelIN5flash19FlashAttnFwdCombineIN4cute5tupleIJNS3_1CILi8EEENS5_ILi128EEEEEELi7ELi256ELi1ELb0ELb1ENS_6half_tEfNS_4arch4Sm90EEEEEvNT_6ParamsE:
	.zero		1128


//--------------------- .nv.constant0._ZN7cutlass13device_kernelIN5flash19FlashAttnFwdCombineIN4cute5tupleIJNS3_1CILi8EEENS5_ILi128EEEEEELi6ELi256ELi1ELb0ELb1ENS_6half_tEfNS_4arch4Sm90EEEEEvNT_6ParamsE --------------------------
	.section	.nv.constant0._ZN7cutlass13device_kernelIN5flash19FlashAttnFwdCombineIN4cute5tupleIJNS3_1CILi8EEENS5_ILi128EEEEEELi6ELi256ELi1ELb0ELb1ENS_6half_tEfNS_4arch4Sm90EEEEEvNT_6ParamsE,"a",@progbits
	.sectionflags	@""
	.align	4
.nv.constant0._ZN7cutlass13device_kernelIN5flash19FlashAttnFwdCombineIN4cute5tupleIJNS3_1CILi8EEENS5_ILi128EEEEEELi6ELi256ELi1ELb0ELb1ENS_6half_tEfNS_4arch4Sm90EEEEEvNT_6ParamsE:
	.zero		1128


//--------------------- .nv.constant0._ZN7cutlass13device_kernelIN5flash19FlashAttnFwdCombineIN4cute5tupleIJNS3_1CILi8EEENS5_ILi128EEEEEELi5ELi256ELi1ELb0ELb1ENS_6half_tEfNS_4arch4Sm90EEEEEvNT_6ParamsE --------------------------
	.section	.nv.constant0._ZN7cutlass13device_kernelIN5flash19FlashAttnFwdCombineIN4cute5tupleIJNS3_1CILi8EEENS5_ILi128EEEEEELi5ELi256ELi1ELb0ELb1ENS_6half_tEfNS_4arch4Sm90EEEEEvNT_6ParamsE,"a",@progbits
	.sectionflags	@""
	.align	4
.nv.constant0._ZN7cutlass13device_kernelIN5flash19FlashAttnFwdCombineIN4cute5tupleIJNS3_1CILi8EEENS5_ILi128EEEEEELi5ELi256ELi1ELb0ELb1ENS_6half_tEfNS_4arch4Sm90EEEEEvNT_6ParamsE:
	.zero		1128


//--------------------- .nv.constant0._ZN7cutlass13device_kernelIN5flash19FlashAttnFwdCombineIN4cute5tupleIJNS3_1CILi8EEENS5_ILi128EEEEEELi8ELi256ELi1ELb0ELb0ENS_6half_tEfNS_4arch4Sm80EEEEEvNT_6ParamsE --------------------------
	.section	.nv.constant0._ZN7cutlass13device_kernelIN5flash19FlashAttnFwdCombineIN4cute5tupleIJNS3_1CILi8EEENS5_ILi128EEEEEELi8ELi256ELi1ELb0ELb0ENS_6half_tEfNS_4arch4Sm80EEEEEvNT_6ParamsE,"a",@progbits
	.sectionflags	@""
	.align	4
.nv.constant0._ZN7cutlass13device_kernelIN5flash19FlashAttnFwdCombineIN4cute5tupleIJNS3_1CILi8EEENS5_ILi128EEEEEELi8ELi256ELi1ELb0ELb0ENS_6half_tEfNS_4arch4Sm80EEEEEvNT_6ParamsE:
	.zero		1128


//--------------------- .nv.constant0._ZN7cutlass13device_kernelIN5flash19FlashAttnFwdCombineIN4cute5tupleIJNS3_1CILi8EEENS5_ILi128EEEEEELi7ELi256ELi1ELb0ELb0ENS_6half_tEfNS_4arch4Sm80EEEEEvNT_6ParamsE --------------------------
	.section	.nv.constant0._ZN7cutlass13device_kernelIN5flash19FlashAttnFwdCombineIN4cute5tupleIJNS3_1CILi8EEENS5_ILi128EEEEEELi7ELi256ELi1ELb0ELb0ENS_6half_tEfNS_4arch4Sm80EEEEEvNT_6ParamsE,"a",@progbits
	.sectionflags	@""
	.align	4
.nv.constant0._ZN7cutlass13device_kernelIN5flash19FlashAttnFwdCombineIN4cute5tupleIJNS3_1CILi8EEENS5_ILi128EEEEEELi7ELi256ELi1ELb0ELb0ENS_6half_tEfNS_4arch4Sm80EEEEEvNT_6ParamsE:
	.zero		1128


//--------------------- .nv.constant0._ZN7cutlass13device_kernelIN5flash19FlashAttnFwdCombineIN4cute5tupleIJNS3_1CILi8EEENS5_ILi128EEEEEELi6ELi256ELi1ELb0ELb0ENS_6half_tEfNS_4arch4Sm80EEEEEvNT_6ParamsE --------------------------
	.section	.nv.constant0._ZN7cutlass13device_kernelIN5flash19FlashAttnFwdCombineIN4cute5tupleIJNS3_1CILi8EEENS5_ILi128EEEEEELi6ELi256ELi1ELb0ELb0ENS_6half_tEfNS_4arch4Sm80EEEEEvNT_6ParamsE,"a",@progbits
	.sectionflags	@""
	.align	4
.nv.constant0._ZN7cutlass13device_kernelIN5flash19FlashAttnFwdCombineIN4cute5tupleIJNS3_1CILi8EEENS5_ILi128EEEEEELi6ELi256ELi1ELb0ELb0ENS_6half_tEfNS_4arch4Sm80EEEEEvNT_6ParamsE:
	.zero		1128


//--------------------- .nv.constant0._ZN7cutlass13device_kernelIN5flash19FlashAttnFwdCombineIN4cute5tupleIJNS3_1CILi8EEENS5_ILi128EEEEEELi5ELi256ELi1ELb0ELb0ENS_6half_tEfNS_4arch4Sm80EEEEEvNT_6ParamsE --------------------------
	.section	.nv.constant0._ZN7cutlass13device_kernelIN5flash19FlashAttnFwdCombineIN4cute5tupleIJNS3_1CILi8EEENS5_ILi128EEEEEELi5ELi256ELi1ELb0ELb0ENS_6half_tEfNS_4arch4Sm80EEEEEvNT_6ParamsE,"a",@progbits
	.sectionflags	@""
	.align	4
.nv.constant0._ZN7cutlass13device_kernelIN5flash19FlashAttnFwdCombineIN4cute5tupleIJNS3_1CILi8EEENS5_ILi128EEEEEELi5ELi256ELi1ELb0ELb0ENS_6half_tEfNS_4arch4Sm80EEEEEvNT_6ParamsE:
	.zero		1128


//--------------------- .nv.constant0._ZN7cutlass13device_kernelIN5flash19FlashAttnFwdCombineIN4cute5tupleIJNS3_1CILi8EEENS5_ILi128EEEEEELi8ELi256ELi1ELb0ELb1ENS_6half_tEfNS_4arch4Sm80EEEEEvNT_6ParamsE --------------------------
	.section	.nv.constant0._ZN7cutlass13device_kernelIN5flash19FlashAttnFwdCombineIN4cute5tupleIJNS3_1CILi8EEENS5_ILi128EEEEEELi8ELi256ELi1ELb0ELb1ENS_6half_tEfNS_4arch4Sm80EEEEEvNT_6ParamsE,"a",@progbits
	.sectionflags	@""
	.align	4
.nv.constant0._ZN7cutlass13device_kernelIN5flash19FlashAttnFwdCombineIN4cute5tupleIJNS3_1CILi8EEENS5_ILi128EEEEEELi8ELi256ELi1ELb0ELb1ENS_6half_tEfNS_4arch4Sm80EEEEEvNT_6ParamsE:
	.zero		1128


//--------------------- .nv.constant0._ZN7cutlass13device_kernelIN5flash19FlashAttnFwdCombineIN4cute5tupleIJNS3_1CILi8EEENS5_ILi128EEEEEELi7ELi256ELi1ELb0ELb1ENS_6half_tEfNS_4arch4Sm80EEEEEvNT_6ParamsE --------------------------
	.section	.nv.constant0._ZN7cutlass13device_kernelIN5flash19FlashAttnFwdCombineIN4cute5tupleIJNS3_1CILi8EEENS5_ILi128EEEEEELi7ELi256ELi1ELb0ELb1ENS_6half_tEfNS_4arch4Sm80EEEEEvNT_6ParamsE,"a",@progbits
	.sectionflags	@""
	.align	4
.nv.constant0._ZN7cutlass13device_kernelIN5flash19FlashAttnFwdCombineIN4cute5tupleIJNS3_1CILi8EEENS5_ILi128EEEEEELi7ELi256ELi1ELb0ELb1ENS_6half_tEfNS_4arch4Sm80EEEEEvNT_6ParamsE:
	.zero		1128


//--------------------- .nv.constant0._ZN7cutlass13device_kernelIN5flash19FlashAttnFwdCombineIN4cute5tupleIJNS3_1CILi8EEENS5_ILi128EEEEEELi6ELi256ELi1ELb0ELb1ENS_6half_tEfNS_4arch4Sm80EEEEEvNT_6ParamsE --------------------------
	.section	.nv.constant0._ZN7cutlass13device_kernelIN5flash19FlashAttnFwdCombineIN4cute5tupleIJNS3_1CILi8EEENS5_ILi128EEEEEELi6ELi256ELi1ELb0ELb1ENS_6half_tEfNS_4arch4Sm80EEEEEvNT_6ParamsE,"a",@progbits
	.sectionflags	@""
	.align	4
.nv.constant0._ZN7cutlass13device_kernelIN5flash19FlashAttnFwdCombineIN4cute5tupleIJNS3_1CILi8EEENS5_ILi128EEEEEELi6ELi256ELi1ELb0ELb1ENS_6half_tEfNS_4arch4Sm80EEEEEvNT_6ParamsE:
	.zero		1128


//--------------------- .nv.constant0._ZN7cutlass13device_kernelIN5flash19FlashAttnFwdCombineIN4cute5tupleIJNS3_1CILi8EEENS5_ILi128EEEEEELi5ELi256ELi1ELb0ELb1ENS_6half_tEfNS_4arch4Sm80EEEEEvNT_6ParamsE --------------------------
	.section	.nv.constant0._ZN7cutlass13device_kernelIN5flash19FlashAttnFwdCombineIN4cute5tupleIJNS3_1CILi8EEENS5_ILi128EEEEEELi5ELi256ELi1ELb0ELb1ENS_6half_tEfNS_4arch4Sm80EEEEEvNT_6ParamsE,"a",@progbits
	.sectionflags	@""
	.align	4
.nv.constant0._ZN7cutlass13device_kernelIN5flash19FlashAttnFwdCombineIN4cute5tupleIJNS3_1CILi8EEENS5_ILi128EEEEEELi5ELi256ELi1ELb0ELb1ENS_6half_tEfNS_4arch4Sm80EEEEEvNT_6ParamsE:
	.zero		1128


//--------------------- .nv.constant0._ZN7cutlass13device_kernelIN5flash19FlashAttnFwdCombineIN4cute5tupleIJNS3_1CILi16EEENS5_ILi64EEEEEELi8ELi256ELi1ELb0ELb0ENS_6half_tEfNS_4arch4Sm90EEEEEvNT_6ParamsE --------------------------
	.section	.nv.constant0._ZN7cutlass13device_kernelIN5flash19FlashAttnFwdCombineIN4cute5tupleIJNS3_1CILi16EEENS5_ILi64EEEEEELi8ELi256ELi1ELb0ELb0ENS_6half_tEfNS_4arch4Sm90EEEEEvNT_6ParamsE,"a",@progbits
	.sectionflags	@""
	.align	4
.nv.constant0._ZN7cutlass13device_kernelIN5flash19FlashAttnFwdCombineIN4cute5tupleIJNS3_1CILi16EEENS5_ILi64EEEEEELi8ELi256ELi1ELb0ELb0ENS_6half_tEfNS_4arch4Sm90EEEEEvNT_6ParamsE:
	.zero		1128


//--------------------- .nv.constant0._ZN7cutlass13device_kernelIN5flash19FlashAttnFwdCombineIN4cute5tupleIJNS3_1CILi16EEENS5_ILi64EEEEEELi7ELi256ELi1ELb0ELb0ENS_6half_tEfNS_4arch4Sm90EEEEEvNT_6ParamsE --------------------------
	.section	.nv.constant0._ZN7cutlass13device_kernelIN5flash19FlashAttnFwdCombineIN4cute5tupleIJNS3_1CILi16EEENS5_ILi64EEEEEELi7ELi256ELi1ELb0ELb0ENS_6half_tEfNS_4arch4Sm90EEEEEvNT_6ParamsE,"a",@progbits
	.sectionflags	@""
	.align	4
.nv.constant0._ZN7cutlass13device_kernelIN5flash19FlashAttnFwdCombineIN4cute5tupleIJNS3_1CILi16EEENS5_ILi64EEEEEELi7ELi256ELi1ELb0ELb0ENS_6half_tEfNS_4arch4Sm90EEEEEvNT_6ParamsE:
	.zero		1128


//--------------------- .nv.constant0._ZN7cutlass13device_kernelIN5flash19FlashAttnFwdCombineIN4cute5tupleIJNS3_1CILi16EEENS5_ILi64EEEEEELi6ELi256ELi1ELb0ELb0ENS_6half_tEfNS_4arch4Sm90EEEEEvNT_6ParamsE --------------------------
	.section	.nv.constant0._ZN7cutlass13device_kernelIN5flash19FlashAttnFwdCombineIN4cute5tupleIJNS3_1CILi16EEENS5_ILi64EEEEEELi6ELi256ELi1ELb0ELb0ENS_6half_tEfNS_4arch4Sm90EEEEEvNT_6ParamsE,"a",@progbits
	.sectionflags	@""
	.align	4
.nv.constant0._ZN7cutlass13device_kernelIN5flash19FlashAttnFwdCombineIN4cute5tupleIJNS3_1CILi16EEENS5_ILi64EEEEEELi6ELi256ELi1ELb0ELb0ENS_6half_tEfNS_4arch4Sm90EEEEEvNT_6ParamsE:
	.zero		1128


//--------------------- .nv.constant0._ZN7cutlass13device_kernelIN5flash19FlashAttnFwdCombineIN4cute5tupleIJNS3_1CILi16EEENS5_ILi64EEEEEELi5ELi256ELi1ELb0ELb0ENS_6half_tEfNS_4arch4Sm90EEEEEvNT_6ParamsE --------------------------
	.section	.nv.constant0._ZN7cutlass13device_kernelIN5flash19FlashAttnFwdCombineIN4cute5tupleIJNS3_1CILi16EEENS5_ILi64EEEEEELi5ELi256ELi1ELb0ELb0ENS_6half_tEfNS_4arch4Sm90EEEEEvNT_6ParamsE,"a",@progbits
	.sectionflags	@""
	.align	4
.nv.constant0._ZN7cutlass13device_kernelIN5flash19FlashAttnFwdCombineIN4cute5tupleIJNS3_1CILi16EEENS5_ILi64EEEEEELi5ELi256ELi1ELb0ELb0ENS_6half_tEfNS_4arch4Sm90EEEEEvNT_6ParamsE:
	.zero		1128


//--------------------- .nv.constant0._ZN7cutlass13device_kernelIN5flash19FlashAttnFwdCombineIN4cute5tupleIJNS3_1CILi16EEENS5_ILi64EEEEEELi4ELi256ELi1ELb0ELb0ENS_6half_tEfNS_4arch4Sm90EEEEEvNT_6ParamsE --------------------------
	.section	.nv.constant0._ZN7cutlass13device_kernelIN5flash19FlashAttnFwdCombineIN4cute5tupleIJNS3_1CILi16EEENS5_ILi64EEEEEELi4ELi256ELi1ELb0ELb0ENS_6half_tEfNS_4arch4Sm90EEEEEvNT_6ParamsE,"a",@progbits
	.sectionflags	@""
	.align	4
.nv.constant0._ZN7cutlass13device_kernelIN5flash19FlashAttnFwdCombineIN4cute5tupleIJNS3_1CILi16EEENS5_ILi64EEEEEELi4ELi256ELi1ELb0ELb0ENS_6half_tEfNS_4arch4Sm90EEEEEvNT_6ParamsE:
	.zero		1128


//--------------------- .nv.constant0._ZN7cutlass13device_kernelIN5flash19FlashAttnFwdCombineIN4cute5tupleIJNS3_1CILi16EEENS5_ILi64EEEEEELi8ELi256ELi1ELb0ELb1ENS_6half_tEfNS_4arch4Sm90EEEEEvNT_6ParamsE --------------------------
	.section	.nv.constant0._ZN7cutlass13device_kernelIN5flash19FlashAttnFwdCombineIN4cute5tupleIJNS3_1CILi16EEENS5_ILi64EEEEEELi8ELi256ELi1ELb0ELb1ENS_6half_tEfNS_4arch4Sm90EEEEEvNT_6ParamsE,"a",@progbits
	.sectionflags	@""
	.align	4
.nv.constant0._ZN7cutlass13device_kernelIN5flash19FlashAttnFwdCombineIN4cute5tupleIJNS3_1CILi16EEENS5_ILi64EEEEEELi8ELi256ELi1ELb0ELb1ENS_6half_tEfNS_4arch4Sm90EEEEEvNT_6ParamsE:
	.zero		1128


//--------------------- .nv.constant0._ZN7cutlass13device_kernelIN5flash19FlashAttnFwdCombineIN4cute5tupleIJNS3_1CILi16EEENS5_ILi64EEEEEELi7ELi256ELi1ELb0ELb1ENS_6half_tEfNS_4arch4Sm90EEEEEvNT_6ParamsE --------------------------
	.section	.nv.constant0._ZN7cutlass13device_kernelIN5flash19FlashAttnFwdCombineIN4cute5tupleIJNS3_1CILi16EEENS5_ILi64EEEEEELi7ELi256ELi1ELb0ELb1ENS_6half_tEfNS_4arch4Sm90EEEEEvNT_6ParamsE,"a",@progbits
	.sectionflags	@""
	.align	4
.nv.constant0._ZN7cutlass13device_kernelIN5flash19FlashAttnFwdCombineIN4cute5tupleIJNS3_1CILi16EEENS5_ILi64EEEEEELi7ELi256ELi1ELb0ELb1ENS_6half_tEfNS_4arch4Sm90EEEEEvNT_6ParamsE:
	.zero		1128


//--------------------- .nv.constant0._ZN7cutlass13device_kernelIN5flash19FlashAttnFwdCombineIN4cute5tupleIJNS3_1CILi16EEENS5_ILi64EEEEEELi6ELi256ELi1ELb0ELb1ENS_6half_tEfNS_4arch4Sm90EEEEEvNT_6ParamsE --------------------------
	.section	.nv.constant0._ZN7cutlass13device_kernelIN5flash19FlashAttnFwdCombineIN4cute5tupleIJNS3_1CILi16EEENS5_ILi64EEEEEELi6ELi256ELi1ELb0ELb1ENS_6half_tEfNS_4arch4Sm90EEEEEvNT_6ParamsE,"a",@progbits
	.sectionflags	@""
	.align	4
.nv.constant0._ZN7cutlass13device_kernelIN5flash19FlashAttnFwdCombineIN4cute5tupleIJNS3_1CILi16EEENS5_ILi64EEEEEELi6ELi256ELi1ELb0ELb1ENS_6half_tEfNS_4arch4Sm90EEEEEvNT_6ParamsE:
	.zero		1128


//--------------------- .nv.constant0._ZN7cutlass13device_kernelIN5flash19FlashAttnFwdCombineIN4cute5tupleIJNS3_1CILi16EEENS5_ILi64EEEEEELi5ELi256ELi1ELb0ELb1ENS_6half_tEfNS_4arch4Sm90EEEEEvNT_6ParamsE --------------------------
	.section	.nv.constant0._ZN7cutlass13device_kernelIN5flash19FlashAttnFwdCombineIN4cute5tupleIJNS3_1CILi16EEENS5_ILi64EEEEEELi5ELi256ELi1ELb0ELb1ENS_6half_tEfNS_4arch4Sm90EEEEEvNT_6ParamsE,"a",@progbits
	.sectionflags	@""
	.align	4
.nv.constant0._ZN7cutlass13device_kernelIN5flash19FlashAttnFwdCombineIN4cute5tupleIJNS3_1CILi16EEENS5_ILi64EEEEEELi5ELi256ELi1ELb0ELb1ENS_6half_tEfNS_4arch4Sm90EEEEEvNT_6ParamsE:
	.zero		1128


//--------------------- .nv.constant0._ZN7cutlass13device_kernelIN5flash19FlashAttnFwdCombineIN4cute5tupleIJNS3_1CILi16EEENS5_ILi64EEEEEELi4ELi256ELi1ELb0ELb1ENS_6half_tEfNS_4arch4Sm90EEEEEvNT_6ParamsE --------------------------
	.section	.nv.constant0._ZN7cutlass13device_kernelIN5flash19FlashAttnFwdCombineIN4cute5tupleIJNS3_1CILi16EEENS5_ILi64EEEEEELi4ELi256ELi1ELb0ELb1ENS_6half_tEfNS_4arch4Sm90EEEEEvNT_6ParamsE,"a",@progbits
	.sectionflags	@""
	.align	4
.nv.constant0._ZN7cutlass13device_kernelIN5flash19FlashAttnFwdCombineIN4cute5tupleIJNS3_1CILi16EEENS5_ILi64EEEEEELi4ELi256ELi1ELb0ELb1ENS_6half_tEfNS_4arch4Sm90EEEEEvNT_6ParamsE:
	.zero		1128


//--------------------- .nv.constant0._ZN7cutlass13device_kernelIN5flash19FlashAttnFwdCombineIN4cute5tupleIJNS3_1CILi16EEENS5_ILi64EEEEEELi8ELi256ELi1ELb0ELb0ENS_6half_tEfNS_4arch4Sm80EEEEEvNT_6ParamsE --------------------------
	.section	.nv.constant0._ZN7cutlass13device_kernelIN5flash19FlashAttnFwdCombineIN4cute5tupleIJNS3_1CILi16EEENS5_ILi64EEEEEELi8ELi256ELi1ELb0ELb0ENS_6half_tEfNS_4arch4Sm80EEEEEvNT_6ParamsE,"a",@progbits
	.sectionflags	@""
	.align	4
.nv.constant0._ZN7cutlass13device_kernelIN5flash19FlashAttnFwdCombineIN4cute5tupleIJNS3_1CILi16EEENS5_ILi64EEEEEELi8ELi256ELi1ELb0ELb0ENS_6half_tEfNS_4arch4Sm80EEEEEvNT_6ParamsE:
	.zero		1128


//--------------------- .nv.constant0._ZN7cutlass13device_kernelIN5flash19FlashAttnFwdCombineIN4cute5tupleIJNS3_1CILi16EEENS5_ILi64EEEEEELi7ELi256ELi1ELb0ELb0ENS_6half_tEfNS_4arch4Sm80EEEEEvNT_6ParamsE --------------------------
	.section	.nv.constant0._ZN7cutlass13device_kernelIN5flash19FlashAttnFwdCombineIN4cute5tupleIJNS3_1CILi16EEENS5_ILi64EEEEEELi7ELi256ELi1ELb0ELb0ENS_6half_tEfNS_4arch4Sm80EEEEEvNT_6ParamsE,"a",@progbits
	.sectionflags	@""
	.align	4
.nv.constant0._ZN7cutlass13device_kernelIN5flash19FlashAttnFwdCombineIN4cute5tupleIJNS3_1CILi16EEENS5_ILi64EEEEEELi7ELi256ELi1ELb0ELb0ENS_6half_tEfNS_4arch4Sm80EEEEEvNT_6ParamsE:
	.zero		1128


//--------------------- .nv.constant0._ZN7cutlass13device_kernelIN5flash19FlashAttnFwdCombineIN4cute5tupleIJNS3_1CILi16EEENS5_ILi64EEEEEELi6ELi256ELi1ELb0ELb0ENS_6half_tEfNS_4arch4Sm80EEEEEvNT_6ParamsE --------------------------
	.section	.nv.constant0._ZN7cutlass13device_kernelIN5flash19FlashAttnFwdCombineIN4cute5tupleIJNS3_1CILi16EEENS5_ILi64EEEEEELi6ELi256ELi1ELb0ELb0ENS_6half_tEfNS_4arch4Sm80EEEEEvNT_6ParamsE,"a",@progbits
	.sectionflags	@""
	.align	4
.nv.constant0._ZN7cutlass13device_kernelIN5flash19FlashAttnFwdCombineIN4cute5tupleIJNS3_1CILi16EEENS5_ILi64EEEEEELi6ELi256ELi1ELb0ELb0ENS_6half_tEfNS_4arch4Sm80EEEEEvNT_6ParamsE:
	.zero		1128


//--------------------- .nv.constant0._ZN7cutlass13device_kernelIN5flash19FlashAttnFwdCombineIN4cute5tupleIJNS3_1CILi16EEENS5_ILi64EEEEEELi5ELi256ELi1ELb0ELb0ENS_6half_tEfNS_4arch4Sm80EEEEEvNT_6ParamsE --------------------------
	.section	.nv.constant0._ZN7cutlass13device_kernelIN5flash19FlashAttnFwdCombineIN4cute5tupleIJNS3_1CILi16EEENS5_ILi64EEEEEELi5ELi256ELi1ELb0ELb0ENS_6half_tEfNS_4arch4Sm80EEEEEvNT_6ParamsE,"a",@progbits
	.sectionflags	@""
	.align	4
.nv.constant0._ZN7cutlass13device_kernelIN5flash19FlashAttnFwdCombineIN4cute5tupleIJNS3_1CILi16EEENS5_ILi64EEEEEELi5ELi256ELi1ELb0ELb0ENS_6half_tEfNS_4arch4Sm80EEEEEvNT_6ParamsE:
	.zero		1128


//--------------------- .nv.constant0._ZN7cutlass13device_kernelIN5flash19FlashAttnFwdCombineIN4cute5tupleIJNS3_1CILi16EEENS5_ILi64EEEEEELi4ELi256ELi1ELb0ELb0ENS_6half_tEfNS_4arch4Sm80EEEEEvNT_6ParamsE --------------------------
	.section	.nv.constant0._ZN7cutlass13device_kernelIN5flash19FlashAttnFwdCombineIN4cute5tupleIJNS3_1CILi16EEENS5_ILi64EEEEEELi4ELi256ELi1ELb0ELb0ENS_6half_tEfNS_4arch4Sm80EEEEEvNT_6ParamsE,"a",@progbits
	.sectionflags	@""
	.align	4
.nv.constant0._ZN7cutlass13device_kernelIN5flash19FlashAttnFwdCombineIN4cute5tupleIJNS3_1CILi16EEENS5_ILi64EEEEEELi4ELi256ELi1ELb0ELb0ENS_6half_tEfNS_4arch4Sm80EEEEEvNT_6ParamsE:
	.zero		1128


//--------------------- .nv.constant0._ZN7cutlass13device_kernelIN5flash19FlashAttnFwdCombineIN4cute5tupleIJNS3_1CILi16EEENS5_ILi64EEEEEELi8ELi256ELi1ELb0ELb1ENS_6half_tEfNS_4arch4Sm80EEEEEvNT_6ParamsE --------------------------
	.section	.nv.constant0._ZN7cutlass13device_kernelIN5flash19FlashAttnFwdCombineIN4cute5tupleIJNS3_1CILi16EEENS5_ILi64EEEEEELi8ELi256ELi1ELb0ELb1ENS_6half_tEfNS_4arch4Sm80EEEEEvNT_6ParamsE,"a",@progbits
	.sectionflags	@""
	.align	4
.nv.constant0._ZN7cutlass13device_kernelIN5flash19FlashAttnFwdCombineIN4cute5tupleIJNS3_1CILi16EEENS5_ILi64EEEEEELi8ELi256ELi1ELb0ELb1ENS_6half_tEfNS_4arch4Sm80EEEEEvNT_6ParamsE:
	.zero		1128


//--------------------- .nv.constant0._ZN7cutlass13device_kernelIN5flash19FlashAttnFwdCombineIN4cute5tupleIJNS3_1CILi16EEENS5_ILi64EEEEEELi7ELi256ELi1ELb0ELb1ENS_6half_tEfNS_4arch4Sm80EEEEEvNT_6ParamsE --------------------------
	.section	.nv.constant0._ZN7cutlass13device_kernelIN5flash19FlashAttnFwdCombineIN4cute5tupleIJNS3_1CILi16EEENS5_ILi64EEEEEELi7ELi256ELi1ELb0ELb1ENS_6half_tEfNS_4arch4Sm80EEEEEvNT_6ParamsE,"a",@progbits
	.sectionflags	@""
	.align	4
.nv.constant0._ZN7cutlass13device_kernelIN5flash19FlashAttnFwdCombineIN4cute5tupleIJNS3_1CILi16EEENS5_ILi64EEEEEELi7ELi256ELi1ELb0ELb1ENS_6half_tEfNS_4arch4Sm80EEEEEvNT_6ParamsE:
	.zero		1128


//--------------------- .nv.constant0._ZN7cutlass13device_kernelIN5flash19FlashAttnFwdCombineIN4cute5tupleIJNS3_1CILi16EEENS5_ILi64EEEEEELi6ELi256ELi1ELb0ELb1ENS_6half_tEfNS_4arch4Sm80EEEEEvNT_6ParamsE --------------------------
	.section	.nv.constant0._ZN7cutlass13device_kernelIN5flash19FlashAttnFwdCombineIN4cute5tupleIJNS3_1CILi16EEENS5_ILi64EEEEEELi6ELi256ELi1ELb0ELb1ENS_6half_tEfNS_4arch4Sm80EEEEEvNT_6ParamsE,"a",@progbits
	.sectionflags	@""
	.align	4
.nv.constant0._ZN7cutlass13device_kernelIN5flash19FlashAttnFwdCombineIN4cute5tupleIJNS3_1CILi16EEENS5_ILi64EEEEEELi6ELi256ELi1ELb0ELb1ENS_6half_tEfNS_4arch4Sm80EEEEEvNT_6ParamsE:
	.zero		1128


//--------------------- .nv.constant0._ZN7cutlass13device_kernelIN5flash19FlashAttnFwdCombineIN4cute5tupleIJNS3_1CILi16EEENS5_ILi64EEEEEELi5ELi256ELi1ELb0ELb1ENS_6half_tEfNS_4arch4Sm80EEEEEvNT_6ParamsE --------------------------
	.section	.nv.constant0._ZN7cutlass13device_kernelIN5flash19FlashAttnFwdCombineIN4cute5tupleIJNS3_1CILi16EEENS5_ILi64EEEEEELi5ELi256ELi1ELb0ELb1ENS_6half_tEfNS_4arch4Sm80EEEEEvNT_6ParamsE,"a",@progbits
	.sectionflags	@""
	.align	4
.nv.constant0._ZN7cutlass13device_kernelIN5flash19FlashAttnFwdCombineIN4cute5tupleIJNS3_1CILi16EEENS5_ILi64EEEEEELi5ELi256ELi1ELb0ELb1ENS_6half_tEfNS_4arch4Sm80EEEEEvNT_6ParamsE:
	.zero		1128


//--------------------- .nv.constant0._ZN7cutlass13device_kernelIN5flash19FlashAttnFwdCombineIN4cute5tupleIJNS3_1CILi16EEENS5_ILi64EEEEEELi4ELi256ELi1ELb0ELb1ENS_6half_tEfNS_4arch4Sm80EEEEEvNT_6ParamsE --------------------------
	.section	.nv.constant0._ZN7cutlass13device_kernelIN5flash19FlashAttnFwdCombineIN4cute5tupleIJNS3_1CILi16EEENS5_ILi64EEEEEELi4ELi256ELi1ELb0ELb1ENS_6half_tEfNS_4arch4Sm80EEEEEvNT_6ParamsE,"a",@progbits
	.sectionflags	@""
	.align	4
.nv.constant0._ZN7cutlass13device_kernelIN5flash19FlashAttnFwdCombineIN4cute5tupleIJNS3_1CILi16EEENS5_ILi64EEEEEELi4ELi256ELi1ELb0ELb1ENS_6half_tEfNS_4arch4Sm80EEEEEvNT_6ParamsE:
	.zero		1128


//--------------------- .nv.constant0._ZN7cutlass13device_kernelIN5flash19FlashAttnFwdCombineIN4cute5tupleIJNS3_1CILi8EEENS5_ILi128EEEEEELi8ELi256ELi1ELb0ELb0EffNS_4arch4Sm90EEEEEvNT_6ParamsE --------------------------
	.section	.nv.constant0._ZN7cutlass13device_kernelIN5flash19FlashAttnFwdCombineIN4cute5tupleIJNS3_1CILi8EEENS5_ILi128EEEEEELi8ELi256ELi1ELb0ELb0EffNS_4arch4Sm90EEEEEvNT_6ParamsE,"a",@progbits
	.sectionflags	@""
	.align	4
.nv.constant0._ZN7cutlass13device_kernelIN5flash19FlashAttnFwdCombineIN4cute5tupleIJNS3_1CILi8EEENS5_ILi128EEEEEELi8ELi256ELi1ELb0ELb0EffNS_4arch4Sm90EEEEEvNT_6ParamsE:
	.zero		1128


//--------------------- .nv.constant0._ZN7cutlass13device_kernelIN5flash19FlashAttnFwdCombineIN4cute5tupleIJNS3_1CILi8EEENS5_ILi128EEEEEELi7ELi256ELi1ELb0ELb0EffNS_4arch4Sm90EEEEEvNT_6ParamsE --------------------------
	.section	.nv.constant0._ZN7cutlass13device_kernelIN5flash19FlashAttnFwdCombineIN4cute5tupleIJNS3_1CILi8EEENS5_ILi128EEEEEELi7ELi256ELi1ELb0ELb0EffNS_4arch4Sm90EEEEEvNT_6ParamsE,"a",@progbits
	.sectionflags	@""
	.align	4
.nv.constant0._ZN7cutlass13device_kernelIN5flash19FlashAttnFwdCombineIN4cute5tupleIJNS3_1CILi8EEENS5_ILi128EEEEEELi7ELi256ELi1ELb0ELb0EffNS_4arch4Sm90EEEEEvNT_6ParamsE:
	.zero		1128


//--------------------- .nv.constant0._ZN7cutlass13device_kernelIN5flash19FlashAttnFwdCombineIN4cute5tupleIJNS3_1CILi8EEENS5_ILi128EEEEEELi6ELi256ELi1ELb0ELb0EffNS_4arch4Sm90EEEEEvNT_6ParamsE --------------------------
	.section	.nv.constant0._ZN7cutlass13device_kernelIN5flash19FlashAttnFwdCombineIN4cute5tupleIJNS3_1CILi8EEENS5_ILi128EEEEEELi6ELi256ELi1ELb0ELb0EffNS_4arch4Sm90EEEEEvNT_6ParamsE,"a",@progbits
	.sectionflags	@""
	.align	4
.nv.constant0._ZN7cutlass13device_kernelIN5flash19FlashAttnFwdCombineIN4cute5tupleIJNS3_1CILi8EEENS5_ILi128EEEEEELi6ELi256ELi1ELb0ELb0EffNS_4arch4Sm90EEEEEvNT_6ParamsE:
	.zero		1128


//--------------------- .nv.constant0._ZN7cutlass13device_kernelIN5flash19FlashAttnFwdCombineIN4cute5tupleIJNS3_1CILi8EEENS5_ILi128EEEEEELi5ELi256ELi1ELb0ELb0EffNS_4arch4Sm90EEEEEvNT_6ParamsE --------------------------
	.section	.nv.constant0._ZN7cutlass13device_kernelIN5flash19FlashAttnFwdCombineIN4cute5tupleIJNS3_1CILi8EEENS5_ILi128EEEEEELi5ELi256ELi1ELb0ELb0EffNS_4arch4Sm90EEEEEvNT_6ParamsE,"a",@progbits
	.sectionflags	@""
	.align	4
.nv.constant0._ZN7cutlass13device_kernelIN5flash19FlashAttnFwdCombineIN4cute5tupleIJNS3_1CILi8EEENS5_ILi128EEEEEELi5ELi256ELi1ELb0ELb0EffNS_4arch4Sm90EEEEEvNT_6ParamsE:
	.zero		1128


//--------------------- .nv.constant0._ZN7cutlass13device_kernelIN5flash19FlashAttnFwdCombineIN4cute5tupleIJNS3_1CILi8EEENS5_ILi128EEEEEELi8ELi256ELi1ELb0ELb1EffNS_4arch4Sm90EEEEEvNT_6ParamsE --------------------------
	.section	.nv.constant0._ZN7cutlass13device_kernelIN5flash19FlashAttnFwdCombineIN4cute5tupleIJNS3_1CILi8EEENS5_ILi128EEEEEELi8ELi256ELi1ELb0ELb1EffNS_4arch4Sm90EEEEEvNT_6ParamsE,"a",@progbits
	.sectionflags	@""
	.align	4
.nv.constant0._ZN7cutlass13device_kernelIN5flash19FlashAttnFwdCombineIN4cute5tupleIJNS3_1CILi8EEENS5_ILi128EEEEEELi8ELi256ELi1ELb0ELb1EffNS_4arch4Sm90EEEEEvNT_6ParamsE:
	.zero		1128


//--------------------- .nv.constant0._ZN7cutlass13device_kernelIN5flash19FlashAttnFwdCombineIN4cute5tupleIJNS3_1CILi8EEENS5_ILi128EEEEEELi7ELi256ELi1ELb0ELb1EffNS_4arch4Sm90EEEEEvNT_6ParamsE --------------------------
	.section	.nv.constant0._ZN7cutlass13device_kernelIN5flash19FlashAttnFwdCombineIN4cute5tupleIJNS3_1CILi8EEENS5_ILi128EEEEEELi7ELi256ELi1ELb0ELb1EffNS_4arch4Sm90EEEEEvNT_6ParamsE,"a",@progbits
	.sectionflags	@""
	.align	4
.nv.constant0._ZN7cutlass13device_kernelIN5flash19FlashAttnFwdCombineIN4cute5tupleIJNS3_1CILi8EEENS5_ILi128EEEEEELi7ELi256ELi1ELb0ELb1EffNS_4arch4Sm90EEEEEvNT_6ParamsE:
	.zero		1128


//--------------------- .nv.constant0._ZN7cutlass13device_kernelIN5flash19FlashAttnFwdCombineIN4cute5tupleIJNS3_1CILi8EEENS5_ILi128EEEEEELi6ELi256ELi1ELb0ELb1EffNS_4arch4Sm90EEEEEvNT_6ParamsE --------------------------
	.section	.nv.constant0._ZN7cutlass13device_kernelIN5flash19FlashAttnFwdCombineIN4cute5tupleIJNS3_1CILi8EEENS5_ILi128EEEEEELi6ELi256ELi1ELb0ELb1EffNS_4arch4Sm90EEEEEvNT_6ParamsE,"a",@progbits
	.sectionflags	@""
	.align	4
.nv.constant0._ZN7cutlass13device_kernelIN5flash19FlashAttnFwdCombineIN4cute5tupleIJNS3_1CILi8EEENS5_ILi128EEEEEELi6ELi256ELi1ELb0ELb1EffNS_4arch4Sm90EEEEEvNT_6ParamsE:
	.zero		1128


//--------------------- .nv.constant0._ZN7cutlass13device_kernelIN5flash19FlashAttnFwdCombineIN4cute5tupleIJNS3_1CILi8EEENS5_ILi128EEEEEELi5ELi256ELi1ELb0ELb1EffNS_4arch4Sm90EEEEEvNT_6ParamsE --------------------------
	.section	.nv.constant0._ZN7cutlass13device_kernelIN5flash19FlashAttnFwdCombineIN4cute5tupleIJNS3_1CILi8EEENS5_ILi128EEEEEELi5ELi256ELi1ELb0ELb1EffNS_4arch4Sm90EEEEEvNT_6ParamsE,"a",@progbits
	.sectionflags	@""
	.align	4
.nv.constant0._ZN7cutlass13device_kernelIN5flash19FlashAttnFwdCombineIN4cute5tupleIJNS3_1CILi8EEENS5_ILi128EEEEEELi5ELi256ELi1ELb0ELb1EffNS_4arch4Sm90EEEEEvNT_6ParamsE:
	.zero		1128


//--------------------- .nv.constant0._ZN7cutlass13device_kernelIN5flash19FlashAttnFwdCombineIN4cute5tupleIJNS3_1CILi8EEENS5_ILi128EEEEEELi8ELi256ELi1ELb0ELb0EffNS_4arch4Sm80EEEEEvNT_6ParamsE --------------------------
	.section	.nv.constant0._ZN7cutlass13device_kernelIN5flash19FlashAttnFwdCombineIN4cute5tupleIJNS3_1CILi8EEENS5_ILi128EEEEEELi8ELi256ELi1ELb0ELb0EffNS_4arch4Sm80EEEEEvNT_6ParamsE,"a",@progbits
	.sectionflags	@""
	.align	4
.nv.constant0._ZN7cutlass13device_kernelIN5flash19FlashAttnFwdCombineIN4cute5tupleIJNS3_1CILi8EEENS5_ILi128EEEEEELi8ELi256ELi1ELb0ELb0EffNS_4arch4Sm80EEEEEvNT_6ParamsE:
	.zero		1128


//--------------------- .nv.constant0._ZN7cutlass13device_kernelIN5flash19FlashAttnFwdCombineIN4cute5tupleIJNS3_1CILi8EEENS5_ILi128EEEEEELi7ELi256ELi1ELb0ELb0EffNS_4arch4Sm80EEEEEvNT_6ParamsE --------------------------
	.section	.nv.constant0._ZN7cutlass13device_kernelIN5flash19FlashAttnFwdCombineIN4cute5tupleIJNS3_1CILi8EEENS5_ILi128EEEEEELi7ELi256ELi1ELb0ELb0EffNS_4arch4Sm80EEEEEvNT_6ParamsE,"a",@progbits
	.sectionflags	@""
	.align	4
.nv.constant0._ZN7cutlass13device_kernelIN5flash19FlashAttnFwdCombineIN4cute5tupleIJNS3_1CILi8EEENS5_ILi128EEEEEELi7ELi256ELi1ELb0ELb0EffNS_4arch4Sm80EEEEEvNT_6ParamsE:
	.zero		1128


//--------------------- .nv.constant0._ZN7cutlass13device_kernelIN5flash19FlashAttnFwdCombineIN4cute5tupleIJNS3_1CILi8EEENS5_ILi128EEEEEELi6ELi256ELi1ELb0ELb0EffNS_4arch4Sm80EEEEEvNT_6ParamsE --------------------------
	.section	.nv.constant0._ZN7cutlass13device_kernelIN5flash19FlashAttnFwdCombineIN4cute5tupleIJNS3_1CILi8EEENS5_ILi128EEEEEELi6ELi256ELi1ELb0ELb0EffNS_4arch4Sm80EEEEEvNT_6ParamsE,"a",@progbits
	.sectionflags	@""
	.align	4
.nv.constant0._ZN7cutlass13device_kernelIN5flash19FlashAttnFwdCombineIN4cute5tupleIJNS3_1CILi8EEENS5_ILi128EEEEEELi6ELi256ELi1ELb0ELb0EffNS_4arch4Sm80EEEEEvNT_6ParamsE:
	.zero		1128


//--------------------- .nv.constant0._ZN7cutlass13device_kernelIN5flash19FlashAttnFwdCombineIN4cute5tupleIJNS3_1CILi8EEENS5_ILi128EEEEEELi5ELi256ELi1ELb0ELb0EffNS_4arch4Sm80EEEEEvNT_6ParamsE --------------------------
	.section	.nv.constant0._ZN7cutlass13device_kernelIN5flash19FlashAttnFwdCombineIN4cute5tupleIJNS3_1CILi8EEENS5_ILi128EEEEEELi5ELi256ELi1ELb0ELb0EffNS_4arch4Sm80EEEEEvNT_6ParamsE,"a",@progbits
	.sectionflags	@""
	.align	4
.nv.constant0._ZN7cutlass13device_kernelIN5flash19FlashAttnFwdCombineIN4cute5tupleIJNS3_1CILi8EEENS5_ILi128EEEEEELi5ELi256ELi1ELb0ELb0EffNS_4arch4Sm80EEEEEvNT_6ParamsE:
	.zero		1128


//--------------------- .nv.constant0._ZN7cutlass13device_kernelIN5flash19FlashAttnFwdCombineIN4cute5tupleIJNS3_1CILi8EEENS5_ILi128EEEEEELi8ELi256ELi1ELb0ELb1EffNS_4arch4Sm80EEEEEvNT_6ParamsE --------------------------
	.section	.nv.constant0._ZN7cutlass13device_kernelIN5flash19FlashAttnFwdCombineIN4cute5tupleIJNS3_1CILi8EEENS5_ILi128EEEEEELi8ELi256ELi1ELb0ELb1EffNS_4arch4Sm80EEEEEvNT_6ParamsE,"a",@progbits
	.sectionflags	@""
	.align	4
.nv.constant0._ZN7cutlass13device_kernelIN5flash19FlashAttnFwdCombineIN4cute5tupleIJNS3_1CILi8EEENS5_ILi128EEEEEELi8ELi256ELi1ELb0ELb1EffNS_4arch4Sm80EEEEEvNT_6ParamsE:
	.zero		1128


//--------------------- .nv.constant0._ZN7cutlass13device_kernelIN5flash19FlashAttnFwdCombineIN4cute5tupleIJNS3_1CILi8EEENS5_ILi128EEEEEELi7ELi256ELi1ELb0ELb1EffNS_4arch4Sm80EEEEEvNT_6ParamsE --------------------------
	.section	.nv.constant0._ZN7cutlass13device_kernelIN5flash19FlashAttnFwdCombineIN4cute5tupleIJNS3_1CILi8EEENS5_ILi128EEEEEELi7ELi256ELi1ELb0ELb1EffNS_4arch4Sm80EEEEEvNT_6ParamsE,"a",@progbits
	.sectionflags	@""
	.align	4
.nv.constant0._ZN7cutlass13device_kernelIN5flash19FlashAttnFwdCombineIN4cute5tupleIJNS3_1CILi8EEENS5_ILi128EEEEEELi7ELi256ELi1ELb0ELb1EffNS_4arch4Sm80EEEEEvNT_6ParamsE:
	.zero		1128


//--------------------- .nv.constant0._ZN7cutlass13device_kernelIN5flash19FlashAttnFwdCombineIN4cute5tupleIJNS3_1CILi8EEENS5_ILi128EEEEEELi6ELi256ELi1ELb0ELb1EffNS_4arch4Sm80EEEEEvNT_6ParamsE --------------------------
	.section	.nv.constant0._ZN7cutlass13device_kernelIN5flash19FlashAttnFwdCombineIN4cute5tupleIJNS3_1CILi8EEENS5_ILi128EEEEEELi6ELi256ELi1ELb0ELb1EffNS_4arch4Sm80EEEEEvNT_6ParamsE,"a",@progbits
	.sectionflags	@""
	.align	4
.nv.constant0._ZN7cutlass13device_kernelIN5flash19FlashAttnFwdCombineIN4cute5tupleIJNS3_1CILi8EEENS5_ILi128EEEEEELi6ELi256ELi1ELb0ELb1EffNS_4arch4Sm80EEEEEvNT_6ParamsE:
	.zero		1128


//--------------------- .nv.constant0._ZN7cutlass13device_kernelIN5flash19FlashAttnFwdCombineIN4cute5tupleIJNS3_1CILi8EEENS5_ILi128EEEEEELi5ELi256ELi1ELb0ELb1EffNS_4arch4Sm80EEEEEvNT_6ParamsE --------------------------
	.section	.nv.constant0._ZN7cutlass13device_kernelIN5flash19FlashAttnFwdCombineIN4cute5tupleIJNS3_1CILi8EEENS5_ILi128EEEEEELi5ELi256ELi1ELb0ELb1EffNS_4arch4Sm80EEEEEvNT_6ParamsE,"a",@progbits
	.sectionflags	@""
	.align	4
.nv.constant0._ZN7cutlass13device_kernelIN5flash19FlashAttnFwdCombineIN4cute5tupleIJNS3_1CILi8EEENS5_ILi128EEEEEELi5ELi256ELi1ELb0ELb1EffNS_4arch4Sm80EEEEEvNT_6ParamsE:
	.zero		1128


//--------------------- .nv.constant0._ZN7cutlass13device_kernelIN5flash19FlashAttnFwdCombineIN4cute5tupleIJNS3_1CILi16EEENS5_ILi64EEEEEELi8ELi256ELi1ELb0ELb0EffNS_4arch4Sm90EEEEEvNT_6ParamsE --------------------------
	.section	.nv.constant0._ZN7cutlass13device_kernelIN5flash19FlashAttnFwdCombineIN4cute5tupleIJNS3_1CILi16EEENS5_ILi64EEEEEELi8ELi256ELi1ELb0ELb0EffNS_4arch4Sm90EEEEEvNT_6ParamsE,"a",@progbits
	.sectionflags	@""
	.align	4
.nv.constant0._ZN7cutlass13device_kernelIN5flash19FlashAttnFwdCombineIN4cute5tupleIJNS3_1CILi16EEENS5_ILi64EEEEEELi8ELi256ELi1ELb0ELb0EffNS_4arch4Sm90EEEEEvNT_6ParamsE:
	.zero		1128


//--------------------- .nv.constant0._ZN7cutlass13device_kernelIN5flash19FlashAttnFwdCombineIN4cute5tupleIJNS3_1CILi16EEENS5_ILi64EEEEEELi7ELi256ELi1ELb0ELb0EffNS_4arch4Sm90EEEEEvNT_6ParamsE --------------------------
	.section	.nv.constant0._ZN7cutlass13device_kernelIN5flash19FlashAttnFwdCombineIN4cute5tupleIJNS3_1CILi16EEENS5_ILi64EEEEEELi7ELi256ELi1ELb0ELb0EffNS_4arch4Sm90EEEEEvNT_6ParamsE,"a",@progbits
	.sectionflags	@""
	.align	4
.nv.constant0._ZN7cutlass13device_kernelIN5flash19FlashAttnFwdCombineIN4cute5tupleIJNS3_1CILi16EEENS5_ILi64EEEEEELi7ELi256ELi1ELb0ELb0EffNS_4arch4Sm90EEEEEvNT_6ParamsE:
	.zero		1128


//--------------------- .nv.constant0._ZN7cutlass13device_kernelIN5flash19FlashAttnFwdCombineIN4cute5tupleIJNS3_1CILi16EEENS5_ILi64EEEEEELi6ELi256ELi1ELb0ELb0EffNS_4arch4Sm90EEEEEvNT_6ParamsE --------------------------
	.section	.nv.constant0._ZN7cutlass13device_kernelIN5flash19FlashAttnFwdCombineIN4cute5tupleIJNS3_1CILi16EEENS5_ILi64EEEEEELi6ELi256ELi1ELb0ELb0EffNS_4arch4Sm90EEEEEvNT_6ParamsE,"a",@progbits
	.sectionflags	@""
	.align	4
.nv.constant0._ZN7cutlass13device_kernelIN5flash19FlashAttnFwdCombineIN4cute5tupleIJNS3_1CILi16EEENS5_ILi64EEEEEELi6ELi256ELi1ELb0ELb0EffNS_4arch4Sm90EEEEEvNT_6ParamsE:
	.zero		1128


//--------------------- .nv.constant0._ZN7cutlass13device_kernelIN5flash19FlashAttnFwdCombineIN4cute5tupleIJNS3_1CILi16EEENS5_ILi64EEEEEELi5ELi256ELi1ELb0ELb0EffNS_4arch4Sm90EEEEEvNT_6ParamsE --------------------------
	.section	.nv.constant0._ZN7cutlass13device_kernelIN5flash19FlashAttnFwdCombineIN4cute5tupleIJNS3_1CILi16EEENS5_ILi64EEEEEELi5ELi256ELi1ELb0ELb0EffNS_4arch4Sm90EEEEEvNT_6ParamsE,"a",@progbits
	.sectionflags	@""
	.align	4
.nv.constant0._ZN7cutlass13device_kernelIN5flash19FlashAttnFwdCombineIN4cute5tupleIJNS3_1CILi16EEENS5_ILi64EEEEEELi5ELi256ELi1ELb0ELb0EffNS_4arch4Sm90EEEEEvNT_6ParamsE:
	.zero		1128


//--------------------- .nv.constant0._ZN7cutlass13device_kernelIN5flash19FlashAttnFwdCombineIN4cute5tupleIJNS3_1CILi16EEENS5_ILi64EEEEEELi4ELi256ELi1ELb0ELb0EffNS_4arch4Sm90EEEEEvNT_6ParamsE --------------------------
	.section	.nv.constant0._ZN7cutlass13device_kernelIN5flash19FlashAttnFwdCombineIN4cute5tupleIJNS3_1CILi16EEENS5_ILi64EEEEEELi4ELi256ELi1ELb0ELb0EffNS_4arch4Sm90EEEEEvNT_6ParamsE,"a",@progbits
	.sectionflags	@""
	.align	4
.nv.constant0._ZN7cutlass13device_kernelIN5flash19FlashAttnFwdCombineIN4cute5tupleIJNS3_1CILi16EEENS5_ILi64EEEEEELi4ELi256ELi1ELb0ELb0EffNS_4arch4Sm90EEEEEvNT_6ParamsE:
	.zero		1128


//--------------------- .nv.constant0._ZN7cutlass13device_kernelIN5flash19FlashAttnFwdCombineIN4cute5tupleIJNS3_1CILi16EEENS5_ILi64EEEEEELi8ELi256ELi1ELb0ELb1EffNS_4arch4Sm90EEEEEvNT_6ParamsE --------------------------
	.section	.nv.constant0._ZN7cutlass13device_kernelIN5flash19FlashAttnFwdCombineIN4cute5tupleIJNS3_1CILi16EEENS5_ILi64EEEEEELi8ELi256ELi1ELb0ELb1EffNS_4arch4Sm90EEEEEvNT_6ParamsE,"a",@progbits
	.sectionflags	@""
	.align	4
.nv.constant0._ZN7cutlass13device_kernelIN5flash19FlashAttnFwdCombineIN4cute5tupleIJNS3_1CILi16EEENS5_ILi64EEEEEELi8ELi256ELi1ELb0ELb1EffNS_4arch4Sm90EEEEEvNT_6ParamsE:
	.zero		1128


//--------------------- .nv.constant0._ZN7cutlass13device_kernelIN5flash19FlashAttnFwdCombineIN4cute5tupleIJNS3_1CILi16EEENS5_ILi64EEEEEELi7ELi256ELi1ELb0ELb1EffNS_4arch4Sm90EEEEEvNT_6ParamsE --------------------------
	.section	.nv.constant0._ZN7cutlass13device_kernelIN5flash19FlashAttnFwdCombineIN4cute5tupleIJNS3_1CILi16EEENS5_ILi64EEEEEELi7ELi256ELi1ELb0ELb1EffNS_4arch4Sm90EEEEEvNT_6ParamsE,"a",@progbits
	.sectionflags	@""
	.align	4
.nv.constant0._ZN7cutlass13device_kernelIN5flash19FlashAttnFwdCombineIN4cute5tupleIJNS3_1CILi16EEENS5_ILi64EEEEEELi7ELi256ELi1ELb0ELb1EffNS_4arch4Sm90EEEEEvNT_6ParamsE:
	.zero		1128


//--------------------- .nv.constant0._ZN7cutlass13device_kernelIN5flash19FlashAttnFwdCombineIN4cute5tupleIJNS3_1CILi16EEENS5_ILi64EEEEEELi6ELi256ELi1ELb0ELb1EffNS_4arch4Sm90EEEEEvNT_6ParamsE --------------------------
	.section	.nv.constant0._ZN7cutlass13device_kernelIN5flash19FlashAttnFwdCombineIN4cute5tupleIJNS3_1CILi16EEENS5_ILi64EEEEEELi6ELi256ELi1ELb0ELb1EffNS_4arch4Sm90EEEEEvNT_6ParamsE,"a",@progbits
	.sectionflags	@""
	.align	4
.nv.constant0._ZN7cutlass13device_kernelIN5flash19FlashAttnFwdCombineIN4cute5tupleIJNS3_1CILi16EEENS5_ILi64EEEEEELi6ELi256ELi1ELb0ELb1EffNS_4arch4Sm90EEEEEvNT_6ParamsE:
	.zero		1128


//--------------------- .nv.constant0._ZN7cutlass13device_kernelIN5flash19FlashAttnFwdCombineIN4cute5tupleIJNS3_1CILi16EEENS5_ILi64EEEEEELi5ELi256ELi1ELb0ELb1EffNS_4arch4Sm90EEEEEvNT_6ParamsE --------------------------
	.section	.nv.constant0._ZN7cutlass13device_kernelIN5flash19FlashAttnFwdCombineIN4cute5tupleIJNS3_1CILi16EEENS5_ILi64EEEEEELi5ELi256ELi1ELb0ELb1EffNS_4arch4Sm90EEEEEvNT_6ParamsE,"a",@progbits
	.sectionflags	@""
	.align	4
.nv.constant0._ZN7cutlass13device_kernelIN5flash19FlashAttnFwdCombineIN4cute5tupleIJNS3_1CILi16EEENS5_ILi64EEEEEELi5ELi256ELi1ELb0ELb1EffNS_4arch4Sm90EEEEEvNT_6ParamsE:
	.zero		1128


//--------------------- .nv.constant0._ZN7cutlass13device_kernelIN5flash19FlashAttnFwdCombineIN4cute5tupleIJNS3_1CILi16EEENS5_ILi64EEEEEELi4ELi256ELi1ELb0ELb1EffNS_4arch4Sm90EEEEEvNT_6ParamsE --------------------------
	.section	.nv.constant0._ZN7cutlass13device_kernelIN5flash19FlashAttnFwdCombineIN4cute5tupleIJNS3_1CILi16EEENS5_ILi64EEEEEELi4ELi256ELi1ELb0ELb1EffNS_4arch4Sm90EEEEEvNT_6ParamsE,"a",@progbits
	.sectionflags	@""
	.align	4
.nv.constant0._ZN7cutlass13device_kernelIN5flash19FlashAttnFwdCombineIN4cute5tupleIJNS3_1CILi16EEENS5_ILi64EEEEEELi4ELi256ELi1ELb0ELb1EffNS_4arch4Sm90EEEEEvNT_6ParamsE:
	.zero		1128


//--------------------- .nv.constant0._ZN7cutlass13device_kernelIN5flash19FlashAttnFwdCombineIN4cute5tupleIJNS3_1CILi16EEENS5_ILi64EEEEEELi8ELi256ELi1ELb0ELb0EffNS_4arch4Sm80EEEEEvNT_6ParamsE --------------------------
	.section	.nv.constant0._ZN7cutlass13device_kernelIN5flash19FlashAttnFwdCombineIN4cute5tupleIJNS3_1CILi16EEENS5_ILi64EEEEEELi8ELi256ELi1ELb0ELb0EffNS_4arch4Sm80EEEEEvNT_6ParamsE,"a",@progbits
	.sectionflags	@""
	.align	4
.nv.constant0._ZN7cutlass13device_kernelIN5flash19FlashAttnFwdCombineIN4cute5tupleIJNS3_1CILi16EEENS5_ILi64EEEEEELi8ELi256ELi1ELb0ELb0EffNS_4arch4Sm80EEEEEvNT_6ParamsE:
	.zero		1128


//--------------------- .nv.constant0._ZN7cutlass13device_kernelIN5flash19FlashAttnFwdCombineIN4cute5tupleIJNS3_1CILi16EEENS5_ILi64EEEEEELi7ELi256ELi1ELb0ELb0EffNS_4arch4Sm80EEEEEvNT_6ParamsE --------------------------
	.section	.nv.constant0._ZN7cutlass13device_kernelIN5flash19FlashAttnFwdCombineIN4cute5tupleIJNS3_1CILi16EEENS5_ILi64EEEEEELi7ELi256ELi1ELb0ELb0EffNS_4arch4Sm80EEEEEvNT_6ParamsE,"a",@progbits
	.sectionflags	@""
	.align	4
.nv.constant0._ZN7cutlass13device_kernelIN5flash19FlashAttnFwdCombineIN4cute5tupleIJNS3_1CILi16EEENS5_ILi64EEEEEELi7ELi256ELi1ELb0ELb0EffNS_4arch4Sm80EEEEEvNT_6ParamsE:
	.zero		1128


//--------------------- .nv.constant0._ZN7cutlass13device_kernelIN5flash19FlashAttnFwdCombineIN4cute5tupleIJNS3_1CILi16EEENS5_ILi64EEEEEELi6ELi256ELi1ELb0ELb0EffNS_4arch4Sm80EEEEEvNT_6ParamsE --------------------------
	.section	.nv.constant0._ZN7cutlass13device_kernelIN5flash19FlashAttnFwdCombineIN4cute5tupleIJNS3_1CILi16EEENS5_ILi64EEEEEELi6ELi256ELi1ELb0ELb0EffNS_4arch4Sm80EEEEEvNT_6ParamsE,"a",@progbits
	.sectionflags	@""
	.align	4
.nv.constant0._ZN7cutlass13device_kernelIN5flash19FlashAttnFwdCombineIN4cute5tupleIJNS3_1CILi16EEENS5_ILi64EEEEEELi6ELi256ELi1ELb0ELb0EffNS_4arch4Sm80EEEEEvNT_6ParamsE:
	.zero		1128


//--------------------- .nv.constant0._ZN7cutlass13device_kernelIN5flash19FlashAttnFwdCombineIN4cute5tupleIJNS3_1CILi16EEENS5_ILi64EEEEEELi5ELi256ELi1ELb0ELb0EffNS_4arch4Sm80EEEEEvNT_6ParamsE --------------------------
	.section	.nv.constant0._ZN7cutlass13device_kernelIN5flash19FlashAttnFwdCombineIN4cute5tupleIJNS3_1CILi16EEENS5_ILi64EEEEEELi5ELi256ELi1ELb0ELb0EffNS_4arch4Sm80EEEEEvNT_6ParamsE,"a",@progbits
	.sectionflags	@""
	.align	4
.nv.constant0._ZN7cutlass13device_kernelIN5flash19FlashAttnFwdCombineIN4cute5tupleIJNS3_1CILi16EEENS5_ILi64EEEEEELi5ELi256ELi1ELb0ELb0EffNS_4arch4Sm80EEEEEvNT_6ParamsE:
	.zero		1128


//--------------------- .nv.constant0._ZN7cutlass13device_kernelIN5flash19FlashAttnFwdCombineIN4cute5tupleIJNS3_1CILi16EEENS5_ILi64EEEEEELi4ELi256ELi1ELb0ELb0EffNS_4arch4Sm80EEEEEvNT_6ParamsE --------------------------
	.section	.nv.constant0._ZN7cutlass13device_kernelIN5flash19FlashAttnFwdCombineIN4cute5tupleIJNS3_1CILi16EEENS5_ILi64EEEEEELi4ELi256ELi1ELb0ELb0EffNS_4arch4Sm80EEEEEvNT_6ParamsE,"a",@progbits
	.sectionflags	@""
	.align	4
.nv.constant0._ZN7cutlass13device_kernelIN5flash19FlashAttnFwdCombineIN4cute5tupleIJNS3_1CILi16EEENS5_ILi64EEEEEELi4ELi256ELi1ELb0ELb0EffNS_4arch4Sm80EEEEEvNT_6ParamsE:
	.zero		1128


//--------------------- .nv.constant0._ZN7cutlass13device_kernelIN5flash19FlashAttnFwdCombineIN4cute5tupleIJNS3_1CILi16EEENS5_ILi64EEEEEELi8ELi256ELi1ELb0ELb1EffNS_4arch4Sm80EEEEEvNT_6ParamsE --------------------------
	.section	.nv.constant0._ZN7cutlass13device_kernelIN5flash19FlashAttnFwdCombineIN4cute5tupleIJNS3_1CILi16EEENS5_ILi64EEEEEELi8ELi256ELi1ELb0ELb1EffNS_4arch4Sm80EEEEEvNT_6ParamsE,"a",@progbits
	.sectionflags	@""
	.align	4
.nv.constant0._ZN7cutlass13device_kernelIN5flash19FlashAttnFwdCombineIN4cute5tupleIJNS3_1CILi16EEENS5_ILi64EEEEEELi8ELi256ELi1ELb0ELb1EffNS_4arch4Sm80EEEEEvNT_6ParamsE:
	.zero		1128


//--------------------- .nv.constant0._ZN7cutlass13device_kernelIN5flash19FlashAttnFwdCombineIN4cute5tupleIJNS3_1CILi16EEENS5_ILi64EEEEEELi7ELi256ELi1ELb0ELb1EffNS_4arch4Sm80EEEEEvNT_6ParamsE --------------------------
	.section	.nv.constant0._ZN7cutlass13device_kernelIN5flash19FlashAttnFwdCombineIN4cute5tupleIJNS3_1CILi16EEENS5_ILi64EEEEEELi7ELi256ELi1ELb0ELb1EffNS_4arch4Sm80EEEEEvNT_6ParamsE,"a",@progbits
	.sectionflags	@""
	.align	4
.nv.constant0._ZN7cutlass13device_kernelIN5flash19FlashAttnFwdCombineIN4cute5tupleIJNS3_1CILi16EEENS5_ILi64EEEEEELi7ELi256ELi1ELb0ELb1EffNS_4arch4Sm80EEEEEvNT_6ParamsE:
	.zero		1128


//--------------------- .nv.constant0._ZN7cutlass13device_kernelIN5flash19FlashAttnFwdCombineIN4cute5tupleIJNS3_1CILi16EEENS5_ILi64EEEEEELi6ELi256ELi1ELb0ELb1EffNS_4arch4Sm80EEEEEvNT_6ParamsE --------------------------
	.section	.nv.constant0._ZN7cutlass13device_kernelIN5flash19FlashAttnFwdCombineIN4cute5tupleIJNS3_1CILi16EEENS5_ILi64EEEEEELi6ELi256ELi1ELb0ELb1EffNS_4arch4Sm80EEEEEvNT_6ParamsE,"a",@progbits
	.sectionflags	@""
	.align	4
.nv.constant0._ZN7cutlass13device_kernelIN5flash19FlashAttnFwdCombineIN4cute5tupleIJNS3_1CILi16EEENS5_ILi64EEEEEELi6ELi256ELi1ELb0ELb1EffNS_4arch4Sm80EEEEEvNT_6ParamsE:
	.zero		1128


//--------------------- .nv.constant0._ZN7cutlass13device_kernelIN5flash19FlashAttnFwdCombineIN4cute5tupleIJNS3_1CILi16EEENS5_ILi64EEEEEELi5ELi256ELi1ELb0ELb1EffNS_4arch4Sm80EEEEEvNT_6ParamsE --------------------------
	.section	.nv.constant0._ZN7cutlass13device_kernelIN5flash19FlashAttnFwdCombineIN4cute5tupleIJNS3_1CILi16EEENS5_ILi64EEEEEELi5ELi256ELi1ELb0ELb1EffNS_4arch4Sm80EEEEEvNT_6ParamsE,"a",@progbits
	.sectionflags	@""
	.align	4
.nv.constant0._ZN7cutlass13device_kernelIN5flash19FlashAttnFwdCombineIN4cute5tupleIJNS3_1CILi16EEENS5_ILi64EEEEEELi5ELi256ELi1ELb0ELb1EffNS_4arch4Sm80EEEEEvNT_6ParamsE:
	.zero		1128


//--------------------- .nv.constant0._ZN7cutlass13device_kernelIN5flash19FlashAttnFwdCombineIN4cute5tupleIJNS3_1CILi16EEENS5_ILi64EEEEEELi4ELi256ELi1ELb0ELb1EffNS_4arch4Sm80EEEEEvNT_6ParamsE --------------------------
	.section	.nv.constant0._ZN7cutlass13device_kernelIN5flash19FlashAttnFwdCombineIN4cute5tupleIJNS3_1CILi16EEENS5_ILi64EEEEEELi4ELi256ELi1ELb0ELb1EffNS_4arch4Sm80EEEEEvNT_6ParamsE,"a",@progbits
	.sectionflags	@""
	.align	4
.nv.constant0._ZN7cutlass13device_kernelIN5flash19FlashAttnFwdCombineIN4cute5tupleIJNS3_1CILi16EEENS5_ILi64EEEEEELi4ELi256ELi1ELb0ELb1EffNS_4arch4Sm80EEEEEvNT_6ParamsE:
	.zero		1128


//--------------------- SYMBOLS --------------------------

	.type		.nv.reservedSmem.offset0,@object
	.size		.nv.reservedSmem.offset0,0x4
	.type		.nv.reservedSmem.cap,@object
	.size		.nv.reservedSmem.cap,0x4
	.type		__assertfail,@function
